def matmul_kernel(
    a_ptr,
    b_ptr,
    c_ptr,
    M,
    N,
    K,
    stride_am,
    stride_ak,
    stride_bk,
    stride_bn,
    stride_cm,
    stride_cn,
    BLOCK_M: tl.constexpr,
    BLOCK_N: tl.constexpr,
    BLOCK_K: tl.constexpr,
    GROUP_M: tl.constexpr,
):
    pid = tl.program_id(axis=0)
    num_pid_m = tl.cdiv(M, BLOCK_M)
    num_pid_n = tl.cdiv(N, BLOCK_N)
    num_pid_in_group = GROUP_M * num_pid_n
    group_id = pid // num_pid_in_group
    first_pid_m = group_id * GROUP_M
    group_size_m = min(num_pid_m - first_pid_m, GROUP_M)
    pid_m = first_pid_m + ((pid % num_pid_in_group) % group_size_m)
    pid_n = (pid % num_pid_in_group) // group_size_m

    offs_am = (pid_m * BLOCK_M + tl.arange(0, BLOCK_M)) % M
    offs_bn = (pid_n * BLOCK_N + tl.arange(0, BLOCK_N)) % N
    offs_k = tl.arange(0, BLOCK_K)
    a_ptrs = a_ptr + offs_am[:, None] * stride_am + offs_k[None, :] * stride_ak
    b_ptrs = b_ptr + offs_k[:, None] * stride_bk + offs_bn[None, :] * stride_bn

    acc = tl.zeros((BLOCK_M, BLOCK_N), dtype=tl.float32)
    for kk in range(0, tl.cdiv(K, BLOCK_K)):
        a = tl.load(a_ptrs, mask=offs_k[None, :] < K - kk * BLOCK_K, other=0.0)
        b = tl.load(b_ptrs, mask=offs_k[:, None] < K - kk * BLOCK_K, other=0.0)
        acc = tl.dot(a, b, acc)
        a_ptrs += BLOCK_K * stride_ak
        b_ptrs += BLOCK_K * stride_bk

    c = acc.to(c_ptr.dtype.element_ty)
    offs_cm = pid_m * BLOCK_M + tl.arange(0, BLOCK_M)
    offs_cn = pid_n * BLOCK_N + tl.arange(0, BLOCK_N)
    c_ptrs = c_ptr + offs_cm[:, None] * stride_cm + offs_cn[None, :] * stride_cn
    mask = (offs_cm[:, None] < M) & (offs_cn[None, :] < N)
    tl.store(c_ptrs, c, mask=mask)

# config = {"BLOCK_K": 128, "BLOCK_M": 256, "BLOCK_N": 64, "GROUP_M": 8, "arch": "sm_100", "dtype": "bf16", "num_ctas": 1, "num_stages": 3, "num_warps": 2}
# arch = sm_100


// ===== COMPILED SASS (sm_100a) =====

	.target	sm_100a

	.elftype	@"ET_EXEC"


//--------------------- .note.nv.tkinfo           --------------------------
	.section	.note.nv.tkinfo,"",@"SHT_NOTE"
	.sectionflags	@"SHF_NOTE_NV_TKINFO"
	.tkinfo
        /*0018*/ 	.word	0x00000081
        /*0030*/ 	.string	""
        /*0030*/ 	.string	"ptxas-blackwell"
        /*0030*/ 	.string	"Cuda compilation tools, release 12.9, V12.9.86"
        /*0030*/ 	.string	"Build cuda_12.9.r12.9/compiler.36037853_0"
        /*0030*/ 	.string	"-v  -suppress-debug-info  -lineinfo  -arch sm_100a "



//--------------------- .note.nv.cuver            --------------------------
	.section	.note.nv.cuver,"",@"SHT_NOTE"
	.sectionflags	@"SHF_NOTE_NV_CUVER"
        /*0018*/ 	.short	0x0001
        /*001a*/ 	.short	0x0064
        /*001c*/ 	.short	0x0001
        /*001e*/ 	.short	0x0000
        /*0020*/ 	.short	0x0001
        /*0022*/ 	.short	0x0000


//--------------------- .nv.info                  --------------------------
	.section	.nv.info,"",@"SHT_CUDA_INFO"
	.align	4


	//----- nvinfo : EIATTR_REGCOUNT
	.align		4
        /*0000*/ 	.byte	0x04, 0x2f
        /*0002*/ 	.short	(.L_1 - .L_0)
	.align		4
.L_0:
        /*0004*/ 	.word	index@(matmul_kernel)
        /*0008*/ 	.word	0x00000020


	//----- nvinfo : EIATTR_FRAME_SIZE
	.align		4
.L_1:
        /*000c*/ 	.byte	0x04, 0x11
        /*000e*/ 	.short	(.L_3 - .L_2)
	.align		4
.L_2:
        /*0010*/ 	.word	index@(matmul_kernel)
        /*0014*/ 	.word	0x00004bf0


	//----- nvinfo : EIATTR_MIN_STACK_SIZE
	.align		4
.L_3:
        /*0018*/ 	.byte	0x04, 0x12
        /*001a*/ 	.short	(.L_5 - .L_4)
	.align		4
.L_4:
        /*001c*/ 	.word	index@(matmul_kernel)
        /*0020*/ 	.word	0x00004bf0
.L_5:


//--------------------- .nv.info.matmul_kernel    --------------------------
	.section	.nv.info.matmul_kernel,"",@"SHT_CUDA_INFO"
	.sectionflags	@""
	.align	4


	//----- nvinfo : EIATTR_CUDA_API_VERSION
	.align		4
        /*0000*/ 	.byte	0x04, 0x37
        /*0002*/ 	.short	(.L_7 - .L_6)
.L_6:
        /*0004*/ 	.word	0x00000081


	//----- nvinfo : EIATTR_KPARAM_INFO
	.align		4
.L_7:
        /*0008*/ 	.byte	0x04, 0x17
        /*000a*/ 	.short	(.L_9 - .L_8)
.L_8:
        /*000c*/ 	.word	0x00000000
        /*0010*/ 	.short	0x000d
        /*0012*/ 	.short	0x0048
        /*0014*/ 	.byte	0x00, 0xf4, 0x21, 0x00


	//----- nvinfo : EIATTR_KPARAM_INFO
	.align		4
.L_9:
        /*0018*/ 	.byte	0x04, 0x17
        /*001a*/ 	.short	(.L_11 - .L_10)
.L_10:
        /*001c*/ 	.word	0x00000000
        /*0020*/ 	.short	0x000c
        /*0022*/ 	.short	0x0040
        /*0024*/ 	.byte	0x00, 0xf4, 0x21, 0x00


	//----- nvinfo : EIATTR_KPARAM_INFO
	.align		4
.L_11:
        /*0028*/ 	.byte	0x04, 0x17
        /*002a*/ 	.short	(.L_13 - .L_12)
.L_12:
        /*002c*/ 	.word	0x00000000
        /*0030*/ 	.short	0x000b
        /*0032*/ 	.short	0x0038
        /*0034*/ 	.byte	0x00, 0xf0, 0x11, 0x00


	//----- nvinfo : EIATTR_KPARAM_INFO
	.align		4
.L_13:
        /*0038*/ 	.byte	0x04, 0x17
        /*003a*/ 	.short	(.L_15 - .L_14)
.L_14:
        /*003c*/ 	.word	0x00000000
        /*0040*/ 	.short	0x000a
        /*0042*/ 	.short	0x0034
        /*0044*/ 	.byte	0x00, 0xf0, 0x11, 0x00


	//----- nvinfo : EIATTR_KPARAM_INFO
	.align		4
.L_15:
        /*0048*/ 	.byte	0x04, 0x17
        /*004a*/ 	.short	(.L_17 - .L_16)
.L_16:
        /*004c*/ 	.word	0x00000000
        /*0050*/ 	.short	0x0009
        /*0052*/ 	.short	0x0030
        /*0054*/ 	.byte	0x00, 0xf0, 0x11, 0x00


	//----- nvinfo : EIATTR_KPARAM_INFO
	.align		4
.L_17:
        /*0058*/ 	.byte	0x04, 0x17
        /*005a*/ 	.short	(.L_19 - .L_18)
.L_18:
        /*005c*/ 	.word	0x00000000
        /*0060*/ 	.short	0x0008
        /*0062*/ 	.short	0x002c
        /*0064*/ 	.byte	0x00, 0xf0, 0x11, 0x00


	//----- nvinfo : EIATTR_KPARAM_INFO
	.align		4
.L_19:
        /*0068*/ 	.byte	0x04, 0x17
        /*006a*/ 	.short	(.L_21 - .L_20)
.L_20:
        /*006c*/ 	.word	0x00000000
        /*0070*/ 	.short	0x0007
        /*0072*/ 	.short	0x0028
        /*0074*/ 	.byte	0x00, 0xf0, 0x11, 0x00


	//----- nvinfo : EIATTR_KPARAM_INFO
	.align		4
.L_21:
        /*0078*/ 	.byte	0x04, 0x17
        /*007a*/ 	.short	(.L_23 - .L_22)
.L_22:
        /*007c*/ 	.word	0x00000000
        /*0080*/ 	.short	0x0006
        /*0082*/ 	.short	0x0024
        /*0084*/ 	.byte	0x00, 0xf0, 0x11, 0x00


	//----- nvinfo : EIATTR_KPARAM_INFO
	.align		4
.L_23:
        /*0088*/ 	.byte	0x04, 0x17
        /*008a*/ 	.short	(.L_25 - .L_24)
.L_24:
        /*008c*/ 	.word	0x00000000
        /*0090*/ 	.short	0x0005
        /*0092*/ 	.short	0x0020
        /*0094*/ 	.byte	0x00, 0xf0, 0x11, 0x00


	//----- nvinfo : EIATTR_KPARAM_INFO
	.align		4
.L_25:
        /*0098*/ 	.byte	0x04, 0x17
        /*009a*/ 	.short	(.L_27 - .L_26)
.L_26:
        /*009c*/ 	.word	0x00000000
        /*00a0*/ 	.short	0x0004
        /*00a2*/ 	.short	0x001c
        /*00a4*/ 	.byte	0x00, 0xf0, 0x11, 0x00


	//----- nvinfo : EIATTR_KPARAM_INFO
	.align		4
.L_27:
        /*00a8*/ 	.byte	0x04, 0x17
        /*00aa*/ 	.short	(.L_29 - .L_28)
.L_28:
        /*00ac*/ 	.word	0x00000000
        /*00b0*/ 	.short	0x0003
        /*00b2*/ 	.short	0x0018
        /*00b4*/ 	.byte	0x00, 0xf0, 0x11, 0x00


	//----- nvinfo : EIATTR_KPARAM_INFO
	.align		4
.L_29:
        /*00b8*/ 	.byte	0x04, 0x17
        /*00ba*/ 	.short	(.L_31 - .L_30)
.L_30:
        /*00bc*/ 	.word	0x00000000
        /*00c0*/ 	.short	0x0002
        /*00c2*/ 	.short	0x0010
        /*00c4*/ 	.byte	0x00, 0xf4, 0x21, 0x00


	//----- nvinfo : EIATTR_KPARAM_INFO
	.align		4
.L_31:
        /*00c8*/ 	.byte	0x04, 0x17
        /*00ca*/ 	.short	(.L_33 - .L_32)
.L_32:
        /*00cc*/ 	.word	0x00000000
        /*00d0*/ 	.short	0x0001
        /*00d2*/ 	.short	0x0008
        /*00d4*/ 	.byte	0x00, 0xf4, 0x21, 0x00


	//----- nvinfo : EIATTR_KPARAM_INFO
	.align		4
.L_33:
        /*00d8*/ 	.byte	0x04, 0x17
        /*00da*/ 	.short	(.L_35 - .L_34)
.L_34:
        /*00dc*/ 	.word	0x00000000
        /*00e0*/ 	.short	0x0000
        /*00e2*/ 	.short	0x0000
        /*00e4*/ 	.byte	0x00, 0xf4, 0x21, 0x00


	//----- nvinfo : EIATTR_SPARSE_MMA_MASK
	.align		4
.L_35:
        /*00e8*/ 	.byte	0x03, 0x50
        /*00ea*/ 	.short	0x0000


	//----- nvinfo : EIATTR_MAXREG_COUNT
	.align		4
        /*00ec*/ 	.byte	0x03, 0x1b
        /*00ee*/ 	.short	0x00ff


	//----- nvinfo : EIATTR_NUM_BARRIERS
	.align		4
        /*00f0*/ 	.byte	0x02, 0x4c
        /*00f2*/ 	.byte	0x01
	.zero		1


	//----- nvinfo : EIATTR_ANNOTATIONS
	.align		4
        /*00f4*/ 	.byte	0x04, 0x55
        /*00f6*/ 	.short	(.L_37 - .L_36)


	//   ....[0]....
.L_36:
        /*00f8*/ 	.word	0x00000001
        /*00fc*/ 	.byte	0x10, 0x01, 0x00, 0x00, 0x01, 0x00, 0x00, 0x00, 0x40, 0x01, 0x00, 0x00, 0x01, 0x00, 0x00, 0x00
        /* <DEDUP_REMOVED lines=3524> */
        /*dd4c*/ 	.byte	0xb0, 0x41, 0x03, 0x00


	//----- nvinfo : EIATTR_VRC_CTA_INIT_COUNT
	.align		4
.L_37:
        /*dd50*/ 	.byte	0x02, 0x4a
	.zero		1
	.zero		1


	//----- nvinfo : EIATTR_EXIT_INSTR_OFFSETS
	.align		4
        /*dd54*/ 	.byte	0x04, 0x1c
        /*dd56*/ 	.short	(.L_39 - .L_38)


	//   ....[0]....
.L_38:
        /*dd58*/ 	.word	0x00065560


	//   ....[1]....
        /*dd5c*/ 	.word	0x00065590


	//----- nvinfo : EIATTR_REQNTID
	.align		4
.L_39:
        /*dd60*/ 	.byte	0x04, 0x10
        /*dd62*/ 	.short	(.L_41 - .L_40)
.L_40:
        /*dd64*/ 	.word	0x00000040
        /*dd68*/ 	.word	0x00000001
        /*dd6c*/ 	.word	0x00000001


	//----- nvinfo : EIATTR_CBANK_PARAM_SIZE
	.align		4
.L_41:
        /*dd70*/ 	.byte	0x03, 0x19
        /*dd72*/ 	.short	0x0050


	//----- nvinfo : EIATTR_PARAM_CBANK
	.align		4
        /*dd74*/ 	.byte	0x04, 0x0a
        /*dd76*/ 	.short	(.L_43 - .L_42)
	.align		4
.L_42:
        /*dd78*/ 	.word	index@(.nv.constant0.matmul_kernel)
        /*dd7c*/ 	.short	0x0380
        /*dd7e*/ 	.short	0x0050


	//----- nvinfo : EIATTR_SW_WAR
	.align		4
.L_43:
        /*dd80*/ 	.byte	0x04, 0x36
        /*dd82*/ 	.short	(.L_45 - .L_44)
.L_44:
        /*dd84*/ 	.word	0x00000008
.L_45:


//--------------------- .nv.compat                --------------------------
	.section	.nv.compat,"",@"SHT_CUDA_COMPAT_INFO"
	.align	4
        /*0000*/ 	.byte	0x02, 0x02, 0x01, 0x00, 0x02, 0x05, 0x05, 0x00, 0x02, 0x03, 0x00, 0x00, 0x02, 0x06, 0x01, 0x00


//--------------------- .nv.callgraph             --------------------------
	.section	.nv.callgraph,"",@"SHT_CUDA_CALLGRAPH"
	.align	4
	.sectionentsize	8
	.align		4
        /*0000*/ 	.word	0x00000000
	.align		4
        /*0004*/ 	.word	0xffffffff
	.align		4
        /*0008*/ 	.word	0x00000000
	.align		4
        /*000c*/ 	.word	0xfffffffe
	.align		4
        /*0010*/ 	.word	0x00000000
	.align		4
        /*0014*/ 	.word	0xfffffffd
	.align		4
        /*0018*/ 	.word	0x00000000
	.align		4
        /*001c*/ 	.word	0xfffffffc


//--------------------- .text.matmul_kernel       --------------------------
	.section	.text.matmul_kernel,"ax",@progbits
	.align	128
        .global         matmul_kernel
        .type           matmul_kernel,@function
        .size           matmul_kernel,(.L_x_3 - matmul_kernel)
        .other          matmul_kernel,@"STO_CUDA_ENTRY STV_DEFAULT"
matmul_kernel:
.text.matmul_kernel:
[----:B------:R-:W0:Y:S08]  /*0000*/  LDC R1, c[0x0][0x37c] ;  /* 0x0000df00ff017b82 */ /* 0x000e300000000800 */
[----:B------:R-:W1:Y:S01]  /*0010*/  LDC.64 R2, c[0x0][0x398] ;  /* 0x0000e600ff027b82 */ /* 0x000e620000000a00 */
[----:B0-----:R-:W-:Y:S01]  /*0020*/  VIADD R1, R1, 0xffffb410 ;  /* 0xffffb41001017836 */ /* 0x001fe20000000000 */
[----:B------:R-:W0:Y:S01]  /*0030*/  S2R R29, SR_TID.X ;  /* 0x00000000001d7919 */ /* 0x000e220000002100 */
[----:B------:R-:W-:Y:S01]  /*0040*/  CS2R R20, SRZ ;  /* 0x0000000000147805 */ /* 0x000fe2000001ff00 */
[----:B------:R-:W2:Y:S01]  /*0050*/  LDCU UR4, c[0x0][0x3a0] ;  /* 0x00007400ff0477ac */ /* 0x000ea20008000800 */
[----:B------:R-:W-:-:S02]  /*0060*/  CS2R R22, SRZ ;  /* 0x0000000000167805 */ /* 0x000fc4000001ff00 */
[----:B------:R-:W-:Y:S02]  /*0070*/  CS2R R16, SRZ ;  /* 0x0000000000107805 */ /* 0x000fe4000001ff00 */
[----:B------:R-:W-:Y:S01]  /*0080*/  CS2R R18, SRZ ;  /* 0x0000000000127805 */ /* 0x000fe2000001ff00 */
[----:B------:R-:W3:Y:S01]  /*0090*/  S2UR UR6, SR_CgaCtaId ;  /* 0x00000000000679c3 */ /* 0x000ee20000008800 */
[----:B------:R-:W-:Y:S02]  /*00a0*/  CS2R R14, SRZ ;  /* 0x00000000000e7805 */ /* 0x000fe4000001ff00 */
[----:B------:R-:W-:Y:S02]  /*00b0*/  CS2R R24, SRZ ;  /* 0x0000000000187805 */ /* 0x000fe4000001ff00 */
[----:B------:R-:W-:Y:S01]  /*00c0*/  CS2R R26, SRZ ;  /* 0x00000000001a7805 */ /* 0x000fe2000001ff00 */
[----:B------:R-:W-:Y:S01]  /*00d0*/  UMOV UR5, 0x400 ;  /* 0x0000040000057882 */ /* 0x000fe20000000000 */
[----:B------:R-:W4:Y:S01]  /*00e0*/  LDCU.64 UR38, c[0x0][0x358] ;  /* 0x00006b00ff2677ac */ /* 0x000f220008000a00 */
[----:B--2---:R-:W-:Y:S01]  /*00f0*/  UIADD3 UR4, UPT, UPT, UR4, 0x7f, URZ ;  /* 0x0000007f04047890 */ /* 0x004fe2000fffe0ff */
[----:B-1----:R-:W-:Y:S01]  /*0100*/  VIADD R0, R3, 0x3f ;  /* 0x0000003f03007836 */ /* 0x002fe20000000000 */
[----:B------:R-:W-:Y:S02]  /*0110*/  STL [R1+0x1ff0], R3 ;  /* 0x001ff00301007387 */ /* 0x000fe40000100800 */
[----:B------:R-:W-:-:S02]  /*0120*/  UISETP.GE.AND UP0, UPT, UR4, 0x80, UPT ;  /* 0x000000800400788c */ /* 0x000fc4000bf06270 */
[----:B------:R-:W-:Y:S01]  /*0130*/  SHF.R.S32.HI R5, RZ, 0x1f, R0 ;  /* 0x0000001fff057819 */ /* 0x000fe20000011400 */
[----:B------:R1:W-:Y:S01]  /*0140*/  STL [R1+0x1ff4], R2 ;  /* 0x001ff40201007387 */ /* 0x0003e20000100800 */
[----:B---3--:R-:W-:Y:S02]  /*0150*/  ULEA UR5, UR6, UR5, 0x18 ;  /* 0x0000000506057291 */ /* 0x008fe4000f8ec0ff */
[----:B------:R-:W-:Y:S01]  /*0160*/  LEA.HI R5, R5, R0, RZ, 0x6 ;  /* 0x0000000005057211 */ /* 0x000fe200078f30ff */
[----:B------:R-:W-:Y:S03]  /*0170*/  STL [R1+0x180], RZ ;  /* 0x000180ff01007387 */ /* 0x000fe60000100800 */
[----:B------:R-:W-:Y:S01]  /*0180*/  SHF.R.S32.HI R0, RZ, 0x6, R5 ;  /* 0x00000006ff007819 */ /* 0x000fe20000011405 */
[----:B------:R-:W-:Y:S04]  /*0190*/  STL [R1+0x184], RZ ;  /* 0x000184ff01007387 */ /* 0x000fe80000100800 */
[----:B------:R-:W-:Y:S01]  /*01a0*/  IMAD.SHL.U32 R0, R0, 0x8, RZ ;  /* 0x0000000800007824 */ /* 0x000fe200078e00ff */
[----:B------:R-:W2:Y:S04]  /*01b0*/  S2R R5, SR_CTAID.X ;  /* 0x0000000000057919 */ /* 0x000ea80000002500 */
[-C--:B------:R-:W-:Y:S01]  /*01c0*/  IABS R9, R0.reuse ;  /* 0x0000000000097213 */ /* 0x080fe20000000000 */
[----:B------:R-:W-:Y:S01]  /*01d0*/  STL [R1+0x188], RZ ;  /* 0x000188ff01007387 */ /* 0x000fe20000100800 */
[----:B------:R-:W-:-:S02]  /*01e0*/  IABS R12, R0 ;  /* 0x00000000000c7213 */ /* 0x000fc40000000000 */
[----:B------:R-:W3:Y:S01]  /*01f0*/  I2F.RP R4, R9 ;  /* 0x0000000900047306 */ /* 0x000ee20000209400 */
[----:B------:R-:W-:Y:S04]  /*0200*/  STL [R1+0x18c], RZ ;  /* 0x00018cff01007387 */ /* 0x000fe80000100800 */
[----:B------:R-:W-:Y:S04]  /*0210*/  STL [R1+0x170], RZ ;  /* 0x000170ff01007387 */ /* 0x000fe80000100800 */
[----:B------:R-:W-:Y:S04]  /*0220*/  STL [R1+0x174], RZ ;  /* 0x000174ff01007387 */ /* 0x000fe80000100800 */
[----:B------:R-:W-:Y:S01]  /*0230*/  STL [R1+0x178], RZ ;  /* 0x000178ff01007387 */ /* 0x000fe20000100800 */
[----:B---3--:R-:W3:Y:S03]  /*0240*/  MUFU.RCP R4, R4 ;  /* 0x0000000400047308 */ /* 0x008ee60000001000 */
[----:B------:R-:W-:Y:S04]  /*0250*/  STL [R1+0x17c], RZ ;  /* 0x00017cff01007387 */ /* 0x000fe80000100800 */
[----:B------:R-:W-:Y:S01]  /*0260*/  STL [R1+0x160], RZ ;  /* 0x000160ff01007387 */ /* 0x000fe20000100800 */
[----:B--2---:R-:W-:-:S03]  /*0270*/  IABS R10, R5 ;  /* 0x00000005000a7213 */ /* 0x004fc60000000000 */
[----:B------:R-:W-:Y:S04]  /*0280*/  STL [R1+0x164], RZ ;  /* 0x000164ff01007387 */ /* 0x000fe80000100800 */
[----:B------:R-:W-:Y:S01]  /*0290*/  STL [R1+0x168], RZ ;  /* 0x000168ff01007387 */ /* 0x000fe20000100800 */
[----:B---3--:R-:W-:-:S03]  /*02a0*/  VIADD R6, R4, 0xffffffe ;  /* 0x0ffffffe04067836 */ /* 0x008fc60000000000 */
[----:B------:R-:W-:Y:S01]  /*02b0*/  STL [R1+0x16c], RZ ;  /* 0x00016cff01007387 */ /* 0x000fe20000100800 */
[----:B------:R-:W-:Y:S01]  /*02c0*/  IMAD.MOV R4, RZ, RZ, -R12 ;  /* 0x000000ffff047224 */ /* 0x000fe200078e0a0c */
[----:B------:R-:W-:Y:S01]  /*02d0*/  CS2R R12, SRZ ;  /* 0x00000000000c7805 */ /* 0x000fe2000001ff00 */
[----:B------:R2:W3:Y:S01]  /*02e0*/  F2I.FTZ.U32.TRUNC.NTZ R7, R6 ;  /* 0x0000000600077305 */ /* 0x0004e2000021f000 */
[----:B------:R-:W-:Y:S04]  /*02f0*/  STL [R1+0x150], RZ ;  /* 0x000150ff01007387 */ /* 0x000fe80000100800 */
[----:B------:R-:W-:Y:S01]  /*0300*/  STL [R1+0x154], RZ ;  /* 0x000154ff01007387 */ /* 0x000fe20000100800 */
[----:B--2---:R-:W-:-:S03]  /*0310*/  IMAD.MOV.U32 R6, RZ, RZ, RZ ;  /* 0x000000ffff067224 */ /* 0x004fc600078e00ff */
[----:B------:R-:W-:Y:S04]  /*0320*/  STL [R1+0x158], RZ ;  /* 0x000158ff01007387 */ /* 0x000fe80000100800 */
[----:B------:R-:W-:Y:S01]  /*0330*/  STL [R1+0x15c], RZ ;  /* 0x00015cff01007387 */ /* 0x000fe20000100800 */
[----:B---3--:R-:W-:-:S03]  /*0340*/  IMAD.MOV R8, RZ, RZ, -R7 ;  /* 0x000000ffff087224 */ /* 0x008fc600078e0a07 */
[----:B------:R-:W-:Y:S01]  /*0350*/  STL [R1+0x140], RZ ;  /* 0x000140ff01007387 */ /* 0x000fe20000100800 */
[----:B------:R-:W-:Y:S02]  /*0360*/  IMAD R11, R8, R9, RZ ;  /* 0x00000009080b7224 */ /* 0x000fe400078e02ff */
[----:B------:R-:W-:Y:S01]  /*0370*/  IMAD.MOV.U32 R8, RZ, RZ, R10 ;  /* 0x000000ffff087224 */ /* 0x000fe200078e000a */
[----:B------:R-:W-:Y:S01]  /*0380*/  STL [R1+0x144], RZ ;  /* 0x000144ff01007387 */ /* 0x000fe20000100800 */
[----:B------:R-:W-:-:S03]  /*0390*/  IMAD.HI.U32 R7, R7, R11, R6 ;  /* 0x0000000b07077227 */ /* 0x000fc600078e0006 */
[----:B------:R-:W-:Y:S03]  /*03a0*/  STL [R1+0x148], RZ ;  /* 0x000148ff01007387 */ /* 0x000fe60000100800 */
[----:B------:R-:W-:Y:S01]  /*03b0*/  IMAD.HI.U32 R7, R7, R8, RZ ;  /* 0x0000000807077227 */ /* 0x000fe200078e00ff */
[----:B------:R-:W-:Y:S03]  /*03c0*/  STL [R1+0x14c], RZ ;  /* 0x00014cff01007387 */ /* 0x000fe60000100800 */
[----:B------:R-:W-:Y:S01]  /*03d0*/  IMAD R4, R7, R4, R8 ;  /* 0x0000000407047224 */ /* 0x000fe200078e0208 */
[----:B------:R-:W-:Y:S04]  /*03e0*/  STL [R1+0x130], RZ ;  /* 0x000130ff01007387 */ /* 0x000fe80000100800 */
[----:B------:R-:W-:Y:S01]  /*03f0*/  ISETP.GT.U32.AND P1, PT, R9, R4, PT ;  /* 0x000000040900720c */ /* 0x000fe20003f24070 */
[----:B------:R-:W-:Y:S04]  /*0400*/  STL [R1+0x134], RZ ;  /* 0x000134ff01007387 */ /* 0x000fe80000100800 */
[----:B------:R-:W-:Y:S04]  /*0410*/  STL [R1+0x138], RZ ;  /* 0x000138ff01007387 */ /* 0x000fe80000100800 */
[----:B------:R-:W-:Y:S04]  /*0420*/  STL [R1+0x13c], RZ ;  /* 0x00013cff01007387 */ /* 0x000fe80000100800 */
[----:B------:R-:W-:Y:S01]  /*0430*/  @!P1 IMAD.IADD R4, R4, 0x1, -R9 ;  /* 0x0000000104049824 */ /* 0x000fe200078e0a09 */
[----:B------:R-:W-:Y:S01]  /*0440*/  STL [R1+0x120], RZ ;  /* 0x000120ff01007387 */ /* 0x000fe20000100800 */
[----:B------:R-:W-:Y:S01]  /*0450*/  @!P1 VIADD R7, R7, 0x1 ;  /* 0x0000000107079836 */ /* 0x000fe20000000000 */
[----:B------:R-:W-:-:S02]  /*0460*/  ISETP.NE.AND P1, PT, R0, RZ, PT ;  /* 0x000000ff0000720c */ /* 0x000fc40003f25270 */
[----:B------:R-:W-:Y:S01]  /*0470*/  ISETP.GE.U32.AND P0, PT, R4, R9, PT ;  /* 0x000000090400720c */ /* 0x000fe20003f06070 */
[----:B------:R-:W-:Y:S01]  /*0480*/  STL [R1+0x124], RZ ;  /* 0x000124ff01007387 */ /* 0x000fe20000100800 */
[----:B------:R-:W-:-:S03]  /*0490*/  LOP3.LUT R4, R5, R0, RZ, 0x3c, !PT ;  /* 0x0000000005047212 */ /* 0x000fc600078e3cff */
[----:B------:R-:W-:Y:S01]  /*04a0*/  STL [R1+0x128], RZ ;  /* 0x000128ff01007387 */ /* 0x000fe20000100800 */
[----:B------:R-:W-:Y:S01]  /*04b0*/  ISETP.GE.AND P2, PT, R4, RZ, PT ;  /* 0x000000ff0400720c */ /* 0x000fe20003f46270 */
[----:B------:R-:W-:Y:S02]  /*04c0*/  VIADD R4, R2, 0xff ;  /* 0x000000ff02047836 */ /* 0x000fe40000000000 */
[----:B------:R-:W-:Y:S04]  /*04d0*/  STL [R1+0x12c], RZ ;  /* 0x00012cff01007387 */ /* 0x000fe80000100800 */
[----:B------:R-:W-:Y:S01]  /*04e0*/  @P0 VIADD R7, R7, 0x1 ;  /* 0x0000000107070836 */ /* 0x000fe20000000000 */
[----:B------:R-:W-:Y:S03]  /*04f0*/  STL [R1+0x110], RZ ;  /* 0x000110ff01007387 */ /* 0x000fe60000100800 */
[----:B------:R-:W-:Y:S01]  /*0500*/  IMAD.MOV.U32 R6, RZ, RZ, R7 ;  /* 0x000000ffff067224 */ /* 0x000fe200078e0007 */
[----:B------:R-:W-:Y:S01]  /*0510*/  SHF.R.S32.HI R7, RZ, 0x1f, R4 ;  /* 0x0000001fff077819 */ /* 0x000fe20000011404 */
[----:B------:R-:W-:Y:S02]  /*0520*/  STL [R1+0x114], RZ ;  /* 0x000114ff01007387 */ /* 0x000fe40000100800 */
[----:B------:R-:W-:Y:S01]  /*0530*/  @!P2 IMAD.MOV R6, RZ, RZ, -R6 ;  /* 0x000000ffff06a224 */ /* 0x000fe200078e0a06 */
[----:B------:R-:W-:Y:S01]  /*0540*/  @!P1 LOP3.LUT R6, RZ, R0, RZ, 0x33, !PT ;  /* 0x00000000ff069212 */ /* 0x000fe200078e33ff */
[----:B------:R-:W-:Y:S01]  /*0550*/  STL [R1+0x118], RZ ;  /* 0x000118ff01007387 */ /* 0x000fe20000100800 */
[----:B------:R-:W-:-:S03]  /*0560*/  LEA.HI R7, R7, R4, RZ, 0x8 ;  /* 0x0000000407077211 */ /* 0x000fc600078f40ff */
[----:B------:R-:W-:Y:S01]  /*0570*/  IMAD.SHL.U32 R28, R6, 0x8, RZ ;  /* 0x00000008061c7824 */ /* 0x000fe200078e00ff */
[----:B------:R-:W-:Y:S01]  /*0580*/  STL [R1+0x11c], RZ ;  /* 0x00011cff01007387 */ /* 0x000fe20000100800 */
[----:B------:R-:W-:-:S03]  /*0590*/  IMAD.MOV R6, RZ, RZ, -R6 ;  /* 0x000000ffff067224 */ /* 0x000fc600078e0a06 */
[----:B------:R-:W-:Y:S01]  /*05a0*/  LEA.HI.SX32 R4, R7, -R28, 0x18 ;  /* 0x8000001c07047211 */ /* 0x000fe200078fc2ff */
[----:B------:R-:W-:Y:S01]  /*05b0*/  IMAD R11, R0, R6, R5 ;  /* 0x00000006000b7224 */ /* 0x000fe200078e0205 */
[----:B------:R-:W-:Y:S01]  /*05c0*/  STL [R1+0x100], RZ ;  /* 0x000100ff01007387 */ /* 0x000fe20000100800 */
[----:B------:R-:W-:Y:S01]  /*05d0*/  IMAD.MOV.U32 R6, RZ, RZ, RZ ;  /* 0x000000ffff067224 */ /* 0x000fe200078e00ff */
[----:B------:R-:W-:Y:S02]  /*05e0*/  VIMNMX R4, PT, PT, R4, 0x8, PT ;  /* 0x0000000804047848 */ /* 0x000fe40003fe0100 */
[----:B------:R-:W-:Y:S02]  /*05f0*/  STL [R1+0x104], RZ ;  /* 0x000104ff01007387 */ /* 0x000fe40000100800 */
[-C--:B------:R-:W-:Y:S02]  /*0600*/  IABS R10, R4.reuse ;  /* 0x00000004000a7213 */ /* 0x080fe40000000000 */
[----:B------:R-:W-:Y:S01]  /*0610*/  STL [R1+0x108], RZ ;  /* 0x000108ff01007387 */ /* 0x000fe20000100800 */
[----:B------:R-:W-:Y:S01]  /*0620*/  IABS R0, R4 ;  /* 0x0000000400007213 */ /* 0x000fe20000000000 */
[----:B------:R-:W2:Y:S02]  /*0630*/  I2F.RP R8, R10 ;  /* 0x0000000a00087306 */ /* 0x000ea40000209400 */
[----:B------:R-:W-:Y:S04]  /*0640*/  STL [R1+0x10c], RZ ;  /* 0x00010cff01007387 */ /* 0x000fe80000100800 */
[----:B------:R-:W-:Y:S04]  /*0650*/  STL [R1+0xf0], RZ ;  /* 0x0000f0ff01007387 */ /* 0x000fe80000100800 */
[----:B------:R-:W-:Y:S04]  /*0660*/  STL [R1+0xf4], RZ ;  /* 0x0000f4ff01007387 */ /* 0x000fe80000100800 */
[----:B------:R-:W-:Y:S01]  /*0670*/  STL [R1+0xf8], RZ ;  /* 0x0000f8ff01007387 */ /* 0x000fe20000100800 */
[----:B--2---:R-:W2:Y:S03]  /*0680*/  MUFU.RCP R8, R8 ;  /* 0x0000000800087308 */ /* 0x004ea60000001000 */
[----:B------:R-:W-:Y:S04]  /*0690*/  STL [R1+0xfc], RZ ;  /* 0x0000fcff01007387 */ /* 0x000fe80000100800 */
[----:B------:R-:W-:Y:S04]  /*06a0*/  STL [R1+0xe0], RZ ;  /* 0x0000e0ff01007387 */ /* 0x000fe80000100800 */
[----:B------:R-:W-:Y:S04]  /*06b0*/  STL [R1+0xe4], RZ ;  /* 0x0000e4ff01007387 */ /* 0x000fe80000100800 */
[----:B------:R-:W-:Y:S01]  /*06c0*/  STL [R1+0xe8], RZ ;  /* 0x0000e8ff01007387 */ /* 0x000fe20000100800 */
[----:B--2---:R-:W-:-:S03]  /*06d0*/  VIADD R7, R8, 0xffffffe ;  /* 0x0ffffffe08077836 */ /* 0x004fc60000000000 */
[----:B------:R-:W-:Y:S03]  /*06e0*/  STL [R1+0xec], RZ ;  /* 0x0000ecff01007387 */ /* 0x000fe60000100800 */
[----:B------:R-:W2:Y:S01]  /*06f0*/  F2I.FTZ.U32.TRUNC.NTZ R7, R7 ;  /* 0x0000000700077305 */ /* 0x000ea2000021f000 */
[----:B------:R-:W-:Y:S04]  /*0700*/  STL [R1+0xd0], RZ ;  /* 0x0000d0ff01007387 */ /* 0x000fe80000100800 */
[----:B------:R-:W-:Y:S04]  /*0710*/  STL [R1+0xd4], RZ ;  /* 0x0000d4ff01007387 */ /* 0x000fe80000100800 */
[----:B------:R-:W-:Y:S04]  /*0720*/  STL [R1+0xd8], RZ ;  /* 0x0000d8ff01007387 */ /* 0x000fe80000100800 */
[----:B------:R-:W-:Y:S01]  /*0730*/  STL [R1+0xdc], RZ ;  /* 0x0000dcff01007387 */ /* 0x000fe20000100800 */
[----:B--2---:R-:W-:-:S03]  /*0740*/  IMAD.MOV R9, RZ, RZ, -R7 ;  /* 0x000000ffff097224 */ /* 0x004fc600078e0a07 */
[----:B------:R-:W-:Y:S01]  /*0750*/  STL [R1+0xc0], RZ ;  /* 0x0000c0ff01007387 */ /* 0x000fe20000100800 */
[----:B------:R-:W-:Y:S01]  /*0760*/  IMAD.MOV.U32 R5, RZ, RZ, R9 ;  /* 0x000000ffff057224 */ /* 0x000fe200078e0009 */
[----:B------:R-:W-:Y:S02]  /*0770*/  IABS R9, R11 ;  /* 0x0000000b00097213 */ /* 0x000fe40000000000 */
[----:B------:R-:W-:Y:S01]  /*0780*/  STL [R1+0xc4], RZ ;  /* 0x0000c4ff01007387 */ /* 0x000fe20000100800 */
[----:B------:R-:W-:-:S03]  /*0790*/  IMAD R5, R5, R10, RZ ;  /* 0x0000000a05057224 */ /* 0x000fc600078e02ff */
[----:B------:R-:W-:Y:S01]  /*07a0*/  STL [R1+0xc8], RZ ;  /* 0x0000c8ff01007387 */ /* 0x000fe20000100800 */
[----:B------:R-:W-:-:S03]  /*07b0*/  IMAD.HI.U32 R6, R7, R5, R6 ;  /* 0x0000000507067227 */ /* 0x000fc600078e0006 */
[----:B------:R-:W-:Y:S01]  /*07c0*/  STL [R1+0xcc], RZ ;  /* 0x0000ccff01007387 */ /* 0x000fe20000100800 */
[----:B------:R-:W-:Y:S02]  /*07d0*/  IMAD.MOV R5, RZ, RZ, -R0 ;  /* 0x000000ffff057224 */ /* 0x000fe400078e0a00 */
[----:B------:R-:W-:Y:S01]  /*07e0*/  IMAD.HI.U32 R0, R6, R9, RZ ;  /* 0x0000000906007227 */ /* 0x000fe200078e00ff */
[----:B------:R-:W-:Y:S01]  /*07f0*/  STL [R1+0xb0], RZ ;  /* 0x0000b0ff01007387 */ /* 0x000fe20000100800 */
[----:B------:R-:W-:Y:S02]  /*0800*/  CS2R R6, SRZ ;  /* 0x0000000000067805 */ /* 0x000fe4000001ff00 */
[----:B------:R-:W-:Y:S01]  /*0810*/  IMAD R5, R0, R5, R9 ;  /* 0x0000000500057224 */ /* 0x000fe200078e0209 */
[----:B------:R-:W-:Y:S01]  /*0820*/  STL [R1+0xb4], RZ ;  /* 0x0000b4ff01007387 */ /* 0x000fe20000100800 */
[----:B------:R-:W-:-:S03]  /*0830*/  CS2R R8, SRZ ;  /* 0x0000000000087805 */ /* 0x000fc6000001ff00 */
[----:B------:R-:W-:Y:S01]  /*0840*/  STL [R1+0xb8], RZ ;  /* 0x0000b8ff01007387 */ /* 0x000fe20000100800 */
[----:B------:R-:W-:-:S03]  /*0850*/  ISETP.GT.U32.AND P1, PT, R10, R5, PT ;  /* 0x000000050a00720c */ /* 0x000fc60003f24070 */
[----:B------:R-:W-:Y:S04]  /*0860*/  STL [R1+0xbc], RZ ;  /* 0x0000bcff01007387 */ /* 0x000fe80000100800 */
[----:B------:R-:W-:Y:S04]  /*0870*/  STL [R1+0xa0], RZ ;  /* 0x0000a0ff01007387 */ /* 0x000fe80000100800 */
[----:B------:R-:W-:Y:S02]  /*0880*/  STL [R1+0xa4], RZ ;  /* 0x0000a4ff01007387 */ /* 0x000fe40000100800 */
[----:B------:R-:W-:-:S02]  /*0890*/  @!P1 IMAD.IADD R5, R5, 0x1, -R10 ;  /* 0x0000000105059824 */ /* 0x000fc400078e0a0a */
[----:B------:R-:W-:Y:S01]  /*08a0*/  STL [R1+0xa8], RZ ;  /* 0x0000a8ff01007387 */ /* 0x000fe20000100800 */
[----:B------:R-:W-:Y:S01]  /*08b0*/  @!P1 VIADD R0, R0, 0x1 ;  /* 0x0000000100009836 */ /* 0x000fe20000000000 */
[----:B------:R-:W-:Y:S02]  /*08c0*/  ISETP.NE.AND P1, PT, R4, RZ, PT ;  /* 0x000000ff0400720c */ /* 0x000fe40003f25270 */
[----:B------:R-:W-:Y:S01]  /*08d0*/  STL [R1+0xac], RZ ;  /* 0x0000acff01007387 */ /* 0x000fe20000100800 */
[----:B------:R-:W-:Y:S02]  /*08e0*/  ISETP.GE.U32.AND P0, PT, R5, R10, PT ;  /* 0x0000000a0500720c */ /* 0x000fe40003f06070 */
[----:B------:R-:W-:Y:S01]  /*08f0*/  LOP3.LUT R5, R11, R4, RZ, 0x3c, !PT ;  /* 0x000000040b057212 */ /* 0x000fe200078e3cff */
[----:B------:R-:W-:Y:S03]  /*0900*/  STL [R1+0x90], RZ ;  /* 0x000090ff01007387 */ /* 0x000fe60000100800 */
[----:B------:R-:W-:Y:S01]  /*0910*/  ISETP.GE.AND P2, PT, R5, RZ, PT ;  /* 0x000000ff0500720c */ /* 0x000fe20003f46270 */
[----:B------:R-:W-:Y:S04]  /*0920*/  STL [R1+0x94], RZ ;  /* 0x000094ff01007387 */ /* 0x000fe80000100800 */
[----:B------:R-:W-:Y:S02]  /*0930*/  STL [R1+0x98], RZ ;  /* 0x000098ff01007387 */ /* 0x000fe40000100800 */
[----:B------:R-:W-:-:S02]  /*0940*/  @P0 VIADD R0, R0, 0x1 ;  /* 0x0000000100000836 */ /* 0x000fc40000000000 */
[----:B------:R-:W-:Y:S04]  /*0950*/  STL [R1+0x9c], RZ ;  /* 0x00009cff01007387 */ /* 0x000fe80000100800 */
[----:B------:R-:W-:Y:S01]  /*0960*/  STL [R1+0x80], RZ ;  /* 0x000080ff01007387 */ /* 0x000fe20000100800 */
[----:B------:R-:W-:Y:S01]  /*0970*/  @!P2 IMAD.MOV R0, RZ, RZ, -R0 ;  /* 0x000000ffff00a224 */ /* 0x000fe200078e0a00 */
[----:B------:R-:W-:Y:S02]  /*0980*/  @!P1 LOP3.LUT R0, RZ, R4, RZ, 0x33, !PT ;  /* 0x00000004ff009212 */ /* 0x000fe400078e33ff */
[----:B------:R-:W-:Y:S03]  /*0990*/  STL [R1+0x84], RZ ;  /* 0x000084ff01007387 */ /* 0x000fe60000100800 */
[----:B------:R-:W-:Y:S01]  /*09a0*/  IMAD.MOV R5, RZ, RZ, -R0 ;  /* 0x000000ffff057224 */ /* 0x000fe200078e0a00 */
[----:B------:R-:W-:Y:S01]  /*09b0*/  STL [R1+0x88], RZ ;  /* 0x000088ff01007387 */ /* 0x000fe20000100800 */
[----:B------:R-:W-:-:S02]  /*09c0*/  IMAD.SHL.U32 R0, R0, 0x40, RZ ;  /* 0x0000004000007824 */ /* 0x000fc400078e00ff */
[----:B------:R-:W-:Y:S01]  /*09d0*/  IMAD R5, R4, R5, R11 ;  /* 0x0000000504057224 */ /* 0x000fe200078e020b */
[----:B------:R-:W-:Y:S01]  /*09e0*/  STL [R1+0x8c], RZ ;  /* 0x00008cff01007387 */ /* 0x000fe20000100800 */
[C---:B-1----:R-:W-:Y:S01]  /*09f0*/  VIADD R2, R0.reuse, 0x2 ;  /* 0x0000000200027836 */ /* 0x042fe20000000000 */
[----:B------:R-:W-:Y:S01]  /*0a00*/  CS2R R10, SRZ ;  /* 0x00000000000a7805 */ /* 0x000fe2000001ff00 */
[----:B------:R-:W-:Y:S01]  /*0a10*/  VIADD R3, R0, 0x3 ;  /* 0x0000000300037836 */ /* 0x000fe20000000000 */
[----:B------:R-:W-:Y:S01]  /*0a20*/  STL [R1+0x70], RZ ;  /* 0x000070ff01007387 */ /* 0x000fe20000100800 */
[----:B------:R-:W-:Y:S01]  /*0a30*/  IMAD.IADD R28, R28, 0x1, R5 ;  /* 0x000000011c1c7824 */ /* 0x000fe200078e0205 */
[----:B------:R-:W-:Y:S02]  /*0a40*/  CS2R R4, SRZ ;  /* 0x0000000000047805 */ /* 0x000fe4000001ff00 */
[----:B------:R-:W-:Y:S04]  /*0a50*/  STL [R1+0x74], RZ ;  /* 0x000074ff01007387 */ /* 0x000fe80000100800 */
        /* <DEDUP_REMOVED lines=26> */
[----:B------:R-:W-:Y:S04]  /*0c00*/  STL [R1], RZ ;  /* 0x000000ff01007387 */ /* 0x000fe80000100800 */
[----:B------:R-:W-:Y:S04]  /*0c10*/  STL [R1+0x4], RZ ;  /* 0x000004ff01007387 */ /* 0x000fe80000100800 */
[----:B------:R-:W-:Y:S04]  /*0c20*/  STL [R1+0x8], RZ ;  /* 0x000008ff01007387 */ /* 0x000fe80000100800 */
[----:B------:R-:W-:Y:S04]  /*0c30*/  STL [R1+0xc], RZ ;  /* 0x00000cff01007387 */ /* 0x000fe80000100800 */
[----:B------:R0:W-:Y:S04]  /*0c40*/  STL [R1+0x1ff8], R20 ;  /* 0x001ff81401007387 */ /* 0x0001e80000100800 */
[----:B------:R-:W-:Y:S04]  /*0c50*/  STL [R1+0x190], RZ ;  /* 0x000190ff01007387 */ /* 0x000fe80000100800 */
[----:B------:R-:W-:Y:S01]  /*0c60*/  STL [R1+0x194], RZ ;  /* 0x000194ff01007387 */ /* 0x000fe20000100800 */
[----:B0-----:R-:W-:Y:S01]  /*0c70*/  LOP3.LUT R20, R29, 0x3f, RZ, 0xc0, !PT ;  /* 0x0000003f1d147812 */ /* 0x001fe200078ec0ff */
[----:B------:R-:W-:-:S02]  /*0c80*/  VIADD R29, R0, 0x1 ;  /* 0x00000001001d7836 */ /* 0x000fc40000000000 */
[----:B------:R-:W-:Y:S04]  /*0c90*/  STL [R1+0x198], RZ ;  /* 0x000198ff01007387 */ /* 0x000fe80000100800 */
[----:B------:R-:W-:Y:S04]  /*0ca0*/  STL [R1+0x19c], RZ ;  /* 0x00019cff01007387 */ /* 0x000fe80000100800 */
[----:B------:R-:W-:Y:S04]  /*0cb0*/  STL [R1+0xb08], R0 ;  /* 0x000b080001007387 */ /* 0x000fe80000100800 */
[----:B------:R0:W-:Y:S04]  /*0cc0*/  STL [R1+0x290], R29 ;  /* 0x0002901d01007387 */ /* 0x0001e80000100800 */
[----:B------:R1:W-:Y:S04]  /*0cd0*/  STL [R1+0x28c], R2 ;  /* 0x00028c0201007387 */ /* 0x0003e80000100800 */
[----:B------:R2:W-:Y:S01]  /*0ce0*/  STL [R1+0x288], R3 ;  /* 0x0002880301007387 */ /* 0x0005e20000100800 */
[----:B0-----:R-:W-:-:S02]  /*0cf0*/  VIADD R29, R0, 0x4 ;  /* 0x00000004001d7836 */ /* 0x001fc40000000000 */
[----:B-1----:R-:W-:-:S03]  /*0d00*/  VIADD R2, R0, 0x5 ;  /* 0x0000000500027836 */ /* 0x002fc60000000000 */
[----:B------:R0:W-:Y:S01]  /*0d10*/  STL [R1+0x284], R29 ;  /* 0x0002841d01007387 */ /* 0x0001e20000100800 */
[----:B--2---:R-:W-:-:S03]  /*0d20*/  VIADD R3, R0, 0x6 ;  /* 0x0000000600037836 */ /* 0x004fc60000000000 */
[----:B------:R1:W-:Y:S04]  /*0d30*/  STL [R1+0x280], R2 ;  /* 0x0002800201007387 */ /* 0x0003e80000100800 */
[----:B------:R2:W-:Y:S01]  /*0d40*/  STL [R1+0x27c], R3 ;  /* 0x00027c0301007387 */ /* 0x0005e20000100800 */
[C---:B0-----:R-:W-:Y:S02]  /*0d50*/  VIADD R29, R0.reuse, 0x7 ;  /* 0x00000007001d7836 */ /* 0x041fe40000000000 */
        /* <DEDUP_REMOVED lines=107> */
[----:B0-----:R-:W-:Y:S02]  /*1410*/  VIADD R29, R0, 0x3d ;  /* 0x0000003d001d7836 */ /* 0x001fe40000000000 */
[----:B-1----:R-:W-:Y:S01]  /*1420*/  IMAD.SHL.U32 R2, R28, 0x100, RZ ;  /* 0x000001001c027824 */ /* 0x002fe200078e00ff */
[----:B--2---:R-:W-:Y:S01]  /*1430*/  PRMT R3, R20, 0x6540, R28 ;  /* 0x0000654014037816 */ /* 0x004fe2000000001c */
[----:B------:R-:W-:-:S03]  /*1440*/  VIADD R28, R0, 0x3e ;  /* 0x0000003e001c7836 */ /* 0x000fc60000000000 */
[----:B------:R-:W-:Y:S01]  /*1450*/  LOP3.LUT R2, R2, 0x40, R20, 0xfe, !PT ;  /* 0x0000004002027812 */ /* 0x000fe200078efe14 */
[----:B------:R-:W-:Y:S01]  /*1460*/  VIADD R0, R0, 0x3f ;  /* 0x0000003f00007836 */ /* 0x000fe20000000000 */
[----:B------:R0:W5:Y:S04]  /*1470*/  LDL.LU R20, [R1+0x1ff8] ;  /* 0x001ff80001147983 */ /* 0x0001680000300800 */
[----:B------:R-:W-:Y:S04]  /*1480*/  STL [R1+0xbdc], R3 ;  /* 0x000bdc0301007387 */ /* 0x000fe80000100800 */
[----:B------:R1:W-:Y:S02]  /*1490*/  STL [R1+0xbe0], R2 ;  /* 0x000be00201007387 */ /* 0x0003e40000100800 */
[----:B-1----:R-:W-:-:S02]  /*14a0*/  LOP3.LUT R2, R3, 0x80, RZ, 0xfc, !PT ;  /* 0x0000008003027812 */ /* 0x002fc400078efcff */
[----:B------:R-:W-:-:S03]  /*14b0*/  LOP3.LUT R3, R3, 0xc0, RZ, 0xfc, !PT ;  /* 0x000000c003037812 */ /* 0x000fc600078efcff */
[----:B------:R1:W-:Y:S04]  /*14c0*/  STL [R1+0xc54], R2 ;  /* 0x000c540201007387 */ /* 0x0003e80000100800 */
[----:B-1----:R0:W5:Y:S04]  /*14d0*/  LDL.LU R2, [R1+0x1ff4] ;  /* 0x001ff40001027983 */ /* 0x0021680000300800 */
[----:B------:R1:W-:Y:S04]  /*14e0*/  STL [R1+0xbe4], R3 ;  /* 0x000be40301007387 */ /* 0x0003e80000100800 */
[----:B-1----:R0:W5:Y:S01]  /*14f0*/  LDL.LU R3, [R1+0x1ff0] ;  /* 0x001ff00001037983 */ /* 0x0021620000300800 */
[----:B----4-:R-:W-:Y:S05]  /*1500*/  BRA.U !UP0, `(.L_x_0) ;  /* 0x000005c908a47547 */ /* 0x010fea000b800000 */
[----:B------:R-:W2:Y:S04]  /*1510*/  LDL R18, [R1+0xbdc] ;  /* 0x000bdc0001127983 */ /* 0x000ea80000100800 */
[----:B------:R-:W3:Y:S04]  /*1520*/  LDL R10, [R1+0xc54] ;  /* 0x000c5400010a7983 */ /* 0x000ee80000100800 */
[----:B------:R-:W4:Y:S01]  /*1530*/  LDL R11, [R1+0xbe4] ;  /* 0x000be400010b7983 */ /* 0x000f220000100800 */
[----:B-----5:R-:W-:Y:S01]  /*1540*/  IABS R8, R2 ;  /* 0x0000000200087213 */ /* 0x020fe20000000000 */
[----:B------:R-:W1:Y:S02]  /*1550*/  LDCU.128 UR8, c[0x0][0x380] ;  /* 0x00007000ff0877ac */ /* 0x000e640008000c00 */
[----:B------:R-:W4:Y:S01]  /*1560*/  LDL.LU R24, [R1+0x1dc] ;  /* 0x0001dc0001187983 */ /* 0x000f220000300800 */
[----:B------:R-:W-:Y:S01]  /*1570*/  IABS R14, R3 ;  /* 0x00000003000e7213 */ /* 0x000fe20000000000 */
[----:B------:R-:W0:Y:S02]  /*1580*/  LDCU UR6, c[0x0][0x3a4] ;  /* 0x00007480ff0677ac */ /* 0x000e240008000800 */
[----:B------:R-:W4:Y:S01]  /*1590*/  LDL.LU R25, [R1+0x1e0] ;  /* 0x0001e00001197983 */ /* 0x000f220000300800 */
[----:B------:R-:W-:Y:S01]  /*15a0*/  ISETP.GE.AND P4, PT, R28, RZ, PT ;  /* 0x000000ff1c00720c */ /* 0x000fe20003f86270 */
[----:B------:R-:W0:Y:S02]  /*15b0*/  LDCU UR7, c[0x0][0x3b0] ;  /* 0x00007600ff0777ac */ /* 0x000e240008000800 */
[----:B------:R-:W4:Y:S04]  /*15c0*/  LDL.LU R26, [R1+0x1d8] ;  /* 0x0001d800011a7983 */ /* 0x000f280000300800 */
[----:B------:R-:W4:Y:S04]  /*15d0*/  LDL.LU R27, [R1+0x1c0] ;  /* 0x0001c000011b7983 */ /* 0x000f280000300800 */
[----:B------:R-:W4:Y:S04]  /*15e0*/  LDL.LU R15, [R1+0x1bc] ;  /* 0x0001bc00010f7983 */ /* 0x000f280000300800 */
[----:B------:R0:W-:Y:S04]  /*15f0*/  STL [R1+0x2270], R2 ;  /* 0x0022700201007387 */ /* 0x0001e80000100800 */
[----:B0-----:R-:W4:Y:S01]  /*1600*/  LDL R2, [R1+0xbe0] ;  /* 0x000be00001027983 */ /* 0x001f220000100800 */
[----:B------:R-:W0:Y:S03]  /*1610*/  I2F.RP R4, R8 ;  /* 0x0000000800047306 */ /* 0x000e260000209400 */
[----:B------:R1:W-:Y:S05]  /*1620*/  STL [R1+0x2268], R3 ;  /* 0x0022680301007387 */ /* 0x0003ea0000100800 */
[----:B------:R-:W0:Y:S01]  /*1630*/  I2F.RP R6, R14 ;  /* 0x0000000e00067306 */ /* 0x000e220000209400 */
[----:B------:R-:W-:Y:S01]  /*1640*/  ISETP.GE.AND P1, PT, R29, RZ, PT ;  /* 0x000000ff1d00720c */ /* 0x000fe20003f26270 */
[----:B-1----:R-:W4:Y:S06]  /*1650*/  LDL.LU R3, [R1+0x1a0] ;  /* 0x0001a00001037983 */ /* 0x002f2c0000300800 */
[----:B0-----:R-:W0:Y:S01]  /*1660*/  MUFU.RCP R4, R4 ;  /* 0x0000000400047308 */ /* 0x001e220000001000 */
[----:B------:R-:W4:Y:S04]  /*1670*/  LDL.LU R20, [R1+0x1a8] ;  /* 0x0001a80001147983 */ /* 0x000f280000300800 */
[----:B------:R-:W4:Y:S03]  /*1680*/  LDL.LU R21, [R1+0x1ac] ;  /* 0x0001ac0001157983 */ /* 0x000f260000300800 */
[----:B------:R-:W1:Y:S01]  /*1690*/  MUFU.RCP R6, R6 ;  /* 0x0000000600067308 */ /* 0x000e620000001000 */
[----:B------:R-:W4:Y:S01]  /*16a0*/  LDL.LU R23, [R1+0x1b0] ;  /* 0x0001b00001177983 */ /* 0x000f220000300800 */
[----:B0-----:R-:W-:-:S06]  /*16b0*/  VIADD R4, R4, 0xffffffe ;  /* 0x0ffffffe04047836 */ /* 0x001fcc0000000000 */
[----:B------:R0:W0:Y:S01]  /*16c0*/  F2I.FTZ.U32.TRUNC.NTZ R5, R4 ;  /* 0x0000000400057305 */ /* 0x000022000021f000 */
[----:B-1----:R-:W-:-:S07]  /*16d0*/  VIADD R6, R6, 0xffffffe ;  /* 0x0ffffffe06067836 */ /* 0x002fce0000000000 */
[----:B------:R-:W1:Y:S01]  /*16e0*/  F2I.FTZ.U32.TRUNC.NTZ R7, R6 ;  /* 0x0000000600077305 */ /* 0x000e62000021f000 */
[----:B0-----:R-:W-:Y:S02]  /*16f0*/  IMAD.MOV.U32 R4, RZ, RZ, RZ ;  /* 0x000000ffff047224 */ /* 0x001fe400078e00ff */
[----:B------:R-:W-:-:S04]  /*1700*/  IMAD.MOV R9, RZ, RZ, -R5 ;  /* 0x000000ffff097224 */ /* 0x000fc800078e0a05 */
[----:B------:R-:W-:-:S04]  /*1710*/  IMAD R9, R9, R8, RZ ;  /* 0x0000000809097224 */ /* 0x000fc800078e02ff */
[----:B------:R-:W-:-:S04]  /*1720*/  IMAD.HI.U32 R9, R5, R9, R4 ;  /* 0x0000000905097227 */ /* 0x000fc800078e0004 */
[----:B-1----:R-:W-:-:S04]  /*1730*/  IMAD.MOV R19, RZ, RZ, -R7 ;  /* 0x000000ffff137224 */ /* 0x002fc800078e0a07 */
[----:B------:R-:W-:Y:S01]  /*1740*/  IMAD R19, R19, R14, RZ ;  /* 0x0000000e13137224 */ /* 0x000fe200078e02ff */
[----:B--2---:R-:W-:Y:S02]  /*1750*/  IABS R6, R18 ;  /* 0x0000001200067213 */ /* 0x004fe40000000000 */
[----:B------:R-:W-:Y:S02]  /*1760*/  ISETP.GE.AND P2, PT, R18, RZ, PT ;  /* 0x000000ff1200720c */ /* 0x000fe40003f46270 */
[----:B---3--:R-:W-:Y:S01]  /*1770*/  IABS R10, R10 ;  /* 0x0000000a000a7213 */ /* 0x008fe20000000000 */
[----:B------:R-:W-:Y:S01]  /*1780*/  IMAD.MOV.U32 R4, RZ, RZ, R6 ;  /* 0x000000ffff047224 */ /* 0x000fe200078e0006 */
[----:B----4-:R-:W-:-:S03]  /*1790*/  IABS R5, R11 ;  /* 0x0000000b00057213 */ /* 0x010fc60000000000 */
[----:B------:R-:W-:-:S04]  /*17a0*/  IMAD.HI.U32 R6, R9, R4, RZ ;  /* 0x0000000409067227 */ /* 0x000fc800078e00ff */
[----:B------:R-:W-:Y:S02]  /*17b0*/  IMAD.MOV R6, RZ, RZ, -R6 ;  /* 0x000000ffff067224 */ /* 0x000fe400078e0a06 */
[----:B------:R-:W-:-:S04]  /*17c0*/  IMAD.HI.U32 R11, R9, R10, RZ ;  /* 0x0000000a090b7227 */ /* 0x000fc800078e00ff */
[C---:B------:R-:W-:Y:S02]  /*17d0*/  IMAD R4, R8.reuse, R6, R4 ;  /* 0x0000000608047224 */ /* 0x040fe400078e0204 */
[----:B------:R-:W-:Y:S02]  /*17e0*/  IMAD.MOV.U32 R6, RZ, RZ, RZ ;  /* 0x000000ffff067224 */ /* 0x000fe400078e00ff */
[----:B------:R-:W-:Y:S01]  /*17f0*/  IMAD.MOV R11, RZ, RZ, -R11 ;  /* 0x000000ffff0b7224 */ /* 0x000fe200078e0a0b */
[----:B------:R-:W-:Y:S01]  /*1800*/  ISETP.GT.U32.AND P0, PT, R8, R4, PT ;  /* 0x000000040800720c */ /* 0x000fe20003f04070 */
[----:B------:R-:W-:-:S04]  /*1810*/  IMAD.HI.U32 R19, R7, R19, R6 ;  /* 0x0000001307137227 */ /* 0x000fc800078e0006 */
[----:B------:R-:W-:Y:S02]  /*1820*/  IMAD R6, R8, R11, R10 ;  /* 0x0000000b08067224 */ /* 0x000fe400078e020a */
[----:B------:R-:W-:Y:S01]  /*1830*/  IMAD.MOV.U32 R22, RZ, RZ, R15 ;  /* 0x000000ffff167224 */ /* 0x000fe200078e000f */
[----:B------:R-:W-:-:S05]  /*1840*/  IABS R12, R2 ;  /* 0x00000002000c7213 */ /* 0x000fca0000000000 */
[----:B------:R-:W-:-:S04]  /*1850*/  IMAD.HI.U32 R13, R9, R12, RZ ;  /* 0x0000000c090d7227 */ /* 0x000fc800078e00ff */
[----:B------:R-:W-:Y:S02]  /*1860*/  IMAD.MOV R13, RZ, RZ, -R13 ;  /* 0x000000ffff0d7224 */ /* 0x000fe400078e0a0d */
[----:B------:R-:W-:Y:S02]  /*1870*/  @!P0 IMAD.IADD R4, R4, 0x1, -R8 ;  /* 0x0000000104048824 */ /* 0x000fe400078e0a08 */
[C---:B------:R-:W-:Y:S01]  /*1880*/  IMAD R7, R8.reuse, R13, R12 ;  /* 0x0000000d08077224 */ /* 0x040fe200078e020c */
[----:B------:R-:W-:Y:S01]  /*1890*/  ISETP.GT.U32.AND P0, PT, R8, R6, PT ;  /* 0x000000060800720c */ /* 0x000fe20003f04070 */
[----:B------:R-:W-:-:S03]  /*18a0*/  IMAD.HI.U32 R9, R9, R5, RZ ;  /* 0x0000000509097227 */ /* 0x000fc600078e00ff */
[C---:B------:R-:W-:Y:S01]  /*18b0*/  ISETP.GT.U32.AND P3, PT, R8.reuse, R7, PT ;  /* 0x000000070800720c */ /* 0x040fe20003f64070 */
[----:B------:R-:W-:Y:S01]  /*18c0*/  IMAD.MOV R9, RZ, RZ, -R9 ;  /* 0x000000ffff097224 */ /* 0x000fe200078e0a09 */
[----:B------:R-:W-:Y:S02]  /*18d0*/  IABS R12, R0 ;  /* 0x00000000000c7213 */ /* 0x000fe40000000000 */
[----:B------:R-:W-:Y:S01]  /*18e0*/  IABS R11, R28 ;  /* 0x0000001c000b7213 */ /* 0x000fe20000000000 */
[----:B------:R-:W-:Y:S01]  /*18f0*/  IMAD R5, R8, R9, R5 ;  /* 0x0000000908057224 */ /* 0x000fe200078e0205 */
[----:B------:R-:W2:Y:S01]  /*1900*/  LDL R28, [R1+0xbe4] ;  /* 0x000be400011c7983 */ /* 0x000ea20000100800 */
[----:B------:R-:W-:Y:S01]  /*1910*/  IMAD.HI.U32 R16, R19, R12, RZ ;  /* 0x0000000c13107227 */ /* 0x000fe200078e00ff */
[----:B------:R-:W-:Y:S02]  /*1920*/  IABS R10, R29 ;  /* 0x0000001d000a7213 */ /* 0x000fe40000000000 */
[----:B------:R-:W3:Y:S03]  /*1930*/  LDL.LU R29, [R1+0x1a4] ;  /* 0x0001a400011d7983 */ /* 0x000ee60000300800 */
[----:B------:R-:W-:-:S02]  /*1940*/  @!P3 IMAD.IADD R7, R7, 0x1, -R8 ;  /* 0x000000010707b824 */ /* 0x000fc400078e0a08 */
[----:B------:R-:W-:Y:S02]  /*1950*/  IMAD.MOV R16, RZ, RZ, -R16 ;  /* 0x000000ffff107224 */ /* 0x000fe400078e0a10 */
[----:B------:R-:W-:Y:S01]  /*1960*/  @!P0 IMAD.IADD R6, R6, 0x1, -R8 ;  /* 0x0000000106068824 */ /* 0x000fe200078e0a08 */
[----:B------:R-:W-:Y:S01]  /*1970*/  ISETP.GT.U32.AND P0, PT, R8, R7, PT ;  /* 0x000000070800720c */ /* 0x000fe20003f04070 */
[----:B------:R-:W-:Y:S02]  /*1980*/  IMAD R12, R14, R16, R12 ;  /* 0x000000100e0c7224 */ /* 0x000fe400078e020c */
[----:B------:R-:W4:Y:S10]  /*1990*/  LDL R16, [R1+0xc54] ;  /* 0x000c540001107983 */ /* 0x000f340000100800 */
[----:B------:R-:W-:Y:S01]  /*19a0*/  @!P0 IMAD.IADD R7, R7, 0x1, -R8 ;  /* 0x0000000107078824 */ /* 0x000fe200078e0a08 */
[----:B------:R-:W-:-:S02]  /*19b0*/  ISETP.GE.AND P0, PT, R2, RZ, PT ;  /* 0x000000ff0200720c */ /* 0x000fc40003f06270 */
[----:B------:R-:W4:Y:S01]  /*19c0*/  LDL.LU R2, [R1+0x2270] ;  /* 0x0022700001027983 */ /* 0x000f220000300800 */
[C---:B------:R-:W-:Y:S02]  /*19d0*/  ISETP.GT.U32.AND P6, PT, R8.reuse, R5, PT ;  /* 0x000000050800720c */ /* 0x040fe40003fc4070 */
[----:B------:R-:W-:-:S11]  /*19e0*/  ISETP.GT.U32.AND P3, PT, R8, R4, PT ;  /* 0x000000040800720c */ /* 0x000fd60003f64070 */
[--C-:B------:R-:W-:Y:S02]  /*19f0*/  @!P6 IMAD.IADD R5, R5, 0x1, -R8.reuse ;  /* 0x000000010505e824 */ /* 0x100fe400078e0a08 */
[----:B------:R-:W-:-:S03]  /*1a00*/  @!P3 IMAD.IADD R4, R4, 0x1, -R8 ;  /* 0x000000010404b824 */ /* 0x000fc600078e0a08 */
[C---:B------:R-:W-:Y:S02]  /*1a10*/  ISETP.GT.U32.AND P6, PT, R8.reuse, R5, PT ;  /* 0x000000050800720c */ /* 0x040fe40003fc4070 */
[----:B------:R-:W-:Y:S01]  /*1a20*/  ISETP.GT.U32.AND P3, PT, R8, R6, PT ;  /* 0x000000060800720c */ /* 0x000fe20003f64070 */
[C---:B------:R-:W-:Y:S01]  /*1a30*/  IMAD.HI.U32 R15, R19.reuse, R11, RZ ;  /* 0x0000000b130f7227 */ /* 0x040fe200078e00ff */
[----:B------:R-:W-:Y:S02]  /*1a40*/  ISETP.GE.AND P5, PT, R0, RZ, PT ;  /* 0x000000ff0000720c */ /* 0x000fe40003fa6270 */
[----:B------:R-:W-:Y:S01]  /*1a50*/  IABS R0, R3 ;  /* 0x0000000300007213 */ /* 0x000fe20000000000 */
[----:B------:R-:W-:-:S06]  /*1a60*/  IMAD.HI.U32 R18, R19, R10, RZ ;  /* 0x0000000a13127227 */ /* 0x000fcc00078e00ff */
[--C-:B------:R-:W-:Y:S02]  /*1a70*/  @!P6 IMAD.IADD R5, R5, 0x1, -R8.reuse ;  /* 0x000000010505e824 */ /* 0x100fe400078e0a08 */
[----:B------:R-:W-:Y:S02]  /*1a80*/  @!P3 IMAD.IADD R6, R6, 0x1, -R8 ;  /* 0x000000010606b824 */ /* 0x000fe400078e0a08 */
[----:B------:R-:W-:Y:S02]  /*1a90*/  IMAD.MOV R15, RZ, RZ, -R15 ;  /* 0x000000ffff0f7224 */ /* 0x000fe400078e0a0f */
[----:B------:R-:W-:-:S04]  /*1aa0*/  IMAD.HI.U32 R17, R19, R0, RZ ;  /* 0x0000000013117227 */ /* 0x000fc800078e00ff */
[----:B------:R-:W-:Y:S02]  /*1ab0*/  IMAD.MOV R18, RZ, RZ, -R18 ;  /* 0x000000ffff127224 */ /* 0x000fe400078e0a12 */
[C---:B------:R-:W-:Y:S02]  /*1ac0*/  IMAD R11, R14.reuse, R15, R11 ;  /* 0x0000000f0e0b7224 */ /* 0x040fe400078e020b */
[----:B------:R-:W-:Y:S02]  /*1ad0*/  @!P2 IMAD.MOV R4, RZ, RZ, -R4 ;  /* 0x000000ffff04a224 */ /* 0x000fe400078e0a04 */
[----:B------:R-:W-:Y:S01]  /*1ae0*/  @!P0 IMAD.MOV R7, RZ, RZ, -R7 ;  /* 0x000000ffff078224 */ /* 0x000fe200078e0a07 */
[C---:B------:R-:W-:Y:S01]  /*1af0*/  ISETP.GT.U32.AND P0, PT, R14.reuse, R12, PT ;  /* 0x0000000c0e00720c */ /* 0x040fe20003f04070 */
[----:B------:R-:W-:Y:S02]  /*1b00*/  IMAD.MOV R17, RZ, RZ, -R17 ;  /* 0x000000ffff117224 */ /* 0x000fe400078e0a11 */
[----:B------:R-:W-:-:S02]  /*1b10*/  IMAD R10, R14, R18, R10 ;  /* 0x000000120e0a7224 */ /* 0x000fc400078e020a */
[----:B------:R-:W-:-:S08]  /*1b20*/  IMAD R0, R14, R17, R0 ;  /* 0x000000110e007224 */ /* 0x000fd000078e0200 */
[----:B------:R-:W-:Y:S01]  /*1b30*/  @!P0 IMAD.IADD R12, R12, 0x1, -R14 ;  /* 0x000000010c0c8824 */ /* 0x000fe200078e0a0e */
[----:B------:R-:W-:Y:S02]  /*1b40*/  IABS R8, R20 ;  /* 0x0000001400087213 */ /* 0x000fe40000000000 */
[----:B---3--:R-:W-:Y:S02]  /*1b50*/  IABS R9, R29 ;  /* 0x0000001d00097213 */ /* 0x008fe40000000000 */
[----:B--2---:R-:W-:Y:S02]  /*1b60*/  ISETP.GE.AND P3, PT, R28, RZ, PT ;  /* 0x000000ff1c00720c */ /* 0x004fe40003f66270 */
[----:B------:R-:W2:Y:S01]  /*1b70*/  LDL.LU R28, [R1+0x1b4] ;  /* 0x0001b400011c7983 */ /* 0x000ea20000300800 */
[----:B------:R-:W-:Y:S01]  /*1b80*/  IMAD.HI.U32 R13, R19, R9, RZ ;  /* 0x00000009130d7227 */ /* 0x000fe200078e00ff */
[----:B----4-:R-:W-:-:S03]  /*1b90*/  ISETP.GE.AND P6, PT, R16, RZ, PT ;  /* 0x000000ff1000720c */ /* 0x010fc60003fc6270 */
[----:B------:R-:W-:-:S04]  /*1ba0*/  IMAD.MOV R13, RZ, RZ, -R13 ;  /* 0x000000ffff0d7224 */ /* 0x000fc800078e0a0d */
[----:B------:R-:W-:Y:S02]  /*1bb0*/  IMAD R9, R14, R13, R9 ;  /* 0x0000000d0e097224 */ /* 0x000fe400078e0209 */
[----:B------:R-:W-:Y:S01]  /*1bc0*/  @!P3 IMAD.MOV R5, RZ, RZ, -R5 ;  /* 0x000000ffff05b224 */ /* 0x000fe200078e0a05 */
[----:B------:R-:W-:Y:S02]  /*1bd0*/  ISETP.NE.AND P2, PT, R2, RZ, PT ;  /* 0x000000ff0200720c */ /* 0x000fe40003f45270 */
[----:B------:R-:W-:Y:S01]  /*1be0*/  LOP3.LUT R13, RZ, R2, RZ, 0x33, !PT ;  /* 0x00000002ff0d7212 */ /* 0x000fe200078e33ff */
[----:B------:R-:W-:Y:S01]  /*1bf0*/  @!P6 IMAD.MOV R6, RZ, RZ, -R6 ;  /* 0x000000ffff06e224 */ /* 0x000fe200078e0a06 */
[C---:B------:R-:W-:Y:S02]  /*1c00*/  ISETP.GT.U32.AND P6, PT, R14.reuse, R11, PT ;  /* 0x0000000b0e00720c */ /* 0x040fe40003fc4070 */
[----:B------:R-:W-:Y:S02]  /*1c10*/  SEL R4, R13, R4, !P2 ;  /* 0x000000040d047207 */ /* 0x000fe40005000000 */
[----:B------:R-:W-:-:S02]  /*1c20*/  ISETP.GT.U32.AND P3, PT, R14, R10, PT ;  /* 0x0000000a0e00720c */ /* 0x000fc40003f64070 */
[C---:B------:R-:W-:Y:S01]  /*1c30*/  SEL R7, R13.reuse, R7, !P2 ;  /* 0x000000070d077207 */ /* 0x040fe20005000000 */
[----:B------:R0:W-:Y:S01]  /*1c40*/  STL [R1+0xfc], R4 ;  /* 0x0000fc0401007387 */ /* 0x0001e20000100800 */
[C---:B------:R-:W-:Y:S02]  /*1c50*/  SEL R6, R13.reuse, R6, !P2 ;  /* 0x000000060d067207 */ /* 0x040fe40005000000 */
[C---:B------:R-:W-:Y:S02]  /*1c60*/  ISETP.GT.U32.AND P0, PT, R14.reuse, R9, PT ;  /* 0x000000090e00720c */ /* 0x040fe40003f04070 */
[----:B0-----:R-:W-:Y:S02]  /*1c70*/  SEL R4, R13, R5, !P2 ;  /* 0x000000050d047207 */ /* 0x001fe40005000000 */
[C---:B------:R-:W-:Y:S01]  /*1c80*/  ISETP.GT.U32.AND P2, PT, R14.reuse, R0, PT ;  /* 0x000000000e00720c */ /* 0x040fe20003f44070 */
[--C-:B------:R-:W-:Y:S01]  /*1c90*/  @!P6 IMAD.IADD R11, R11, 0x1, -R14.reuse ;  /* 0x000000010b0be824 */ /* 0x100fe200078e0a0e */
[----:B------:R-:W-:Y:S01]  /*1ca0*/  ISETP.GT.U32.AND P6, PT, R14, R12, PT ;  /* 0x0000000c0e00720c */ /* 0x000fe20003fc4070 */
[----:B------:R-:W-:Y:S01]  /*1cb0*/  @!P3 IMAD.IADD R10, R10, 0x1, -R14 ;  /* 0x000000010a0ab824 */ /* 0x000fe200078e0a0e */
[----:B------:R-:W-:Y:S02]  /*1cc0*/  STL [R1+0xf8], R7 ;  /* 0x0000f80701007387 */ /* 0x000fe40000100800 */
[----:B------:R-:W-:-:S02]  /*1cd0*/  ISETP.GT.U32.AND P3, PT, R14, R11, PT ;  /* 0x0000000b0e00720c */ /* 0x000fc40003f64070 */
[----:B------:R0:W-:Y:S04]  /*1ce0*/  STL [R1+0xf4], R6 ;  /* 0x0000f40601007387 */ /* 0x0001e80000100800 */
[----:B------:R-:W-:Y:S01]  /*1cf0*/  STL [R1+0xf0], R4 ;  /* 0x0000f00401007387 */ /* 0x000fe20000100800 */
[--C-:B------:R-:W-:Y:S01]  /*1d00*/  @!P2 IMAD.IADD R0, R0, 0x1, -R14.reuse ;  /* 0x000000010000a824 */ /* 0x100fe200078e0a0e */
[----:B------:R-:W-:Y:S02]  /*1d10*/  ISETP.GE.AND P2, PT, R3, RZ, PT ;  /* 0x000000ff0300720c */ /* 0x000fe40003f46270 */
[----:B------:R-:W3:Y:S01]  /*1d20*/  LDL.LU R3, [R1+0x1b8] ;  /* 0x0001b80001037983 */ /* 0x000ee20000300800 */
[----:B------:R-:W-:Y:S01]  /*1d30*/  @!P0 IMAD.IADD R9, R9, 0x1, -R14 ;  /* 0x0000000109098824 */ /* 0x000fe200078e0a0e */
[----:B------:R-:W-:Y:S01]  /*1d40*/  ISETP.GT.U32.AND P0, PT, R14, R10, PT ;  /* 0x0000000a0e00720c */ /* 0x000fe20003f04070 */
[----:B0-----:R-:W-:-:S04]  /*1d50*/  IMAD.HI.U32 R6, R19, R8, RZ ;  /* 0x0000000813067227 */ /* 0x001fc800078e00ff */
[----:B------:R-:W-:Y:S02]  /*1d60*/  @!P6 IMAD.IADD R12, R12, 0x1, -R14 ;  /* 0x000000010c0ce824 */ /* 0x000fe400078e0a0e */
[----:B------:R-:W-:Y:S02]  /*1d70*/  IMAD.MOV R6, RZ, RZ, -R6 ;  /* 0x000000ffff067224 */ /* 0x000fe400078e0a06 */
[----:B------:R-:W-:Y:S02]  /*1d80*/  @!P3 IMAD.IADD R11, R11, 0x1, -R14 ;  /* 0x000000010b0bb824 */ /* 0x000fe400078e0a0e */
[----:B------:R-:W-:Y:S02]  /*1d90*/  IMAD.MOV.U32 R13, RZ, RZ, R12 ;  /* 0x000000ffff0d7224 */ /* 0x000fe400078e000c */
[----:B------:R-:W-:Y:S02]  /*1da0*/  IMAD R8, R14, R6, R8 ;  /* 0x000000060e087224 */ /* 0x000fe400078e0208 */
[----:B------:R-:W-:-:S02]  /*1db0*/  IMAD.MOV.U32 R7, RZ, RZ, R11 ;  /* 0x000000ffff077224 */ /* 0x000fc400078e000b */
[----:B------:R-:W-:Y:S01]  /*1dc0*/  @!P5 IMAD.MOV R13, RZ, RZ, -R13 ;  /* 0x000000ffff0dd224 */ /* 0x000fe200078e0a0d */
[----:B------:R-:W-:Y:S01]  /*1dd0*/  ISETP.GT.U32.AND P5, PT, R14, R8, PT ;  /* 0x000000080e00720c */ /* 0x000fe20003fa4070 */
[----:B------:R-:W-:Y:S02]  /*1de0*/  @!P4 IMAD.MOV R7, RZ, RZ, -R7 ;  /* 0x000000ffff07c224 */ /* 0x000fe400078e0a07 */
[----:B------:R-:W-:Y:S01]  /*1df0*/  @!P0 IMAD.IADD R10, R10, 0x1, -R14 ;  /* 0x000000010a0a8824 */ /* 0x000fe200078e0a0e */
[----:B------:R-:W-:Y:S04]  /*1e00*/  STL [R1+0x78], R13 ;  /* 0x0000780d01007387 */ /* 0x000fe80000100800 */
[----:B------:R0:W-:Y:S01]  /*1e10*/  STL [R1+0x68], R7 ;  /* 0x0000680701007387 */ /* 0x0001e20000100800 */
[----:B------:R-:W-:Y:S01]  /*1e20*/  IABS R2, R21 ;  /* 0x0000001500027213 */ /* 0x000fe20000000000 */
[----:B0-----:R-:W-:-:S04]  /*1e30*/  IMAD.MOV.U32 R7, RZ, RZ, R10 ;  /* 0x000000ffff077224 */ /* 0x001fc800078e000a */
[----:B------:R-:W-:Y:S02]  /*1e40*/  @!P1 IMAD.MOV R7, RZ, RZ, -R7 ;  /* 0x000000ffff079224 */ /* 0x000fe400078e0a07 */
[----:B------:R-:W-:Y:S01]  /*1e50*/  @!P5 IMAD.IADD R8, R8, 0x1, -R14 ;  /* 0x000000010808d824 */ /* 0x000fe200078e0a0e */
[----:B------:R-:W-:Y:S02]  /*1e60*/  ISETP.GE.AND P5, PT, R21, RZ, PT ;  /* 0x000000ff1500720c */ /* 0x000fe40003fa6270 */
[----:B------:R3:W-:Y:S04]  /*1e70*/  STL [R1+0x48], R7 ;  /* 0x0000480701007387 */ /* 0x0007e80000100800 */
[----:B------:R-:W4:Y:S01]  /*1e80*/  LDL.LU R21, [R1+0x1c4] ;  /* 0x0001c40001157983 */ /* 0x000f220000300800 */
[----:B------:R-:W-:-:S04]  /*1e90*/  IMAD.HI.U32 R5, R19, R2, RZ ;  /* 0x0000000213057227 */ /* 0x000fc800078e00ff */
[----:B------:R-:W-:-:S04]  /*1ea0*/  IMAD.MOV R5, RZ, RZ, -R5 ;  /* 0x000000ffff057224 */ /* 0x000fc800078e0a05 */
[----:B------:R-:W-:-:S05]  /*1eb0*/  IMAD R2, R14, R5, R2 ;  /* 0x000000050e027224 */ /* 0x000fca00078e0202 */
[----:B------:R-:W-:Y:S02]  /*1ec0*/  ISETP.GT.U32.AND P0, PT, R14, R2, PT ;  /* 0x000000020e00720c */ /* 0x000fe40003f04070 */
[----:B------:R-:W-:-:S11]  /*1ed0*/  IABS R4, R23 ;  /* 0x0000001700047213 */ /* 0x000fd60000000000 */
[----:B------:R-:W-:Y:S01]  /*1ee0*/  @!P0 IMAD.IADD R2, R2, 0x1, -R14 ;  /* 0x0000000102028824 */ /* 0x000fe200078e0a0e */
[----:B------:R-:W-:Y:S01]  /*1ef0*/  ISETP.GE.AND P0, PT, R23, RZ, PT ;  /* 0x000000ff1700720c */ /* 0x000fe20003f06270 */
[----:B------:R-:W-:Y:S02]  /*1f00*/  IMAD.MOV.U32 R23, RZ, RZ, R26 ;  /* 0x000000ffff177224 */ /* 0x000fe400078e001a */
[----:B------:R-:W4:Y:S01]  /*1f10*/  LDL.LU R26, [R1+0x1c8] ;  /* 0x0001c800011a7983 */ /* 0x000f220000300800 */
[----:B------:R-:W-:-:S13]  /*1f20*/  ISETP.GT.U32.AND P3, PT, R14, R0, PT ;  /* 0x000000000e00720c */ /* 0x000fda0003f64070 */
[----:B------:R-:W-:Y:S01]  /*1f30*/  @!P3 IMAD.IADD R0, R0, 0x1, -R14 ;  /* 0x000000010000b824 */ /* 0x000fe200078e0a0e */
[----:B------:R-:W-:Y:S01]  /*1f40*/  ISETP.GE.AND P3, PT, R20, RZ, PT ;  /* 0x000000ff1400720c */ /* 0x000fe20003f66270 */
[----:B------:R-:W-:Y:S02]  /*1f50*/  IMAD.MOV.U32 R20, RZ, RZ, R27 ;  /* 0x000000ffff147224 */ /* 0x000fe400078e001b */
[----:B------:R-:W4:Y:S01]  /*1f60*/  LDL.LU R27, [R1+0x1cc] ;  /* 0x0001cc00011b7983 */ /* 0x000f220000300800 */
[C---:B------:R-:W-:Y:S01]  /*1f70*/  ISETP.GT.U32.AND P6, PT, R14.reuse, R9, PT ;  /* 0x000000090e00720c */ /* 0x040fe20003fc4070 */
[----:B------:R-:W-:Y:S01]  /*1f80*/  IMAD.HI.U32 R6, R19, R4, RZ ;  /* 0x0000000413067227 */ /* 0x000fe200078e00ff */
[----:B------:R-:W-:-:S03]  /*1f90*/  ISETP.GT.U32.AND P1, PT, R14, R8, PT ;  /* 0x000000080e00720c */ /* 0x000fc60003f24070 */
[----:B------:R-:W-:Y:S01]  /*1fa0*/  IMAD.MOV R6, RZ, RZ, -R6 ;  /* 0x000000ffff067224 */ /* 0x000fe200078e0a06 */
[----:B------:R-:W-:Y:S01]  /*1fb0*/  ISETP.GE.AND P4, PT, R29, RZ, PT ;  /* 0x000000ff1d00720c */ /* 0x000fe20003f86270 */
[----:B------:R-:W-:Y:S02]  /*1fc0*/  IMAD.MOV.U32 R11, RZ, RZ, R0 ;  /* 0x000000ffff0b7224 */ /* 0x000fe400078e0000 */
[C---:B------:R-:W-:Y:S02]  /*1fd0*/  IMAD R4, R14.reuse, R6, R4 ;  /* 0x000000060e047224 */ /* 0x040fe400078e0204 */
[----:B------:R-:W-:Y:S01]  /*1fe0*/  @!P2 IMAD.MOV R11, RZ, RZ, -R11 ;  /* 0x000000ffff0ba224 */ /* 0x000fe200078e0a0b */
[C---:B------:R-:W-:Y:S01]  /*1ff0*/  ISETP.GT.U32.AND P2, PT, R14.reuse, R2, PT ;  /* 0x000000020e00720c */ /* 0x040fe20003f44070 */
[--C-:B------:R-:W-:Y:S01]  /*2000*/  @!P6 IMAD.IADD R9, R9, 0x1, -R14.reuse ;  /* 0x000000010909e824 */ /* 0x100fe200078e0a0e */
[----:B------:R-:W-:Y:S01]  /*2010*/  ISETP.GT.U32.AND P6, PT, R14, R4, PT ;  /* 0x000000040e00720c */ /* 0x000fe20003fc4070 */
[----:B------:R-:W-:-:S04]  /*2020*/  @!P1 IMAD.IADD R8, R8, 0x1, -R14 ;  /* 0x0000000108089824 */ /* 0x000fc800078e0a0e */
[----:B------:R-:W-:Y:S01]  /*2030*/  @!P4 IMAD.MOV R9, RZ, RZ, -R9 ;  /* 0x000000ffff09c224 */ /* 0x000fe200078e0a09 */
[----:B------:R-:W-:Y:S04]  /*2040*/  STL [R1+0x44], R11 ;  /* 0x0000440b01007387 */ /* 0x000fe80000100800 */
[----:B------:R-:W-:Y:S01]  /*2050*/  STL [R1+0x40], R9 ;  /* 0x0000400901007387 */ /* 0x000fe20000100800 */
[--C-:B------:R-:W-:Y:S01]  /*2060*/  @!P2 IMAD.IADD R2, R2, 0x1, -R14.reuse ;  /* 0x000000010202a824 */ /* 0x100fe200078e0a0e */
[----:B------:R-:W-:Y:S01]  /*2070*/  ISETP.GE.AND P2, PT, R22, RZ, PT ;  /* 0x000000ff1600720c */ /* 0x000fe20003f46270 */
[----:B------:R-:W-:-:S05]  /*2080*/  @!P6 IMAD.IADD R4, R4, 0x1, -R14 ;  /* 0x000000010404e824 */ /* 0x000fca00078e0a0e */
[----:B------:R-:W-:-:S13]  /*2090*/  ISETP.GT.U32.AND P6, PT, R14, R4, PT ;  /* 0x000000040e00720c */ /* 0x000fda0003fc4070 */
[----:B------:R-:W-:Y:S01]  /*20a0*/  @!P6 IMAD.IADD R4, R4, 0x1, -R14 ;  /* 0x000000010404e824 */ /* 0x000fe200078e0a0e */
[----:B--2---:R-:W-:-:S05]  /*20b0*/  IABS R5, R28 ;  /* 0x0000001c00057213 */ /* 0x004fca0000000000 */
[----:B------:R-:W-:-:S04]  /*20c0*/  IMAD.HI.U32 R6, R19, R5, RZ ;  /* 0x0000000513067227 */ /* 0x000fc800078e00ff */
[----:B------:R-:W-:-:S04]  /*20d0*/  IMAD.MOV R10, RZ, RZ, -R6 ;  /* 0x000000ffff0a7224 */ /* 0x000fc800078e0a06 */
[----:B------:R-:W-:Y:S02]  /*20e0*/  IMAD R5, R14, R10, R5 ;  /* 0x0000000a0e057224 */ /* 0x000fe400078e0205 */
[----:B------:R-:W-:-:S04]  /*20f0*/  IMAD.MOV.U32 R10, RZ, RZ, R8 ;  /* 0x000000ffff0a7224 */ /* 0x000fc800078e0008 */
[----:B------:R-:W-:Y:S01]  /*2100*/  @!P3 IMAD.MOV R10, RZ, RZ, -R10 ;  /* 0x000000ffff0ab224 */ /* 0x000fe200078e0a0a */
[----:B------:R-:W-:-:S04]  /*2110*/  IABS R6, R22 ;  /* 0x0000001600067213 */ /* 0x000fc80000000000 */
[----:B------:R-:W-:Y:S04]  /*2120*/  STL [R1+0x28], R10 ;  /* 0x0000280a01007387 */ /* 0x000fe80000100800 */
[----:B------:R-:W2:Y:S01]  /*2130*/  LDL.LU R22, [R1+0x1d4] ;  /* 0x0001d40001167983 */ /* 0x000ea20000300800 */
[----:B------:R-:W-:Y:S01]  /*2140*/  IMAD.HI.U32 R8, R19, R6, RZ ;  /* 0x0000000613087227 */ /* 0x000fe200078e00ff */
[----:B------:R-:W-:Y:S02]  /*2150*/  ISETP.GT.U32.AND P1, PT, R14, R5, PT ;  /* 0x000000050e00720c */ /* 0x000fe40003f24070 */
[----:B---3--:R-:W-:-:S05]  /*2160*/  IABS R7, R3 ;  /* 0x0000000300077213 */ /* 0x008fca0000000000 */
[----:B------:R-:W-:-:S04]  /*2170*/  IMAD.HI.U32 R0, R19, R7, RZ ;  /* 0x0000000713007227 */ /* 0x000fc800078e00ff */
[----:B------:R-:W-:-:S04]  /*2180*/  IMAD.MOV R0, RZ, RZ, -R0 ;  /* 0x000000ffff007224 */ /* 0x000fc800078e0a00 */
[----:B------:R-:W-:-:S05]  /*2190*/  IMAD R7, R14, R0, R7 ;  /* 0x000000000e077224 */ /* 0x000fca00078e0207 */
[----:B------:R-:W-:Y:S01]  /*21a0*/  ISETP.GT.U32.AND P6, PT, R14, R7, PT ;  /* 0x000000070e00720c */ /* 0x000fe20003fc4070 */
[----:B------:R-:W-:-:S04]  /*21b0*/  IMAD.MOV R8, RZ, RZ, -R8 ;  /* 0x000000ffff087224 */ /* 0x000fc800078e0a08 */
[----:B------:R-:W-:Y:S01]  /*21c0*/  IMAD R6, R14, R8, R6 ;  /* 0x000000080e067224 */ /* 0x000fe200078e0206 */
[----:B------:R-:W-:Y:S01]  /*21d0*/  ISETP.GE.AND P3, PT, R3, RZ, PT ;  /* 0x000000ff0300720c */ /* 0x000fe20003f66270 */
[----:B------:R-:W-:-:S06]  /*21e0*/  IMAD.MOV.U32 R3, RZ, RZ, R2 ;  /* 0x000000ffff037224 */ /* 0x000fcc00078e0002 */
[--C-:B------:R-:W-:Y:S02]  /*21f0*/  @!P6 IMAD.IADD R7, R7, 0x1, -R14.reuse ;  /* 0x000000010707e824 */ /* 0x100fe400078e0a0e */
[----:B------:R-:W-:-:S03]  /*2200*/  @!P1 IMAD.IADD R5, R5, 0x1, -R14 ;  /* 0x0000000105059824 */ /* 0x000fc600078e0a0e */
[C---:B------:R-:W-:Y:S01]  /*2210*/  ISETP.GT.U32.AND P6, PT, R14.reuse, R7, PT ;  /* 0x000000070e00720c */ /* 0x040fe20003fc4070 */
[----:B------:R-:W-:Y:S01]  /*2220*/  @!P5 IMAD.MOV R3, RZ, RZ, -R3 ;  /* 0x000000ffff03d224 */ /* 0x000fe200078e0a03 */
[----:B------:R-:W-:Y:S02]  /*2230*/  ISETP.GT.U32.AND P5, PT, R14, R5, PT ;  /* 0x000000050e00720c */ /* 0x000fe40003fa4070 */
[----:B----4-:R-:W-:-:S05]  /*2240*/  IABS R8, R21 ;  /* 0x0000001500087213 */ /* 0x010fca0000000000 */
[----:B------:R-:W-:-:S04]  /*2250*/  IMAD.HI.U32 R2, R19, R8, RZ ;  /* 0x0000000813027227 */ /* 0x000fc800078e00ff */
[----:B------:R-:W-:Y:S01]  /*2260*/  IMAD.MOV R2, RZ, RZ, -R2 ;  /* 0x000000ffff027224 */ /* 0x000fe200078e0a02 */
[----:B------:R0:W-:Y:S03]  /*2270*/  STL [R1+0x24], R3 ;  /* 0x0000240301007387 */ /* 0x0001e60000100800 */
[----:B------:R-:W-:Y:S01]  /*2280*/  IMAD R2, R14, R2, R8 ;  /* 0x000000020e027224 */ /* 0x000fe200078e0208 */
[----:B------:R-:W-:Y:S01]  /*2290*/  ISETP.GE.AND P4, PT, R28, RZ, PT ;  /* 0x000000ff1c00720c */ /* 0x000fe20003f86270 */
[----:B------:R-:W-:-:S03]  /*22a0*/  @!P6 IMAD.IADD R7, R7, 0x1, -R14 ;  /* 0x000000010707e824 */ /* 0x000fc600078e0a0e */
[C---:B------:R-:W-:Y:S01]  /*22b0*/  ISETP.GT.U32.AND P6, PT, R14.reuse, R2, PT ;  /* 0x000000020e00720c */ /* 0x040fe20003fc4070 */
[----:B0-----:R-:W-:Y:S02]  /*22c0*/  IMAD.MOV.U32 R3, RZ, RZ, R4 ;  /* 0x000000ffff037224 */ /* 0x001fe400078e0004 */
[----:B------:R-:W-:Y:S02]  /*22d0*/  @!P5 IMAD.IADD R5, R5, 0x1, -R14 ;  /* 0x000000010505d824 */ /* 0x000fe400078e0a0e */
[----:B------:R-:W-:Y:S01]  /*22e0*/  @!P0 IMAD.MOV R3, RZ, RZ, -R3 ;  /* 0x000000ffff038224 */ /* 0x000fe200078e0a03 */
[----:B------:R-:W-:-:S04]  /*22f0*/  ISETP.GT.U32.AND P0, PT, R14, R6, PT ;  /* 0x000000060e00720c */ /* 0x000fc80003f04070 */
[----:B------:R0:W-:Y:S03]  /*2300*/  STL [R1+0x20], R3 ;  /* 0x0000200301007387 */ /* 0x0001e60000100800 */
[----:B------:R-:W-:Y:S02]  /*2310*/  @!P6 IMAD.IADD R2, R2, 0x1, -R14 ;  /* 0x000000010202e824 */ /* 0x000fe400078e0a0e */
[----:B0-----:R-:W-:-:S04]  /*2320*/  IMAD.MOV.U32 R3, RZ, RZ, R5 ;  /* 0x000000ffff037224 */ /* 0x001fc800078e0005 */
[----:B------:R-:W-:Y:S01]  /*2330*/  @!P4 IMAD.MOV R3, RZ, RZ, -R3 ;  /* 0x000000ffff03c224 */ /* 0x000fe200078e0a03 */
[----:B------:R-:W-:Y:S01]  /*2340*/  ISETP.GT.U32.AND P4, PT, R14, R2, PT ;  /* 0x000000020e00720c */ /* 0x000fe20003f84070 */
[----:B------:R-:W-:Y:S01]  /*2350*/  @!P0 IMAD.IADD R6, R6, 0x1, -R14 ;  /* 0x0000000106068824 */ /* 0x000fe200078e0a0e */
[----:B------:R-:W-:Y:S02]  /*2360*/  ISETP.GE.AND P0, PT, R21, RZ, PT ;  /* 0x000000ff1500720c */ /* 0x000fe40003f06270 */
[----:B------:R0:W-:Y:S04]  /*2370*/  STL [R1+0x1c], R3 ;  /* 0x00001c0301007387 */ /* 0x0001e80000100800 */
[----:B------:R-:W3:Y:S01]  /*2380*/  LDL.LU R21, [R1+0x1e4] ;  /* 0x0001e40001157983 */ /* 0x000ee20000300800 */
[----:B------:R-:W-:Y:S01]  /*2390*/  IABS R9, R20 ;  /* 0x0000001400097213 */ /* 0x000fe20000000000 */
[----:B0-----:R-:W-:-:S04]  /*23a0*/  IMAD.MOV.U32 R3, RZ, RZ, R7 ;  /* 0x000000ffff037224 */ /* 0x001fc800078e0007 */
[----:B------:R-:W-:Y:S01]  /*23b0*/  @!P3 IMAD.MOV R3, RZ, RZ, -R3 ;  /* 0x000000ffff03b224 */ /* 0x000fe200078e0a03 */
[----:B------:R-:W-:Y:S01]  /*23c0*/  IABS R0, R26 ;  /* 0x0000001a00007213 */ /* 0x000fe20000000000 */
[----:B------:R-:W-:Y:S01]  /*23d0*/  @!P4 IMAD.IADD R2, R2, 0x1, -R14 ;  /* 0x000000010202c824 */ /* 0x000fe200078e0a0e */
[----:B------:R-:W-:Y:S01]  /*23e0*/  ISETP.GE.AND P4, PT, R26, RZ, PT ;  /* 0x000000ff1a00720c */ /* 0x000fe20003f86270 */
[----:B------:R-:W-:Y:S01]  /*23f0*/  IMAD.HI.U32 R10, R19, R9, RZ ;  /* 0x00000009130a7227 */ /* 0x000fe200078e00ff */
[----:B------:R0:W-:Y:S04]  /*2400*/  STL [R1+0x18], R3 ;  /* 0x0000180301007387 */ /* 0x0001e80000100800 */
[----:B------:R-:W4:Y:S01]  /*2410*/  LDL.LU R26, [R1+0x1e8] ;  /* 0x0001e800011a7983 */ /* 0x000f220000300800 */
[----:B------:R-:W-:-:S02]  /*2420*/  IMAD.MOV R4, RZ, RZ, -R10 ;  /* 0x000000ffff047224 */ /* 0x000fc400078e0a0a */
[----:B------:R-:W-:-:S04]  /*2430*/  IMAD.HI.U32 R10, R19, R0, RZ ;  /* 0x00000000130a7227 */ /* 0x000fc800078e00ff */
[----:B------:R-:W-:-:S04]  /*2440*/  IMAD.MOV R10, RZ, RZ, -R10 ;  /* 0x000000ffff0a7224 */ /* 0x000fc800078e0a0a */
[----:B------:R-:W-:-:S05]  /*2450*/  IMAD R0, R14, R10, R0 ;  /* 0x0000000a0e007224 */ /* 0x000fca00078e0200 */
[----:B------:R-:W-:Y:S02]  /*2460*/  ISETP.GT.U32.AND P3, PT, R14, R0, PT ;  /* 0x000000000e00720c */ /* 0x000fe40003f64070 */
[----:B------:R-:W-:-:S11]  /*2470*/  IABS R28, R27 ;  /* 0x0000001b001c7213 */ /* 0x000fd60000000000 */
[----:B------:R-:W-:Y:S01]  /*2480*/  @!P3 IMAD.IADD R0, R0, 0x1, -R14 ;  /* 0x000000010000b824 */ /* 0x000fe200078e0a0e */
[----:B------:R-:W-:Y:S02]  /*2490*/  ISETP.GE.AND P3, PT, R27, RZ, PT ;  /* 0x000000ff1b00720c */ /* 0x000fe40003f66270 */
[----:B------:R-:W4:Y:S01]  /*24a0*/  LDL.LU R27, [R1+0x1ec] ;  /* 0x0001ec00011b7983 */ /* 0x000f220000300800 */
[----:B------:R-:W-:-:S05]  /*24b0*/  IMAD R4, R14, R4, R9 ;  /* 0x000000040e047224 */ /* 0x000fca00078e0209 */
[----:B------:R-:W-:Y:S01]  /*24c0*/  ISETP.GT.U32.AND P5, PT, R14, R4, PT ;  /* 0x000000040e00720c */ /* 0x000fe20003fa4070 */
[----:B------:R-:W-:-:S04]  /*24d0*/  IMAD.HI.U32 R9, R19, R28, RZ ;  /* 0x0000001c13097227 */ /* 0x000fc800078e00ff */
[----:B------:R-:W-:-:S08]  /*24e0*/  IMAD.MOV R9, RZ, RZ, -R9 ;  /* 0x000000ffff097224 */ /* 0x000fd000078e0a09 */
[----:B------:R-:W-:Y:S01]  /*24f0*/  @!P5 IMAD.IADD R4, R4, 0x1, -R14 ;  /* 0x000000010404d824 */ /* 0x000fe200078e0a0e */
[C---:B------:R-:W-:Y:S01]  /*2500*/  ISETP.GT.U32.AND P5, PT, R14.reuse, R6, PT ;  /* 0x000000060e00720c */ /* 0x040fe20003fa4070 */
[----:B------:R-:W-:-:S03]  /*2510*/  IMAD R28, R14, R9, R28 ;  /* 0x000000090e1c7224 */ /* 0x000fc600078e021c */
[----:B------:R-:W-:Y:S02]  /*2520*/  ISETP.GT.U32.AND P6, PT, R14, R4, PT ;  /* 0x000000040e00720c */ /* 0x000fe40003fc4070 */
[----:B------:R-:W-:-:S07]  /*2530*/  ISETP.GE.AND P1, PT, R20, RZ, PT ;  /* 0x000000ff1400720c */ /* 0x000fce0003f26270 */
[----:B------:R-:W-:Y:S01]  /*2540*/  @!P5 IMAD.IADD R6, R6, 0x1, -R14 ;  /* 0x000000010606d824 */ /* 0x000fe200078e0a0e */
[----:B------:R-:W-:-:S03]  /*2550*/  ISETP.GT.U32.AND P5, PT, R14, R28, PT ;  /* 0x0000001c0e00720c */ /* 0x000fc60003fa4070 */
[----:B0-----:R-:W-:-:S04]  /*2560*/  IMAD.MOV.U32 R3, RZ, RZ, R6 ;  /* 0x000000ffff037224 */ /* 0x001fc800078e0006 */
[----:B------:R-:W-:Y:S02]  /*2570*/  @!P2 IMAD.MOV R3, RZ, RZ, -R3 ;  /* 0x000000ffff03a224 */ /* 0x000fe400078e0a03 */
[----:B------:R-:W-:-:S03]  /*2580*/  @!P6 IMAD.IADD R4, R4, 0x1, -R14 ;  /* 0x000000010404e824 */ /* 0x000fc600078e0a0e */
[----:B------:R0:W-:Y:S01]  /*2590*/  STL [R1+0x14], R3 ;  /* 0x0000140301007387 */ /* 0x0001e20000100800 */
[----:B------:R-:W-:Y:S01]  /*25a0*/  @!P5 IMAD.IADD R28, R28, 0x1, -R14 ;  /* 0x000000011c1cd824 */ /* 0x000fe200078e0a0e */
[----:B------:R-:W-:Y:S01]  /*25b0*/  ISETP.GT.U32.AND P5, PT, R14, R0, PT ;  /* 0x000000000e00720c */ /* 0x000fe20003fa4070 */
[----:B------:R-:W-:Y:S02]  /*25c0*/  @!P1 IMAD.MOV R4, RZ, RZ, -R4 ;  /* 0x000000ffff049224 */ /* 0x000fe400078e0a04 */
[----:B0-----:R-:W-:-:S04]  /*25d0*/  IMAD.MOV.U32 R3, RZ, RZ, R2 ;  /* 0x000000ffff037224 */ /* 0x001fc800078e0002 */
[----:B------:R-:W-:Y:S01]  /*25e0*/  @!P0 IMAD.MOV R3, RZ, RZ, -R3 ;  /* 0x000000ffff038224 */ /* 0x000fe200078e0a03 */
[----:B------:R-:W-:Y:S04]  /*25f0*/  STL [R1+0x10], R4 ;  /* 0x0000100401007387 */ /* 0x000fe80000100800 */
[----:B------:R0:W-:Y:S01]  /*2600*/  STL [R1+0xc], R3 ;  /* 0x00000c0301007387 */ /* 0x0001e20000100800 */
[----:B------:R-:W-:Y:S01]  /*2610*/  @!P5 IMAD.IADD R0, R0, 0x1, -R14 ;  /* 0x000000010000d824 */ /* 0x000fe200078e0a0e */
[----:B------:R-:W-:Y:S02]  /*2620*/  IABS R9, R23 ;  /* 0x0000001700097213 */ /* 0x000fe40000000000 */
[----:B------:R-:W-:Y:S02]  /*2630*/  ISETP.GE.AND P5, PT, R23, RZ, PT ;  /* 0x000000ff1700720c */ /* 0x000fe40003fa6270 */
[----:B------:R-:W-:Y:S01]  /*2640*/  IABS R12, R24 ;  /* 0x00000018000c7213 */ /* 0x000fe20000000000 */
[----:B------:R-:W-:Y:S01]  /*2650*/  IMAD.MOV.U32 R5, RZ, RZ, R9 ;  /* 0x000000ffff057224 */ /* 0x000fe200078e0009 */
[----:B--2---:R-:W-:-:S05]  /*2660*/  IABS R8, R22 ;  /* 0x0000001600087213 */ /* 0x004fca0000000000 */
[----:B------:R-:W-:-:S04]  /*2670*/  IMAD.HI.U32 R10, R19, R8, RZ ;  /* 0x00000008130a7227 */ /* 0x000fc800078e00ff */
[----:B------:R-:W-:-:S04]  /*2680*/  IMAD.MOV R10, RZ, RZ, -R10 ;  /* 0x000000ffff0a7224 */ /* 0x000fc800078e0a0a */
[----:B------:R-:W-:Y:S01]  /*2690*/  IMAD R7, R14, R10, R8 ;  /* 0x0000000a0e077224 */ /* 0x000fe200078e0208 */
[----:B------:R-:W-:Y:S02]  /*26a0*/  ISETP.GE.AND P1, PT, R22, RZ, PT ;  /* 0x000000ff1600720c */ /* 0x000fe40003f26270 */
[----:B------:R-:W2:Y:S02]  /*26b0*/  LDL.LU R22, [R1+0x1f0] ;  /* 0x0001f00001167983 */ /* 0x000ea40000300800 */
[----:B------:R-:W-:Y:S02]  /*26c0*/  ISETP.GT.U32.AND P6, PT, R14, R7, PT ;  /* 0x000000070e00720c */ /* 0x000fe40003fc4070 */
[----:B------:R-:W2:Y:S01]  /*26d0*/  LDL.LU R23, [R1+0x1f4] ;  /* 0x0001f40001177983 */ /* 0x000ea20000300800 */
[----:B------:R-:W-:-:S10]  /*26e0*/  IMAD.HI.U32 R8, R19, R12, RZ ;  /* 0x0000000c13087227 */ /* 0x000fd400078e00ff */
[----:B------:R-:W-:Y:S01]  /*26f0*/  @!P6 IMAD.IADD R7, R7, 0x1, -R14 ;  /* 0x000000010707e824 */ /* 0x000fe200078e0a0e */
[----:B------:R-:W-:-:S04]  /*2700*/  ISETP.GT.U32.AND P6, PT, R14, R28, PT ;  /* 0x0000001c0e00720c */ /* 0x000fc80003fc4070 */
[----:B------:R-:W-:Y:S01]  /*2710*/  ISETP.GT.U32.AND P2, PT, R14, R7, PT ;  /* 0x000000070e00720c */ /* 0x000fe20003f44070 */
[----:B------:R-:W-:-:S04]  /*2720*/  IMAD.HI.U32 R9, R19, R5, RZ ;  /* 0x0000000513097227 */ /* 0x000fc800078e00ff */
[----:B------:R-:W-:Y:S02]  /*2730*/  IMAD.MOV R8, RZ, RZ, -R8 ;  /* 0x000000ffff087224 */ /* 0x000fe400078e0a08 */
[----:B------:R-:W-:Y:S02]  /*2740*/  IMAD.MOV R9, RZ, RZ, -R9 ;  /* 0x000000ffff097224 */ /* 0x000fe400078e0a09 */
[C---:B------:R-:W-:Y:S02]  /*2750*/  IMAD R12, R14.reuse, R8, R12 ;  /* 0x000000080e0c7224 */ /* 0x040fe400078e020c */
[----:B------:R-:W-:Y:S02]  /*2760*/  IMAD R5, R14, R9, R5 ;  /* 0x000000090e057224 */ /* 0x000fe400078e0205 */
[--C-:B------:R-:W-:Y:S01]  /*2770*/  @!P6 IMAD.IADD R28, R28, 0x1, -R14.reuse ;  /* 0x000000011c1ce824 */ /* 0x100fe200078e0a0e */
[----:B------:R-:W-:Y:S01]  /*2780*/  ISETP.GT.U32.AND P6, PT, R14, R12, PT ;  /* 0x0000000c0e00720c */ /* 0x000fe20003fc4070 */
[----:B------:R-:W-:Y:S01]  /*2790*/  @!P2 IMAD.IADD R7, R7, 0x1, -R14 ;  /* 0x000000010707a824 */ /* 0x000fe200078e0a0e */
[----:B------:R-:W-:-:S02]  /*27a0*/  ISETP.GE.AND P2, PT, R24, RZ, PT ;  /* 0x000000ff1800720c */ /* 0x000fc40003f46270 */
[----:B------:R-:W2:Y:S01]  /*27b0*/  LDL.LU R24, [R1+0x1f8] ;  /* 0x0001f80001187983 */ /* 0x000ea20000300800 */
[----:B------:R-:W-:Y:S02]  /*27c0*/  ISETP.GT.U32.AND P0, PT, R14, R5, PT ;  /* 0x000000050e00720c */ /* 0x000fe40003f04070 */
[----:B------:R-:W-:Y:S01]  /*27d0*/  IABS R9, R25 ;  /* 0x0000001900097213 */ /* 0x000fe20000000000 */
[----:B0-----:R-:W-:-:S05]  /*27e0*/  IMAD.MOV.U32 R3, RZ, RZ, R0 ;  /* 0x000000ffff037224 */ /* 0x001fca00078e0000 */
[----:B------:R-:W-:Y:S02]  /*27f0*/  @!P6 IMAD.IADD R12, R12, 0x1, -R14 ;  /* 0x000000010c0ce824 */ /* 0x000fe400078e0a0e */
[----:B------:R-:W-:Y:S02]  /*2800*/  IMAD.MOV.U32 R2, RZ, RZ, R9 ;  /* 0x000000ffff027224 */ /* 0x000fe400078e0009 */
[----:B------:R-:W-:Y:S01]  /*2810*/  @!P3 IMAD.MOV R28, RZ, RZ, -R28 ;  /* 0x000000ffff1cb224 */ /* 0x000fe200078e0a1c */
[----:B------:R-:W-:Y:S01]  /*2820*/  ISETP.GT.U32.AND P3, PT, R14, R12, PT ;  /* 0x0000000c0e00720c */ /* 0x000fe20003f64070 */
[----:B------:R-:W-:Y:S02]  /*2830*/  @!P0 IMAD.IADD R5, R5, 0x1, -R14 ;  /* 0x0000000105058824 */ /* 0x000fe400078e0a0e */
[----:B------:R-:W-:-:S04]  /*2840*/  IMAD.HI.U32 R8, R19, R2, RZ ;  /* 0x0000000213087227 */ /* 0x000fc800078e00ff */
[----:B------:R-:W-:Y:S01]  /*2850*/  @!P4 IMAD.MOV R3, RZ, RZ, -R3 ;  /* 0x000000ffff03c224 */ /* 0x000fe200078e0a03 */
[C---:B------:R-:W-:Y:S01]  /*2860*/  ISETP.GT.U32.AND P4, PT, R14.reuse, R5, PT ;  /* 0x000000050e00720c */ /* 0x040fe20003f84070 */
[----:B------:R-:W-:Y:S01]  /*2870*/  IMAD.MOV R8, RZ, RZ, -R8 ;  /* 0x000000ffff087224 */ /* 0x000fe200078e0a08 */
[----:B------:R-:W-:Y:S01]  /*2880*/  ISETP.GE.AND P0, PT, R25, RZ, PT ;  /* 0x000000ff1900720c */ /* 0x000fe20003f06270 */
[----:B------:R-:W-:Y:S01]  /*2890*/  @!P1 IMAD.MOV R7, RZ, RZ, -R7 ;  /* 0x000000ffff079224 */ /* 0x000fe200078e0a07 */
[----:B------:R-:W2:Y:S01]  /*28a0*/  LDL.LU R25, [R1+0x1fc] ;  /* 0x0001fc0001197983 */ /* 0x000ea20000300800 */
[----:B------:R-:W-:Y:S02]  /*28b0*/  IMAD R8, R14, R8, R2 ;  /* 0x000000080e087224 */ /* 0x000fe400078e0202 */
[----:B------:R-:W-:Y:S01]  /*28c0*/  @!P3 IMAD.IADD R12, R12, 0x1, -R14 ;  /* 0x000000010c0cb824 */ /* 0x000fe200078e0a0e */
[----:B------:R0:W-:Y:S02]  /*28d0*/  STL [R1], R3 ;  /* 0x0000000301007387 */ /* 0x0001e40000100800 */
[----:B------:R-:W-:-:S02]  /*28e0*/  ISETP.GT.U32.AND P6, PT, R14, R8, PT ;  /* 0x000000080e00720c */ /* 0x000fc40003fc4070 */
[----:B------:R-:W-:Y:S01]  /*28f0*/  STL [R1+0x225c], R28 ;  /* 0x00225c1c01007387 */ /* 0x000fe20000100800 */
[----:B------:R-:W-:-:S03]  /*2900*/  @!P4 IMAD.IADD R5, R5, 0x1, -R14 ;  /* 0x000000010505c824 */ /* 0x000fc600078e0a0e */
[----:B------:R-:W-:Y:S01]  /*2910*/  STL [R1+0x2260], R7 ;  /* 0x0022600701007387 */ /* 0x000fe20000100800 */
[----:B0-----:R-:W-:-:S06]  /*2920*/  IMAD.MOV.U32 R3, RZ, RZ, R5 ;  /* 0x000000ffff037224 */ /* 0x001fcc00078e0005 */
[----:B------:R-:W-:Y:S02]  /*2930*/  @!P6 IMAD.IADD R8, R8, 0x1, -R14 ;  /* 0x000000010808e824 */ /* 0x000fe400078e0a0e */
[----:B------:R-:W-:Y:S01]  /*2940*/  @!P5 IMAD.MOV R3, RZ, RZ, -R3 ;  /* 0x000000ffff03d224 */ /* 0x000fe200078e0a03 */
[----:B---3--:R-:W-:-:S05]  /*2950*/  IABS R9, R21 ;  /* 0x0000001500097213 */ /* 0x008fca0000000000 */
[----:B------:R-:W-:-:S04]  /*2960*/  IMAD.HI.U32 R4, R19, R9, RZ ;  /* 0x0000000913047227 */ /* 0x000fc800078e00ff */
[----:B------:R-:W-:-:S04]  /*2970*/  IMAD.MOV R4, RZ, RZ, -R4 ;  /* 0x000000ffff047224 */ /* 0x000fc800078e0a04 */
[----:B------:R-:W-:Y:S01]  /*2980*/  IMAD R9, R14, R4, R9 ;  /* 0x000000040e097224 */ /* 0x000fe200078e0209 */
[----:B----4-:R-:W-:Y:S02]  /*2990*/  IABS R6, R26 ;  /* 0x0000001a00067213 */ /* 0x010fe40000000000 */
[----:B------:R-:W-:Y:S02]  /*29a0*/  ISETP.GE.AND P3, PT, R26, RZ, PT ;  /* 0x000000ff1a00720c */ /* 0x000fe40003f66270 */
[----:B------:R-:W3:Y:S01]  /*29b0*/  LDL.LU R26, [R1+0x200] ;  /* 0x00020000011a7983 */ /* 0x000ee20000300800 */
[----:B------:R-:W-:-:S03]  /*29c0*/  ISETP.GT.U32.AND P4, PT, R14, R9, PT ;  /* 0x000000090e00720c */ /* 0x000fc60003f84070 */
[----:B------:R0:W-:Y:S10]  /*29d0*/  STL [R1+0x70], R3 ;  /* 0x0000700301007387 */ /* 0x0001f40000100800 */
[----:B------:R-:W-:Y:S01]  /*29e0*/  @!P4 IMAD.IADD R9, R9, 0x1, -R14 ;  /* 0x000000010909c824 */ /* 0x000fe200078e0a0e */
[----:B------:R-:W-:Y:S01]  /*29f0*/  ISETP.GT.U32.AND P4, PT, R14, R8, PT ;  /* 0x000000080e00720c */ /* 0x000fe20003f84070 */
[----:B0-----:R-:W-:-:S04]  /*2a00*/  IMAD.MOV.U32 R3, RZ, RZ, R12 ;  /* 0x000000ffff037224 */ /* 0x001fc800078e000c */
[----:B------:R-:W-:-:S05]  /*2a10*/  @!P2 IMAD.MOV R3, RZ, RZ, -R3 ;  /* 0x000000ffff03a224 */ /* 0x000fca00078e0a03 */
[----:B------:R0:W-:Y:S03]  /*2a20*/  STL [R1+0x6c], R3 ;  /* 0x00006c0301007387 */ /* 0x0001e60000100800 */
[----:B------:R-:W-:Y:S01]  /*2a30*/  @!P4 IMAD.IADD R8, R8, 0x1, -R14 ;  /* 0x000000010808c824 */ /* 0x000fe200078e0a0e */
[----:B------:R-:W-:Y:S02]  /*2a40*/  IABS R2, R27 ;  /* 0x0000001b00027213 */ /* 0x000fe40000000000 */
[----:B------:R-:W-:Y:S02]  /*2a50*/  ISETP.GE.AND P4, PT, R27, RZ, PT ;  /* 0x000000ff1b00720c */ /* 0x000fe40003f86270 */
[----:B------:R-:W4:Y:S01]  /*2a60*/  LDL.LU R27, [R1+0x204] ;  /* 0x00020400011b7983 */ /* 0x000f220000300800 */
[----:B------:R-:W-:-:S04]  /*2a70*/  IMAD.HI.U32 R0, R19, R6, RZ ;  /* 0x0000000613007227 */ /* 0x000fc800078e00ff */
[----:B------:R-:W-:-:S04]  /*2a80*/  IMAD.MOV R0, RZ, RZ, -R0 ;  /* 0x000000ffff007224 */ /* 0x000fc800078e0a00 */
[----:B------:R-:W-:-:S05]  /*2a90*/  IMAD R6, R14, R0, R6 ;  /* 0x000000000e067224 */ /* 0x000fca00078e0206 */
[C---:B------:R-:W-:Y:S01]  /*2aa0*/  ISETP.GT.U32.AND P6, PT, R14.reuse, R6, PT ;  /* 0x000000060e00720c */ /* 0x040fe20003fc4070 */
[----:B------:R-:W-:Y:S01]  /*2ab0*/  IMAD.HI.U32 R4, R19, R2, RZ ;  /* 0x0000000213047227 */ /* 0x000fe200078e00ff */
[----:B------:R-:W-:-:S03]  /*2ac0*/  ISETP.GT.U32.AND P5, PT, R14, R9, PT ;  /* 0x000000090e00720c */ /* 0x000fc60003fa4070 */
[----:B------:R-:W-:-:S04]  /*2ad0*/  IMAD.MOV R4, RZ, RZ, -R4 ;  /* 0x000000ffff047224 */ /* 0x000fc800078e0a04 */
[----:B------:R-:W-:-:S04]  /*2ae0*/  IMAD R2, R14, R4, R2 ;  /* 0x000000040e027224 */ /* 0x000fc800078e0202 */
[----:B------:R-:W-:Y:S01]  /*2af0*/  @!P6 IMAD.IADD R6, R6, 0x1, -R14 ;  /* 0x000000010606e824 */ /* 0x000fe200078e0a0e */
[----:B------:R-:W-:-:S04]  /*2b00*/  ISETP.GT.U32.AND P2, PT, R14, R2, PT ;  /* 0x000000020e00720c */ /* 0x000fc80003f44070 */
[----:B------:R-:W-:Y:S01]  /*2b10*/  ISETP.GT.U32.AND P6, PT, R14, R6, PT ;  /* 0x000000060e00720c */ /* 0x000fe20003fc4070 */
[----:B------:R-:W-:Y:S02]  /*2b20*/  @!P5 IMAD.IADD R9, R9, 0x1, -R14 ;  /* 0x000000010909d824 */ /* 0x000fe400078e0a0e */
[----:B------:R-:W-:-:S05]  /*2b30*/  @!P0 IMAD.MOV R8, RZ, RZ, -R8 ;  /* 0x000000ffff088224 */ /* 0x000fca00078e0a08 */
[----:B------:R-:W-:Y:S01]  /*2b40*/  STL [R1+0x2258], R8 ;  /* 0x0022580801007387 */ /* 0x000fe20000100800 */
[----:B------:R-:W-:-:S04]  /*2b50*/  @!P2 IMAD.IADD R2, R2, 0x1, -R14 ;  /* 0x000000010202a824 */ /* 0x000fc800078e0a0e */
[----:B------:R-:W-:Y:S01]  /*2b60*/  @!P6 IMAD.IADD R6, R6, 0x1, -R14 ;  /* 0x000000010606e824 */ /* 0x000fe200078e0a0e */
[----:B------:R-:W-:Y:S02]  /*2b70*/  ISETP.GT.U32.AND P2, PT, R14, R2, PT ;  /* 0x000000020e00720c */ /* 0x000fe40003f44070 */
[----:B------:R-:W-:Y:S01]  /*2b80*/  ISETP.GE.AND P1, PT, R21, RZ, PT ;  /* 0x000000ff1500720c */ /* 0x000fe20003f26270 */
[----:B------:R-:W-:-:S10]  /*2b90*/  @!P3 IMAD.MOV R6, RZ, RZ, -R6 ;  /* 0x000000ffff06b224 */ /* 0x000fd400078e0a06 */
[----:B------:R-:W-:Y:S02]  /*2ba0*/  @!P2 IMAD.IADD R2, R2, 0x1, -R14 ;  /* 0x000000010202a824 */ /* 0x000fe400078e0a0e */
[----:B------:R-:W-:Y:S02]  /*2bb0*/  @!P1 IMAD.MOV R9, RZ, RZ, -R9 ;  /* 0x000000ffff099224 */ /* 0x000fe400078e0a09 */
[----:B0-----:R-:W-:-:S04]  /*2bc0*/  IMAD.MOV.U32 R3, RZ, RZ, R2 ;  /* 0x000000ffff037224 */ /* 0x001fc800078e0002 */
[----:B------:R-:W-:Y:S01]  /*2bd0*/  @!P4 IMAD.MOV R3, RZ, RZ, -R3 ;  /* 0x000000ffff03c224 */ /* 0x000fe200078e0a03 */
[----:B--2---:R-:W-:Y:S02]  /*2be0*/  IABS R0, R22 ;  /* 0x0000001600007213 */ /* 0x004fe40000000000 */
[----:B------:R-:W-:-:S03]  /*2bf0*/  IABS R11, R23 ;  /* 0x00000017000b7213 */ /* 0x000fc60000000000 */
[----:B------:R-:W-:-:S04]  /*2c00*/  IMAD.HI.U32 R13, R19, R0, RZ ;  /* 0x00000000130d7227 */ /* 0x000fc800078e00ff */
[----:B------:R-:W-:Y:S02]  /*2c10*/  IMAD.MOV R13, RZ, RZ, -R13 ;  /* 0x000000ffff0d7224 */ /* 0x000fe400078e0a0d */
[----:B------:R-:W-:-:S04]  /*2c20*/  IMAD.HI.U32 R5, R19, R11, RZ ;  /* 0x0000000b13057227 */ /* 0x000fc800078e00ff */
[----:B------:R-:W-:Y:S02]  /*2c30*/  IMAD R0, R14, R13, R0 ;  /* 0x0000000d0e007224 */ /* 0x000fe400078e0200 */
[----:B------:R-:W-:-:S03]  /*2c40*/  IMAD.MOV R5, RZ, RZ, -R5 ;  /* 0x000000ffff057224 */ /* 0x000fc600078e0a05 */
[C---:B------:R-:W-:Y:S01]  /*2c50*/  ISETP.GT.U32.AND P5, PT, R14.reuse, R0, PT ;  /* 0x000000000e00720c */ /* 0x040fe20003fa4070 */
[----:B------:R-:W-:Y:S01]  /*2c60*/  IMAD R11, R14, R5, R11 ;  /* 0x000000050e0b7224 */ /* 0x000fe200078e020b */
[----:B------:R-:W-:Y:S02]  /*2c70*/  ISETP.GE.AND P0, PT, R22, RZ, PT ;  /* 0x000000ff1600720c */ /* 0x000fe40003f06270 */
[----:B------:R-:W2:Y:S02]  /*2c80*/  LDL.LU R22, [R1+0x208] ;  /* 0x0002080001167983 */ /* 0x000ea40000300800 */
[----:B------:R-:W-:-:S07]  /*2c90*/  ISETP.GT.U32.AND P6, PT, R14, R11, PT ;  /* 0x0000000b0e00720c */ /* 0x000fce0003fc4070 */
[--C-:B------:R-:W-:Y:S01]  /*2ca0*/  @!P5 IMAD.IADD R0, R0, 0x1, -R14.reuse ;  /* 0x000000010000d824 */ /* 0x100fe200078e0a0e */
[----:B------:R-:W-:Y:S02]  /*2cb0*/  ISETP.GE.AND P5, PT, R23, RZ, PT ;  /* 0x000000ff1700720c */ /* 0x000fe40003fa6270 */
[----:B------:R-:W2:Y:S01]  /*2cc0*/  LDL.LU R23, [R1+0x20c] ;  /* 0x00020c0001177983 */ /* 0x000ea20000300800 */
[----:B------:R-:W-:Y:S02]  /*2cd0*/  IABS R4, R24 ;  /* 0x0000001800047213 */ /* 0x000fe40000000000 */
[----:B------:R-:W-:Y:S01]  /*2ce0*/  @!P6 IMAD.IADD R11, R11, 0x1, -R14 ;  /* 0x000000010b0be824 */ /* 0x000fe200078e0a0e */
[----:B------:R-:W-:Y:S02]  /*2cf0*/  ISETP.GT.U32.AND P6, PT, R14, R0, PT ;  /* 0x000000000e00720c */ /* 0x000fe40003fc4070 */
[----:B------:R-:W-:-:S04]  /*2d00*/  IMAD.HI.U32 R13, R19, R4, RZ ;  /* 0x00000004130d7227 */ /* 0x000fc800078e00ff */
[----:B------:R-:W-:-:S04]  /*2d10*/  IMAD.MOV R13, RZ, RZ, -R13 ;  /* 0x000000ffff0d7224 */ /* 0x000fc800078e0a0d */
[----:B------:R-:W-:Y:S01]  /*2d20*/  IMAD R4, R14, R13, R4 ;  /* 0x0000000d0e047224 */ /* 0x000fe200078e0204 */
[----:B------:R-:W-:Y:S02]  /*2d30*/  STL [R1+0x2264], R9 ;  /* 0x0022640901007387 */ /* 0x000fe40000100800 */
[----:B------:R-:W-:Y:S02]  /*2d40*/  @!P6 IMAD.IADD R0, R0, 0x1, -R14 ;  /* 0x000000010000e824 */ /* 0x000fe400078e0a0e */
[----:B------:R-:W-:Y:S01]  /*2d50*/  ISETP.GT.U32.AND P2, PT, R14, R4, PT ;  /* 0x000000040e00720c */ /* 0x000fe20003f44070 */
[----:B------:R-:W-:Y:S04]  /*2d60*/  STL [R1+0x58], R6 ;  /* 0x0000580601007387 */ /* 0x000fe80000100800 */
[----:B------:R0:W-:Y:S01]  /*2d70*/  STL [R1+0x60], R3 ;  /* 0x0000600301007387 */ /* 0x0001e20000100800 */
[----:B------:R-:W-:-:S02]  /*2d80*/  ISETP.GE.AND P3, PT, R24, RZ, PT ;  /* 0x000000ff1800720c */ /* 0x000fc40003f66270 */
[----:B------:R-:W-:Y:S01]  /*2d90*/  IABS R10, R25 ;  /* 0x00000019000a7213 */ /* 0x000fe20000000000 */
[----:B------:R-:W2:Y:S01]  /*2da0*/  LDL.LU R24, [R1+0x210] ;  /* 0x0002100001187983 */ /* 0x000ea20000300800 */
[----:B0-----:R-:W-:Y:S01]  /*2db0*/  IMAD.MOV.U32 R3, RZ, RZ, R0 ;  /* 0x000000ffff037224 */ /* 0x001fe200078e0000 */
[----:B------:R-:W-:Y:S02]  /*2dc0*/  ISETP.GE.AND P6, PT, R25, RZ, PT ;  /* 0x000000ff1900720c */ /* 0x000fe40003fc6270 */
[----:B------:R-:W-:Y:S01]  /*2dd0*/  @!P2 IMAD.IADD R4, R4, 0x1, -R14 ;  /* 0x000000010404a824 */ /* 0x000fe200078e0a0e */
[----:B------:R-:W2:Y:S01]  /*2de0*/  LDL.LU R25, [R1+0x214] ;  /* 0x0002140001197983 */ /* 0x000ea20000300800 */
[----:B------:R-:W-:-:S05]  /*2df0*/  @!P0 IMAD.MOV R3, RZ, RZ, -R3 ;  /* 0x000000ffff038224 */ /* 0x000fca00078e0a03 */
[----:B------:R0:W-:Y:S01]  /*2e00*/  STL [R1+0x64], R3 ;  /* 0x0000640301007387 */ /* 0x0001e20000100800 */
[----:B------:R-:W-:-:S13]  /*2e10*/  ISETP.GT.U32.AND P1, PT, R14, R11, PT ;  /* 0x0000000b0e00720c */ /* 0x000fda0003f24070 */
[----:B------:R-:W-:-:S04]  /*2e20*/  @!P1 IMAD.IADD R11, R11, 0x1, -R14 ;  /* 0x000000010b0b9824 */ /* 0x000fc800078e0a0e */
[----:B0-----:R-:W-:-:S04]  /*2e30*/  IMAD.MOV.U32 R3, RZ, RZ, R11 ;  /* 0x000000ffff037224 */ /* 0x001fc800078e000b */
[----:B------:R-:W-:Y:S01]  /*2e40*/  @!P5 IMAD.MOV R3, RZ, RZ, -R3 ;  /* 0x000000ffff03d224 */ /* 0x000fe200078e0a03 */
[----:B---3--:R-:W-:Y:S02]  /*2e50*/  IABS R5, R26 ;  /* 0x0000001a00057213 */ /* 0x008fe40000000000 */
[----:B------:R-:W-:Y:S02]  /*2e60*/  ISETP.GE.AND P2, PT, R26, RZ, PT ;  /* 0x000000ff1a00720c */ /* 0x000fe40003f46270 */
[----:B------:R-:W3:Y:S01]  /*2e70*/  LDL.LU R26, [R1+0x218] ;  /* 0x00021800011a7983 */ /* 0x000ee20000300800 */
[----:B----4-:R-:W-:Y:S02]  /*2e80*/  IABS R2, R27 ;  /* 0x0000001b00027213 */ /* 0x010fe40000000000 */
[----:B------:R-:W-:Y:S02]  /*2e90*/  ISETP.GE.AND P5, PT, R27, RZ, PT ;  /* 0x000000ff1b00720c */ /* 0x000fe40003fa6270 */
[----:B------:R-:W4:Y:S01]  /*2ea0*/  LDL.LU R27, [R1+0x21c] ;  /* 0x00021c00011b7983 */ /* 0x000f220000300800 */
[----:B------:R-:W-:-:S04]  /*2eb0*/  IMAD.HI.U32 R12, R19, R10, RZ ;  /* 0x0000000a130c7227 */ /* 0x000fc800078e00ff */
[----:B------:R-:W-:-:S04]  /*2ec0*/  IMAD.MOV R12, RZ, RZ, -R12 ;  /* 0x000000ffff0c7224 */ /* 0x000fc800078e0a0c */
[----:B------:R-:W-:-:S05]  /*2ed0*/  IMAD R10, R14, R12, R10 ;  /* 0x0000000c0e0a7224 */ /* 0x000fca00078e020a */
[----:B------:R-:W-:Y:S01]  /*2ee0*/  ISETP.GT.U32.AND P4, PT, R14, R10, PT ;  /* 0x0000000a0e00720c */ /* 0x000fe20003f84070 */
[----:B------:R-:W-:-:S04]  /*2ef0*/  IMAD.HI.U32 R12, R19, R5, RZ ;  /* 0x00000005130c7227 */ /* 0x000fc800078e00ff */
[----:B------:R-:W-:Y:S02]  /*2f00*/  IMAD.MOV R12, RZ, RZ, -R12 ;  /* 0x000000ffff0c7224 */ /* 0x000fe400078e0a0c */
[----:B------:R-:W-:-:S06]  /*2f10*/  IMAD.HI.U32 R6, R19, R2, RZ ;  /* 0x0000000213067227 */ /* 0x000fcc00078e00ff */
[----:B------:R-:W-:Y:S01]  /*2f20*/  @!P4 IMAD.IADD R10, R10, 0x1, -R14 ;  /* 0x000000010a0ac824 */ /* 0x000fe200078e0a0e */
[C---:B------:R-:W-:Y:S01]  /*2f30*/  ISETP.GT.U32.AND P4, PT, R14.reuse, R4, PT ;  /* 0x000000040e00720c */ /* 0x040fe20003f84070 */
[----:B------:R-:W-:Y:S02]  /*2f40*/  IMAD R5, R14, R12, R5 ;  /* 0x0000000c0e057224 */ /* 0x000fe400078e0205 */
[----:B------:R-:W-:-:S03]  /*2f50*/  IMAD.MOV R6, RZ, RZ, -R6 ;  /* 0x000000ffff067224 */ /* 0x000fc600078e0a06 */
[C---:B------:R-:W-:Y:S01]  /*2f60*/  ISETP.GT.U32.AND P1, PT, R14.reuse, R5, PT ;  /* 0x000000050e00720c */ /* 0x040fe20003f24070 */
[C---:B------:R-:W-:Y:S01]  /*2f70*/  IMAD R2, R14.reuse, R6, R2 ;  /* 0x000000060e027224 */ /* 0x040fe200078e0202 */
[----:B------:R-:W-:-:S05]  /*2f80*/  ISETP.GT.U32.AND P0, PT, R14, R10, PT ;  /* 0x0000000a0e00720c */ /* 0x000fca0003f04070 */
[----:B------:R-:W-:Y:S01]  /*2f90*/  @!P4 IMAD.IADD R4, R4, 0x1, -R14 ;  /* 0x000000010404c824 */ /* 0x000fe200078e0a0e */
[----:B------:R-:W-:-:S05]  /*2fa0*/  ISETP.GT.U32.AND P4, PT, R14, R2, PT ;  /* 0x000000020e00720c */ /* 0x000fca0003f84070 */
[--C-:B------:R-:W-:Y:S02]  /*2fb0*/  @!P1 IMAD.IADD R5, R5, 0x1, -R14.reuse ;  /* 0x0000000105059824 */ /* 0x100fe400078e0a0e */
[----:B------:R-:W-:-:S03]  /*2fc0*/  @!P0 IMAD.IADD R10, R10, 0x1, -R14 ;  /* 0x000000010a0a8824 */ /* 0x000fc600078e0a0e */
[----:B------:R-:W-:-:S03]  /*2fd0*/  ISETP.GT.U32.AND P1, PT, R14, R5, PT ;  /* 0x000000050e00720c */ /* 0x000fc60003f24070 */
[----:B------:R-:W-:Y:S01]  /*2fe0*/  @!P4 IMAD.IADD R2, R2, 0x1, -R14 ;  /* 0x000000010202c824 */ /* 0x000fe200078e0a0e */
[----:B------:R0:W-:Y:S01]  /*2ff0*/  STL [R1+0x5c], R3 ;  /* 0x00005c0301007387 */ /* 0x0001e20000100800 */
[----:B------:R-:W-:-:S04]  /*3000*/  IMAD.MOV.U32 R7, RZ, RZ, R10 ;  /* 0x000000ffff077224 */ /* 0x000fc800078e000a */
[----:B------:R-:W-:Y:S02]  /*3010*/  @!P6 IMAD.MOV R7, RZ, RZ, -R7 ;  /* 0x000000ffff07e224 */ /* 0x000fe400078e0a07 */
[----:B0-----:R-:W-:-:S04]  /*3020*/  IMAD.MOV.U32 R3, RZ, RZ, R4 ;  /* 0x000000ffff037224 */ /* 0x001fc800078e0004 */
[----:B------:R-:W-:Y:S01]  /*3030*/  @!P3 IMAD.MOV R3, RZ, RZ, -R3 ;  /* 0x000000ffff03b224 */ /* 0x000fe200078e0a03 */
[----:B------:R-:W-:Y:S01]  /*3040*/  ISETP.GT.U32.AND P3, PT, R14, R2, PT ;  /* 0x000000020e00720c */ /* 0x000fe20003f64070 */
[----:B------:R-:W-:-:S12]  /*3050*/  @!P1 IMAD.IADD R5, R5, 0x1, -R14 ;  /* 0x0000000105059824 */ /* 0x000fd800078e0a0e */
[----:B------:R-:W-:Y:S01]  /*3060*/  @!P3 IMAD.IADD R2, R2, 0x1, -R14 ;  /* 0x000000010202b824 */ /* 0x000fe200078e0a0e */
[----:B--2---:R-:W-:-:S05]  /*3070*/  IABS R12, R22 ;  /* 0x00000016000c7213 */ /* 0x004fca0000000000 */
[----:B------:R-:W-:-:S04]  /*3080*/  IMAD.HI.U32 R6, R19, R12, RZ ;  /* 0x0000000c13067227 */ /* 0x000fc800078e00ff */
[----:B------:R-:W-:Y:S01]  /*3090*/  IMAD.MOV R6, RZ, RZ, -R6 ;  /* 0x000000ffff067224 */ /* 0x000fe200078e0a06 */
[----:B------:R-:W-:-:S03]  /*30a0*/  IABS R0, R23 ;  /* 0x0000001700007213 */ /* 0x000fc60000000000 */
[----:B------:R-:W-:Y:S02]  /*30b0*/  IMAD R12, R14, R6, R12 ;  /* 0x000000060e0c7224 */ /* 0x000fe400078e020c */
[----:B------:R-:W-:-:S03]  /*30c0*/  IMAD.HI.U32 R13, R19, R0, RZ ;  /* 0x00000000130d7227 */ /* 0x000fc600078e00ff */
[----:B------:R-:W-:Y:S01]  /*30d0*/  ISETP.GT.U32.AND P4, PT, R14, R12, PT ;  /* 0x0000000c0e00720c */ /* 0x000fe20003f84070 */
[----:B------:R-:W-:-:S04]  /*30e0*/  IMAD.MOV R13, RZ, RZ, -R13 ;  /* 0x000000ffff0d7224 */ /* 0x000fc800078e0a0d */
[----:B------:R-:W-:Y:S01]  /*30f0*/  IMAD R0, R14, R13, R0 ;  /* 0x0000000d0e007224 */ /* 0x000fe200078e0200 */
[----:B------:R-:W-:Y:S02]  /*3100*/  ISETP.GE.AND P0, PT, R22, RZ, PT ;  /* 0x000000ff1600720c */ /* 0x000fe40003f06270 */
[----:B------:R-:W2:Y:S02]  /*3110*/  LDL.LU R22, [R1+0x220] ;  /* 0x0002200001167983 */ /* 0x000ea40000300800 */
[----:B------:R-:W-:-:S03]  /*3120*/  ISETP.GT.U32.AND P6, PT, R14, R0, PT ;  /* 0x000000000e00720c */ /* 0x000fc60003fc4070 */
[----:B------:R-:W-:Y:S01]  /*3130*/  @!P4 IMAD.IADD R12, R12, 0x1, -R14 ;  /* 0x000000010c0cc824 */ /* 0x000fe200078e0a0e */
[----:B------:R0:W-:Y:S01]  /*3140*/  STL [R1+0x50], R3 ;  /* 0x0000500301007387 */ /* 0x0001e20000100800 */
[----:B------:R-:W-:-:S03]  /*3150*/  ISETP.GE.AND P1, PT, R23, RZ, PT ;  /* 0x000000ff1700720c */ /* 0x000fc60003f26270 */
[----:B------:R-:W-:Y:S01]  /*3160*/  ISETP.GT.U32.AND P4, PT, R14, R12, PT ;  /* 0x0000000c0e00720c */ /* 0x000fe20003f84070 */
[----:B------:R-:W2:Y:S01]  /*3170*/  LDL.LU R23, [R1+0x224] ;  /* 0x0002240001177983 */ /* 0x000ea20000300800 */
[----:B0-----:R-:W-:-:S04]  /*3180*/  IMAD.MOV.U32 R3, RZ, RZ, R5 ;  /* 0x000000ffff037224 */ /* 0x001fc800078e0005 */
[----:B------:R-:W-:Y:S01]  /*3190*/  @!P2 IMAD.MOV R3, RZ, RZ, -R3 ;  /* 0x000000ffff03a224 */ /* 0x000fe200078e0a03 */
[----:B------:R-:W-:Y:S01]  /*31a0*/  STL [R1+0x54], R7 ;  /* 0x0000540701007387 */ /* 0x000fe20000100800 */
[----:B------:R-:W-:Y:S01]  /*31b0*/  @!P6 IMAD.IADD R0, R0, 0x1, -R14 ;  /* 0x000000010000e824 */ /* 0x000fe200078e0a0e */
[----:B------:R-:W-:Y:S02]  /*31c0*/  IABS R11, R24 ;  /* 0x00000018000b7213 */ /* 0x000fe40000000000 */
[----:B------:R-:W-:Y:S01]  /*31d0*/  ISETP.GE.AND P2, PT, R24, RZ, PT ;  /* 0x000000ff1800720c */ /* 0x000fe20003f46270 */
[----:B------:R0:W-:Y:S01]  /*31e0*/  STL [R1+0xc8], R3 ;  /* 0x0000c80301007387 */ /* 0x0001e20000100800 */
[----:B------:R-:W-:-:S03]  /*31f0*/  ISETP.GT.U32.AND P6, PT, R14, R0, PT ;  /* 0x000000000e00720c */ /* 0x000fc60003fc4070 */
[----:B------:R-:W2:Y:S01]  /*3200*/  LDL.LU R24, [R1+0x228] ;  /* 0x0002280001187983 */ /* 0x000ea20000300800 */
[----:B0-----:R-:W-:Y:S02]  /*3210*/  IMAD.MOV.U32 R3, RZ, RZ, R2 ;  /* 0x000000ffff037224 */ /* 0x001fe400078e0002 */
[----:B------:R-:W-:Y:S02]  /*3220*/  @!P4 IMAD.IADD R12, R12, 0x1, -R14 ;  /* 0x000000010c0cc824 */ /* 0x000fe400078e0a0e */
[----:B------:R-:W-:-:S05]  /*3230*/  @!P5 IMAD.MOV R3, RZ, RZ, -R3 ;  /* 0x000000ffff03d224 */ /* 0x000fca00078e0a03 */
[----:B------:R0:W-:Y:S01]  /*3240*/  STL [R1+0xc0], R3 ;  /* 0x0000c00301007387 */ /* 0x0001e20000100800 */
[----:B------:R-:W-:Y:S01]  /*3250*/  @!P6 IMAD.IADD R0, R0, 0x1, -R14 ;  /* 0x000000010000e824 */ /* 0x000fe200078e0a0e */
[----:B------:R-:W-:Y:S01]  /*3260*/  IABS R6, R25 ;  /* 0x0000001900067213 */ /* 0x000fe20000000000 */
[----:B0-----:R-:W-:-:S04]  /*3270*/  IMAD.MOV.U32 R3, RZ, RZ, R12 ;  /* 0x000000ffff037224 */ /* 0x001fc800078e000c */
[----:B------:R-:W-:Y:S01]  /*3280*/  @!P0 IMAD.MOV R3, RZ, RZ, -R3 ;  /* 0x000000ffff038224 */ /* 0x000fe200078e0a03 */
[----:B------:R-:W-:Y:S01]  /*3290*/  ISETP.GE.AND P5, PT, R25, RZ, PT ;  /* 0x000000ff1900720c */ /* 0x000fe20003fa6270 */
[----:B------:R-:W-:-:S03]  /*32a0*/  IMAD.HI.U32 R4, R19, R11, RZ ;  /* 0x0000000b13047227 */ /* 0x000fc600078e00ff */
[----:B------:R0:W-:Y:S01]  /*32b0*/  STL [R1+0x4c], R3 ;  /* 0x00004c0301007387 */ /* 0x0001e20000100800 */
[----:B------:R-:W-:-:S03]  /*32c0*/  IMAD.HI.U32 R5, R19, R6, RZ ;  /* 0x0000000613057227 */ /* 0x000fc600078e00ff */
[----:B------:R-:W2:Y:S01]  /*32d0*/  LDL.LU R25, [R1+0x22c] ;  /* 0x00022c0001197983 */ /* 0x000ea20000300800 */
[----:B---3--:R-:W-:-:S05]  /*32e0*/  IABS R10, R26 ;  /* 0x0000001a000a7213 */ /* 0x008fca0000000000 */
[----:B------:R-:W-:-:S04]  /*32f0*/  IMAD.HI.U32 R2, R19, R10, RZ ;  /* 0x0000000a13027227 */ /* 0x000fc800078e00ff */
[----:B------:R-:W-:-:S04]  /*3300*/  IMAD.MOV R2, RZ, RZ, -R2 ;  /* 0x000000ffff027224 */ /* 0x000fc800078e0a02 */
[----:B------:R-:W-:-:S05]  /*3310*/  IMAD R10, R14, R2, R10 ;  /* 0x000000020e0a7224 */ /* 0x000fca00078e020a */
[----:B------:R-:W-:Y:S01]  /*3320*/  ISETP.GT.U32.AND P6, PT, R14, R10, PT ;  /* 0x0000000a0e00720c */ /* 0x000fe20003fc4070 */
[----:B------:R-:W-:Y:S02]  /*3330*/  IMAD.MOV R4, RZ, RZ, -R4 ;  /* 0x000000ffff047224 */ /* 0x000fe400078e0a04 */
[----:B------:R-:W-:Y:S01]  /*3340*/  IMAD.MOV R5, RZ, RZ, -R5 ;  /* 0x000000ffff057224 */ /* 0x000fe200078e0a05 */
[----:B------:R-:W-:Y:S01]  /*3350*/  ISETP.GE.AND P0, PT, R26, RZ, PT ;  /* 0x000000ff1a00720c */ /* 0x000fe20003f06270 */
[C---:B------:R-:W-:Y:S01]  /*3360*/  IMAD R11, R14.reuse, R4, R11 ;  /* 0x000000040e0b7224 */ /* 0x040fe200078e020b */
[----:B------:R-:W3:Y:S01]  /*3370*/  LDL.LU R26, [R1+0x230] ;  /* 0x00023000011a7983 */ /* 0x000ee20000300800 */
[----:B------:R-:W-:-:S06]  /*3380*/  IMAD R6, R14, R5, R6 ;  /* 0x000000050e067224 */ /* 0x000fcc00078e0206 */
[----:B------:R-:W-:Y:S01]  /*3390*/  @!P6 IMAD.IADD R10, R10, 0x1, -R14 ;  /* 0x000000010a0ae824 */ /* 0x000fe200078e0a0e */
[----:B----4-:R-:W-:Y:S02]  /*33a0*/  IABS R4, R27 ;  /* 0x0000001b00047213 */ /* 0x010fe40000000000 */
[----:B------:R-:W-:Y:S02]  /*33b0*/  ISETP.GE.AND P6, PT, R27, RZ, PT ;  /* 0x000000ff1b00720c */ /* 0x000fe40003fc6270 */
[----:B------:R-:W4:Y:S01]  /*33c0*/  LDL.LU R27, [R1+0x234] ;  /* 0x00023400011b7983 */ /* 0x000f220000300800 */
[C---:B------:R-:W-:Y:S02]  /*33d0*/  ISETP.GT.U32.AND P3, PT, R14.reuse, R11, PT ;  /* 0x0000000b0e00720c */ /* 0x040fe40003f64070 */
[----:B------:R-:W-:-:S11]  /*33e0*/  ISETP.GT.U32.AND P4, PT, R14, R6, PT ;  /* 0x000000060e00720c */ /* 0x000fd60003f84070 */
[--C-:B------:R-:W-:Y:S02]  /*33f0*/  @!P3 IMAD.IADD R11, R11, 0x1, -R14.reuse ;  /* 0x000000010b0bb824 */ /* 0x100fe400078e0a0e */
[----:B------:R-:W-:-:S03]  /*3400*/  @!P4 IMAD.IADD R6, R6, 0x1, -R14 ;  /* 0x000000010606c824 */ /* 0x000fc600078e0a0e */
[C---:B------:R-:W-:Y:S02]  /*3410*/  ISETP.GT.U32.AND P3, PT, R14.reuse, R11, PT ;  /* 0x0000000b0e00720c */ /* 0x040fe40003f64070 */
[----:B------:R-:W-:Y:S01]  /*3420*/  ISETP.GT.U32.AND P4, PT, R14, R6, PT ;  /* 0x000000060e00720c */ /* 0x000fe20003f84070 */
[----:B0-----:R-:W-:-:S04]  /*3430*/  IMAD.MOV.U32 R3, RZ, RZ, R0 ;  /* 0x000000ffff037224 */ /* 0x001fc800078e0000 */
[----:B------:R-:W-:-:S06]  /*3440*/  @!P1 IMAD.MOV R3, RZ, RZ, -R3 ;  /* 0x000000ffff039224 */ /* 0x000fcc00078e0a03 */
[--C-:B------:R-:W-:Y:S02]  /*3450*/  @!P3 IMAD.IADD R11, R11, 0x1, -R14.reuse ;  /* 0x000000010b0bb824 */ /* 0x100fe400078e0a0e */
[----:B------:R-:W-:Y:S01]  /*3460*/  @!P4 IMAD.IADD R6, R6, 0x1, -R14 ;  /* 0x000000010606c824 */ /* 0x000fe200078e0a0e */
[----:B------:R0:W-:Y:S01]  /*3470*/  STL [R1+0x90], R3 ;  /* 0x0000900301007387 */ /* 0x0001e20000100800 */
[----:B------:R-:W-:-:S04]  /*3480*/  IMAD.MOV.U32 R7, RZ, RZ, R11 ;  /* 0x000000ffff077224 */ /* 0x000fc800078e000b */
[----:B------:R-:W-:Y:S02]  /*3490*/  @!P2 IMAD.MOV R7, RZ, RZ, -R7 ;  /* 0x000000ffff07a224 */ /* 0x000fe400078e0a07 */
[----:B0-----:R-:W-:-:S04]  /*34a0*/  IMAD.MOV.U32 R3, RZ, RZ, R6 ;  /* 0x000000ffff037224 */ /* 0x001fc800078e0006 */
[----:B------:R-:W-:Y:S01]  /*34b0*/  @!P5 IMAD.MOV R3, RZ, RZ, -R3 ;  /* 0x000000ffff03d224 */ /* 0x000fe200078e0a03 */
[----:B------:R-:W-:Y:S04]  /*34c0*/  STL [R1+0x98], R7 ;  /* 0x0000980701007387 */ /* 0x000fe80000100800 */
[----:B------:R0:W-:Y:S04]  /*34d0*/  STL [R1+0xa0], R3 ;  /* 0x0000a00301007387 */ /* 0x0001e80000100800 */
[----:B------:R-:W4:Y:S01]  /*34e0*/  LDL.LU R21, [R1+0x238] ;  /* 0x0002380001157983 */ /* 0x000f220000300800 */
[----:B------:R-:W-:-:S04]  /*34f0*/  IMAD.HI.U32 R13, R19, R4, RZ ;  /* 0x00000004130d7227 */ /* 0x000fc800078e00ff */
[----:B------:R-:W-:-:S04]  /*3500*/  IMAD.MOV R13, RZ, RZ, -R13 ;  /* 0x000000ffff0d7224 */ /* 0x000fc800078e0a0d */
[----:B------:R-:W-:-:S05]  /*3510*/  IMAD R4, R14, R13, R4 ;  /* 0x0000000d0e047224 */ /* 0x000fca00078e0204 */
[C---:B------:R-:W-:Y:S02]  /*3520*/  ISETP.GT.U32.AND P3, PT, R14.reuse, R4, PT ;  /* 0x000000040e00720c */ /* 0x040fe40003f64070 */
[----:B------:R-:W-:-:S11]  /*3530*/  ISETP.GT.U32.AND P1, PT, R14, R10, PT ;  /* 0x0000000a0e00720c */ /* 0x000fd60003f24070 */
[--C-:B------:R-:W-:Y:S02]  /*3540*/  @!P3 IMAD.IADD R4, R4, 0x1, -R14.reuse ;  /* 0x000000010404b824 */ /* 0x100fe400078e0a0e */
[----:B------:R-:W-:-:S03]  /*3550*/  @!P1 IMAD.IADD R10, R10, 0x1, -R14 ;  /* 0x000000010a0a9824 */ /* 0x000fc600078e0a0e */
[----:B------:R-:W-:Y:S01]  /*3560*/  ISETP.GT.U32.AND P3, PT, R14, R4, PT ;  /* 0x000000040e00720c */ /* 0x000fe20003f64070 */
[----:B0-----:R-:W-:-:S04]  /*3570*/  IMAD.MOV.U32 R3, RZ, RZ, R10 ;  /* 0x000000ffff037224 */ /* 0x001fc800078e000a */
[----:B------:R-:W-:-:S08]  /*3580*/  @!P0 IMAD.MOV R3, RZ, RZ, -R3 ;  /* 0x000000ffff038224 */ /* 0x000fd000078e0a03 */
[----:B------:R-:W-:Y:S01]  /*3590*/  @!P3 IMAD.IADD R4, R4, 0x1, -R14 ;  /* 0x000000010404b824 */ /* 0x000fe200078e0a0e */
[----:B--2---:R-:W-:Y:S02]  /*35a0*/  IABS R5, R22 ;  /* 0x0000001600057213 */ /* 0x004fe40000000000 */
[----:B------:R-:W-:Y:S02]  /*35b0*/  ISETP.GE.AND P2, PT, R22, RZ, PT ;  /* 0x000000ff1600720c */ /* 0x000fe40003f46270 */
[----:B------:R-:W2:Y:S01]  /*35c0*/  LDL.LU R22, [R1+0x23c] ;  /* 0x00023c0001167983 */ /* 0x000ea20000300800 */
[----:B------:R-:W-:-:S03]  /*35d0*/  IMAD.HI.U32 R13, R19, R5, RZ ;  /* 0x00000005130d7227 */ /* 0x000fc600078e00ff */
[----:B------:R0:W-:Y:S01]  /*35e0*/  STL [R1+0xa4], R3 ;  /* 0x0000a40301007387 */ /* 0x0001e20000100800 */
[----:B------:R-:W-:Y:S01]  /*35f0*/  IABS R2, R23 ;  /* 0x0000001700027213 */ /* 0x000fe20000000000 */
[----:B------:R-:W-:Y:S01]  /*3600*/  IMAD.MOV R13, RZ, RZ, -R13 ;  /* 0x000000ffff0d7224 */ /* 0x000fe200078e0a0d */
[----:B------:R-:W-:Y:S02]  /*3610*/  ISETP.GE.AND P1, PT, R23, RZ, PT ;  /* 0x000000ff1700720c */ /* 0x000fe40003f26270 */
[----:B------:R-:W2:Y:S01]  /*3620*/  LDL.LU R23, [R1+0x240] ;  /* 0x0002400001177983 */ /* 0x000ea20000300800 */
[----:B0-----:R-:W-:-:S04]  /*3630*/  IMAD.MOV.U32 R3, RZ, RZ, R4 ;  /* 0x000000ffff037224 */ /* 0x001fc800078e0004 */
[----:B------:R-:W-:Y:S02]  /*3640*/  @!P6 IMAD.MOV R3, RZ, RZ, -R3 ;  /* 0x000000ffff03e224 */ /* 0x000fe400078e0a03 */
[----:B------:R-:W-:Y:S01]  /*3650*/  IMAD R5, R14, R13, R5 ;  /* 0x0000000d0e057224 */ /* 0x000fe200078e0205 */
[----:B------:R-:W-:Y:S02]  /*3660*/  IABS R0, R24 ;  /* 0x0000001800007213 */ /* 0x000fe40000000000 */
[----:B------:R0:W-:Y:S01]  /*3670*/  STL [R1+0x9c], R3 ;  /* 0x00009c0301007387 */ /* 0x0001e20000100800 */
[----:B------:R-:W-:Y:S01]  /*3680*/  ISETP.GE.AND P3, PT, R24, RZ, PT ;  /* 0x000000ff1800720c */ /* 0x000fe20003f66270 */
[C---:B------:R-:W-:Y:S02]  /*3690*/  IMAD.HI.U32 R12, R19.reuse, R2, RZ ;  /* 0x00000002130c7227 */ /* 0x040fe400078e00ff */
[----:B------:R-:W2:Y:S02]  /*36a0*/  LDL.LU R24, [R1+0x244] ;  /* 0x0002440001187983 */ /* 0x000ea40000300800 */
[----:B------:R-:W-:Y:S01]  /*36b0*/  IMAD.HI.U32 R6, R19, R0, RZ ;  /* 0x0000000013067227 */ /* 0x000fe200078e00ff */
[----:B------:R-:W-:-:S03]  /*36c0*/  ISETP.GT.U32.AND P4, PT, R14, R5, PT ;  /* 0x000000050e00720c */ /* 0x000fc60003f84070 */
[----:B------:R-:W-:Y:S02]  /*36d0*/  IMAD.MOV R12, RZ, RZ, -R12 ;  /* 0x000000ffff0c7224 */ /* 0x000fe400078e0a0c */
[----:B------:R-:W-:Y:S02]  /*36e0*/  IMAD.MOV R6, RZ, RZ, -R6 ;  /* 0x000000ffff067224 */ /* 0x000fe400078e0a06 */
[C---:B------:R-:W-:Y:S02]  /*36f0*/  IMAD R2, R14.reuse, R12, R2 ;  /* 0x0000000c0e027224 */ /* 0x040fe400078e0202 */
[----:B------:R-:W-:-:S03]  /*3700*/  IMAD R0, R14, R6, R0 ;  /* 0x000000060e007224 */ /* 0x000fc600078e0200 */
[C---:B------:R-:W-:Y:S02]  /*3710*/  ISETP.GT.U32.AND P5, PT, R14.reuse, R2, PT ;  /* 0x000000020e00720c */ /* 0x040fe40003fa4070 */
[----:B------:R-:W-:Y:S01]  /*3720*/  ISETP.GT.U32.AND P6, PT, R14, R0, PT ;  /* 0x000000000e00720c */ /* 0x000fe20003fc4070 */
[----:B------:R-:W-:-:S05]  /*3730*/  @!P4 IMAD.IADD R5, R5, 0x1, -R14 ;  /* 0x000000010505c824 */ /* 0x000fca00078e0a0e */
[----:B------:R-:W-:Y:S02]  /*3740*/  ISETP.GT.U32.AND P0, PT, R14, R5, PT ;  /* 0x000000050e00720c */ /* 0x000fe40003f04070 */
[----:B------:R-:W-:Y:S02]  /*3750*/  ISETP.GE.AND P4, PT, R25, RZ, PT ;  /* 0x000000ff1900720c */ /* 0x000fe40003f86270 */
[----:B------:R-:W-:Y:S02]  /*3760*/  IABS R10, R25 ;  /* 0x00000019000a7213 */ /* 0x000fe40000000000 */
[----:B------:R-:W2:Y:S01]  /*3770*/  LDL.LU R25, [R1+0x248] ;  /* 0x0002480001197983 */ /* 0x000ea20000300800 */
[--C-:B------:R-:W-:Y:S02]  /*3780*/  @!P5 IMAD.IADD R2, R2, 0x1, -R14.reuse ;  /* 0x000000010202d824 */ /* 0x100fe400078e0a0e */
[----:B------:R-:W-:-:S03]  /*3790*/  @!P6 IMAD.IADD R0, R0, 0x1, -R14 ;  /* 0x000000010000e824 */ /* 0x000fc600078e0a0e */
[C---:B------:R-:W-:Y:S02]  /*37a0*/  ISETP.GT.U32.AND P5, PT, R14.reuse, R2, PT ;  /* 0x000000020e00720c */ /* 0x040fe40003fa4070 */
[----:B------:R-:W-:Y:S01]  /*37b0*/  ISETP.GT.U32.AND P6, PT, R14, R0, PT ;  /* 0x000000000e00720c */ /* 0x000fe20003fc4070 */
[----:B------:R-:W-:-:S04]  /*37c0*/  @!P0 IMAD.IADD R5, R5, 0x1, -R14 ;  /* 0x0000000105058824 */ /* 0x000fc800078e0a0e */
[----:B------:R-:W-:-:S06]  /*37d0*/  @!P2 IMAD.MOV R5, RZ, RZ, -R5 ;  /* 0x000000ffff05a224 */ /* 0x000fcc00078e0a05 */
[--C-:B------:R-:W-:Y:S02]  /*37e0*/  @!P5 IMAD.IADD R2, R2, 0x1, -R14.reuse ;  /* 0x000000010202d824 */ /* 0x100fe400078e0a0e */
[----:B------:R-:W-:Y:S02]  /*37f0*/  @!P6 IMAD.IADD R0, R0, 0x1, -R14 ;  /* 0x000000010000e824 */ /* 0x000fe400078e0a0e */
[----:B0-----:R-:W-:-:S04]  /*3800*/  IMAD.MOV.U32 R3, RZ, RZ, R2 ;  /* 0x000000ffff037224 */ /* 0x001fc800078e0002 */
[----:B------:R-:W-:Y:S01]  /*3810*/  @!P1 IMAD.MOV R3, RZ, RZ, -R3 ;  /* 0x000000ffff039224 */ /* 0x000fe200078e0a03 */
[----:B---3--:R-:W-:Y:S02]  /*3820*/  IABS R11, R26 ;  /* 0x0000001a000b7213 */ /* 0x008fe40000000000 */
[----:B------:R-:W-:Y:S02]  /*3830*/  ISETP.GE.AND P0, PT, R26, RZ, PT ;  /* 0x000000ff1a00720c */ /* 0x000fe40003f06270 */
[----:B------:R-:W3:Y:S01]  /*3840*/  LDL.LU R26, [R1+0x24c] ;  /* 0x00024c00011a7983 */ /* 0x000ee20000300800 */
[----:B----4-:R-:W-:-:S05]  /*3850*/  IABS R12, R27 ;  /* 0x0000001b000c7213 */ /* 0x010fca0000000000 */
[----:B------:R-:W-:-:S04]  /*3860*/  IMAD.HI.U32 R13, R19, R12, RZ ;  /* 0x0000000c130d7227 */ /* 0x000fc800078e00ff */
[----:B------:R-:W-:-:S04]  /*3870*/  IMAD.MOV R13, RZ, RZ, -R13 ;  /* 0x000000ffff0d7224 */ /* 0x000fc800078e0a0d */
[C---:B------:R-:W-:Y:S01]  /*3880*/  IMAD R12, R14.reuse, R13, R12 ;  /* 0x0000000d0e0c7224 */ /* 0x040fe200078e020c */
[----:B------:R-:W-:Y:S01]  /*3890*/  ISETP.GE.AND P5, PT, R27, RZ, PT ;  /* 0x000000ff1b00720c */ /* 0x000fe20003fa6270 */
[----:B------:R-:W-:Y:S03]  /*38a0*/  STL [R1+0x7c], R5 ;  /* 0x00007c0501007387 */ /* 0x000fe60000100800 */
[----:B------:R-:W-:Y:S01]  /*38b0*/  ISETP.GT.U32.AND P6, PT, R14, R12, PT ;  /* 0x0000000c0e00720c */ /* 0x000fe20003fc4070 */
[----:B------:R-:W4:Y:S04]  /*38c0*/  LDL.LU R27, [R1+0x250] ;  /* 0x00025000011b7983 */ /* 0x000f280000300800 */
[----:B------:R0:W-:Y:S08]  /*38d0*/  STL [R1+0x80], R3 ;  /* 0x0000800301007387 */ /* 0x0001f00000100800 */
[----:B------:R-:W-:-:S02]  /*38e0*/  @!P6 IMAD.IADD R12, R12, 0x1, -R14 ;  /* 0x000000010c0ce824 */ /* 0x000fc400078e0a0e */
[----:B0-----:R-:W-:-:S04]  /*38f0*/  IMAD.MOV.U32 R3, RZ, RZ, R0 ;  /* 0x000000ffff037224 */ /* 0x001fc800078e0000 */
[----:B------:R-:W-:Y:S01]  /*3900*/  @!P3 IMAD.MOV R3, RZ, RZ, -R3 ;  /* 0x000000ffff03b224 */ /* 0x000fe200078e0a03 */
[----:B------:R-:W-:Y:S01]  /*3910*/  ISETP.GT.U32.AND P3, PT, R14, R12, PT ;  /* 0x0000000c0e00720c */ /* 0x000fe20003f64070 */
[----:B------:R-:W-:-:S04]  /*3920*/  IMAD.HI.U32 R6, R19, R10, RZ ;  /* 0x0000000a13067227 */ /* 0x000fc800078e00ff */
[----:B------:R-:W-:Y:S01]  /*3930*/  IMAD.MOV R6, RZ, RZ, -R6 ;  /* 0x000000ffff067224 */ /* 0x000fe200078e0a06 */
[----:B------:R0:W-:Y:S03]  /*3940*/  STL [R1+0x74], R3 ;  /* 0x0000740301007387 */ /* 0x0001e60000100800 */
[----:B------:R-:W-:-:S04]  /*3950*/  IMAD R10, R14, R6, R10 ;  /* 0x000000060e0a7224 */ /* 0x000fc800078e020a */
[----:B------:R-:W-:Y:S01]  /*3960*/  @!P3 IMAD.IADD R12, R12, 0x1, -R14 ;  /* 0x000000010c0cb824 */ /* 0x000fe200078e0a0e */
[----:B------:R-:W-:Y:S02]  /*3970*/  IABS R6, R21 ;  /* 0x0000001500067213 */ /* 0x000fe40000000000 */
[----:B------:R-:W-:Y:S02]  /*3980*/  ISETP.GE.AND P3, PT, R21, RZ, PT ;  /* 0x000000ff1500720c */ /* 0x000fe40003f66270 */
[----:B------:R-:W4:Y:S01]  /*3990*/  LDL.LU R21, [R1+0x254] ;  /* 0x0002540001157983 */ /* 0x000f220000300800 */
[----:B------:R-:W-:-:S04]  /*39a0*/  IMAD.HI.U32 R4, R19, R11, RZ ;  /* 0x0000000b13047227 */ /* 0x000fc800078e00ff */
[----:B------:R-:W-:Y:S01]  /*39b0*/  IMAD.MOV R4, RZ, RZ, -R4 ;  /* 0x000000ffff047224 */ /* 0x000fe200078e0a04 */
[----:B------:R-:W-:-:S03]  /*39c0*/  ISETP.GT.U32.AND P2, PT, R14, R10, PT ;  /* 0x0000000a0e00720c */ /* 0x000fc60003f44070 */
[----:B------:R-:W-:Y:S02]  /*39d0*/  IMAD R11, R14, R4, R11 ;  /* 0x000000040e0b7224 */ /* 0x000fe400078e020b */
[----:B------:R-:W-:-:S03]  /*39e0*/  IMAD.HI.U32 R13, R19, R6, RZ ;  /* 0x00000006130d7227 */ /* 0x000fc600078e00ff */
[----:B------:R-:W-:Y:S01]  /*39f0*/  ISETP.GT.U32.AND P1, PT, R14, R11, PT ;  /* 0x0000000b0e00720c */ /* 0x000fe20003f24070 */
[----:B------:R-:W-:-:S04]  /*3a00*/  IMAD.MOV R13, RZ, RZ, -R13 ;  /* 0x000000ffff0d7224 */ /* 0x000fc800078e0a0d */
[----:B------:R-:W-:Y:S02]  /*3a10*/  IMAD R6, R14, R13, R6 ;  /* 0x0000000d0e067224 */ /* 0x000fe400078e0206 */
[----:B------:R-:W-:-:S03]  /*3a20*/  @!P2 IMAD.IADD R10, R10, 0x1, -R14 ;  /* 0x000000010a0aa824 */ /* 0x000fc600078e0a0e */
[----:B------:R-:W-:-:S03]  /*3a30*/  ISETP.GT.U32.AND P2, PT, R14, R6, PT ;  /* 0x000000060e00720c */ /* 0x000fc60003f44070 */
[----:B------:R-:W-:Y:S01]  /*3a40*/  @!P1 IMAD.IADD R11, R11, 0x1, -R14 ;  /* 0x000000010b0b9824 */ /* 0x000fe200078e0a0e */
[----:B------:R-:W-:-:S04]  /*3a50*/  ISETP.GT.U32.AND P1, PT, R14, R10, PT ;  /* 0x0000000a0e00720c */ /* 0x000fc80003f24070 */
[----:B------:R-:W-:-:S05]  /*3a60*/  ISETP.GT.U32.AND P6, PT, R14, R11, PT ;  /* 0x0000000b0e00720c */ /* 0x000fca0003fc4070 */
[----:B------:R-:W-:-:S04]  /*3a70*/  @!P2 IMAD.IADD R6, R6, 0x1, -R14 ;  /* 0x000000010606a824 */ /* 0x000fc800078e0a0e */
[----:B------:R-:W-:Y:S01]  /*3a80*/  @!P1 IMAD.IADD R10, R10, 0x1, -R14 ;  /* 0x000000010a0a9824 */ /* 0x000fe200078e0a0e */
[----:B------:R-:W-:-:S03]  /*3a90*/  ISETP.GT.U32.AND P2, PT, R14, R6, PT ;  /* 0x000000060e00720c */ /* 0x000fc60003f44070 */
[----:B------:R-:W-:-:S10]  /*3aa0*/  @!P6 IMAD.IADD R11, R11, 0x1, -R14 ;  /* 0x000000010b0be824 */ /* 0x000fd400078e0a0e */
[----:B------:R-:W-:Y:S02]  /*3ab0*/  @!P2 IMAD.IADD R6, R6, 0x1, -R14 ;  /* 0x000000010606a824 */ /* 0x000fe400078e0a0e */
[----:B------:R-:W-:Y:S02]  /*3ac0*/  @!P4 IMAD.MOV R10, RZ, RZ, -R10 ;  /* 0x000000ffff0ac224 */ /* 0x000fe400078e0a0a */
[----:B0-----:R-:W-:Y:S02]  /*3ad0*/  IMAD.MOV.U32 R3, RZ, RZ, R6 ;  /* 0x000000ffff037224 */ /* 0x001fe400078e0006 */
[----:B------:R-:W-:Y:S02]  /*3ae0*/  @!P0 IMAD.MOV R11, RZ, RZ, -R11 ;  /* 0x000000ffff0b8224 */ /* 0x000fe400078e0a0b */
[----:B------:R-:W-:Y:S01]  /*3af0*/  @!P5 IMAD.MOV R12, RZ, RZ, -R12 ;  /* 0x000000ffff0cd224 */ /* 0x000fe200078e0a0c */
[----:B--2---:R-:W-:-:S05]  /*3b00*/  IABS R4, R22 ;  /* 0x0000001600047213 */ /* 0x004fca0000000000 */
[----:B------:R-:W-:Y:S01]  /*3b10*/  IMAD.HI.U32 R2, R19, R4, RZ ;  /* 0x0000000413027227 */ /* 0x000fe200078e00ff */
[----:B------:R-:W-:-:S03]  /*3b20*/  IABS R5, R23 ;  /* 0x0000001700057213 */ /* 0x000fc60000000000 */
[----:B------:R-:W-:-:S04]  /*3b30*/  IMAD.MOV R2, RZ, RZ, -R2 ;  /* 0x000000ffff027224 */ /* 0x000fc800078e0a02 */
[----:B------:R-:W-:Y:S02]  /*3b40*/  IMAD R4, R14, R2, R4 ;  /* 0x000000020e047224 */ /* 0x000fe400078e0204 */
[----:B------:R-:W-:-:S03]  /*3b50*/  IMAD.HI.U32 R2, R19, R5, RZ ;  /* 0x0000000513027227 */ /* 0x000fc600078e00ff */
[----:B------:R-:W-:Y:S01]  /*3b60*/  ISETP.GT.U32.AND P1, PT, R14, R4, PT ;  /* 0x000000040e00720c */ /* 0x000fe20003f24070 */
[----:B------:R-:W-:Y:S01]  /*3b70*/  IMAD.MOV R2, RZ, RZ, -R2 ;  /* 0x000000ffff027224 */ /* 0x000fe200078e0a02 */
[----:B------:R-:W-:-:S03]  /*3b80*/  IABS R13, R24 ;  /* 0x00000018000d7213 */ /* 0x000fc60000000000 */
[----:B------:R-:W-:Y:S02]  /*3b90*/  IMAD R5, R14, R2, R5 ;  /* 0x000000020e057224 */ /* 0x000fe400078e0205 */
[----:B------:R-:W-:-:S03]  /*3ba0*/  IMAD.HI.U32 R0, R19, R13, RZ ;  /* 0x0000000d13007227 */ /* 0x000fc600078e00ff */
[----:B------:R-:W-:Y:S01]  /*3bb0*/  ISETP.GT.U32.AND P6, PT, R14, R5, PT ;  /* 0x000000050e00720c */ /* 0x000fe20003fc4070 */
[----:B------:R-:W-:-:S04]  /*3bc0*/  IMAD.MOV R0, RZ, RZ, -R0 ;  /* 0x000000ffff007224 */ /* 0x000fc800078e0a00 */
[----:B------:R-:W-:Y:S02]  /*3bd0*/  IMAD R13, R14, R0, R13 ;  /* 0x000000000e0d7224 */ /* 0x000fe400078e020d */
[--C-:B------:R-:W-:Y:S01]  /*3be0*/  @!P1 IMAD.IADD R4, R4, 0x1, -R14.reuse ;  /* 0x0000000104049824 */ /* 0x100fe200078e0a0e */
[----:B------:R-:W-:Y:S02]  /*3bf0*/  ISETP.GE.AND P1, PT, R22, RZ, PT ;  /* 0x000000ff1600720c */ /* 0x000fe40003f26270 */
[----:B------:R-:W-:Y:S01]  /*3c00*/  ISETP.GT.U32.AND P2, PT, R14, R13, PT ;  /* 0x0000000d0e00720c */ /* 0x000fe20003f44070 */
[----:B------:R-:W2:Y:S02]  /*3c10*/  LDL.LU R22, [R1+0x258] ;  /* 0x0002580001167983 */ /* 0x000ea40000300800 */
[----:B------:R-:W-:Y:S01]  /*3c20*/  @!P6 IMAD.IADD R5, R5, 0x1, -R14 ;  /* 0x000000010505e824 */ /* 0x000fe200078e0a0e */
[----:B------:R-:W-:Y:S02]  /*3c30*/  ISETP.GE.AND P6, PT, R23, RZ, PT ;  /* 0x000000ff1700720c */ /* 0x000fe40003fc6270 */
[----:B------:R-:W2:Y:S01]  /*3c40*/  LDL.LU R23, [R1+0x25c] ;  /* 0x00025c0001177983 */ /* 0x000ea20000300800 */
[----:B------:R-:W-:-:S05]  /*3c50*/  IABS R15, R25 ;  /* 0x00000019000f7213 */ /* 0x000fca0000000000 */
[----:B------:R-:W-:-:S04]  /*3c60*/  IMAD.HI.U32 R17, R19, R15, RZ ;  /* 0x0000000f13117227 */ /* 0x000fc800078e00ff */
[----:B------:R-:W-:Y:S02]  /*3c70*/  IMAD.MOV R17, RZ, RZ, -R17 ;  /* 0x000000ffff117224 */ /* 0x000fe400078e0a11 */
[----:B------:R-:W-:Y:S01]  /*3c80*/  @!P2 IMAD.IADD R13, R13, 0x1, -R14 ;  /* 0x000000010d0da824 */ /* 0x000fe200078e0a0e */
[C---:B------:R-:W-:Y:S01]  /*3c90*/  ISETP.GT.U32.AND P2, PT, R14.reuse, R4, PT ;  /* 0x000000040e00720c */ /* 0x040fe20003f44070 */
[C---:B------:R-:W-:Y:S02]  /*3ca0*/  IMAD R15, R14.reuse, R17, R15 ;  /* 0x000000110e0f7224 */ /* 0x040fe400078e020f */
[----:B------:R-:W-:Y:S01]  /*3cb0*/  @!P3 IMAD.MOV R3, RZ, RZ, -R3 ;  /* 0x000000ffff03b224 */ /* 0x000fe200078e0a03 */
[----:B------:R-:W-:Y:S02]  /*3cc0*/  STL [R1+0x2214], R10 ;  /* 0x0022140a01007387 */ /* 0x000fe40000100800 */
[----:B------:R-:W-:Y:S02]  /*3cd0*/  ISETP.GT.U32.AND P5, PT, R14, R15, PT ;  /* 0x0000000f0e00720c */ /* 0x000fe40003fa4070 */
[----:B------:R-:W-:Y:S01]  /*3ce0*/  STL [R1+0x2218], R11 ;  /* 0x0022180b01007387 */ /* 0x000fe20000100800 */
[----:B------:R-:W-:-:S03]  /*3cf0*/  ISETP.GE.AND P3, PT, R24, RZ, PT ;  /* 0x000000ff1800720c */ /* 0x000fc60003f66270 */
[----:B------:R-:W-:Y:S04]  /*3d00*/  STL [R1+0x221c], R12 ;  /* 0x00221c0c01007387 */ /* 0x000fe80000100800 */
[----:B------:R0:W-:Y:S01]  /*3d10*/  STL [R1+0x34], R3 ;  /* 0x0000340301007387 */ /* 0x0001e20000100800 */
[----:B------:R-:W-:-:S03]  /*3d20*/  ISETP.GT.U32.AND P4, PT, R14, R5, PT ;  /* 0x000000050e00720c */ /* 0x000fc60003f84070 */
[----:B------:R-:W2:Y:S01]  /*3d30*/  LDL.LU R24, [R1+0x260] ;  /* 0x0002600001187983 */ /* 0x000ea20000300800 */
[--C-:B------:R-:W-:Y:S01]  /*3d40*/  @!P2 IMAD.IADD R4, R4, 0x1, -R14.reuse ;  /* 0x000000010404a824 */ /* 0x100fe200078e0a0e */
[----:B------:R-:W-:Y:S01]  /*3d50*/  ISETP.GT.U32.AND P0, PT, R14, R13, PT ;  /* 0x0000000d0e00720c */ /* 0x000fe20003f04070 */
[----:B------:R-:W-:Y:S02]  /*3d60*/  @!P5 IMAD.IADD R15, R15, 0x1, -R14 ;  /* 0x000000010f0fd824 */ /* 0x000fe400078e0a0e */
[----:B0-----:R-:W-:Y:S01]  /*3d70*/  IMAD.MOV.U32 R3, RZ, RZ, R4 ;  /* 0x000000ffff037224 */ /* 0x001fe200078e0004 */
[----:B---3--:R-:W-:-:S05]  /*3d80*/  IABS R2, R26 ;  /* 0x0000001a00027213 */ /* 0x008fca0000000000 */
[----:B------:R-:W-:-:S04]  /*3d90*/  IMAD.HI.U32 R16, R19, R2, RZ ;  /* 0x0000000213107227 */ /* 0x000fc800078e00ff */
[----:B------:R-:W-:-:S04]  /*3da0*/  IMAD.MOV R16, RZ, RZ, -R16 ;  /* 0x000000ffff107224 */ /* 0x000fc800078e0a10 */
[C---:B------:R-:W-:Y:S02]  /*3db0*/  IMAD R2, R14.reuse, R16, R2 ;  /* 0x000000100e027224 */ /* 0x040fe400078e0202 */
[----:B------:R-:W-:Y:S01]  /*3dc0*/  @!P1 IMAD.MOV R3, RZ, RZ, -R3 ;  /* 0x000000ffff039224 */ /* 0x000fe200078e0a03 */
[----:B------:R-:W-:Y:S01]  /*3dd0*/  ISETP.GT.U32.AND P1, PT, R14, R15, PT ;  /* 0x0000000f0e00720c */ /* 0x000fe20003f24070 */
[----:B------:R-:W-:Y:S01]  /*3de0*/  @!P4 IMAD.IADD R5, R5, 0x1, -R14 ;  /* 0x000000010505c824 */ /* 0x000fe200078e0a0e */
[----:B----4-:R-:W-:-:S05]  /*3df0*/  IABS R0, R27 ;  /* 0x0000001b00007213 */ /* 0x010fca0000000000 */
[----:B------:R-:W-:Y:S01]  /*3e00*/  IMAD.HI.U32 R16, R19, R0, RZ ;  /* 0x0000000013107227 */ /* 0x000fe200078e00ff */
[----:B------:R-:W-:-:S03]  /*3e10*/  ISETP.GT.U32.AND P2, PT, R14, R2, PT ;  /* 0x000000020e00720c */ /* 0x000fc60003f44070 */
[----:B------:R-:W-:Y:S01]  /*3e20*/  IMAD.MOV R16, RZ, RZ, -R16 ;  /* 0x000000ffff107224 */ /* 0x000fe200078e0a10 */
[----:B------:R-:W-:Y:S01]  /*3e30*/  ISETP.GE.AND P4, PT, R25, RZ, PT ;  /* 0x000000ff1900720c */ /* 0x000fe20003f86270 */
[----:B------:R0:W-:Y:S02]  /*3e40*/  STL [R1+0x3c], R3 ;  /* 0x00003c0301007387 */ /* 0x0001e40000100800 */
[----:B------:R-:W-:Y:S01]  /*3e50*/  IMAD R0, R14, R16, R0 ;  /* 0x000000100e007224 */ /* 0x000fe200078e0200 */
[----:B------:R-:W-:Y:S01]  /*3e60*/  ISETP.GE.AND P5, PT, R26, RZ, PT ;  /* 0x000000ff1a00720c */ /* 0x000fe20003fa6270 */
[----:B------:R-:W3:Y:S01]  /*3e70*/  LDL R25, [R1+0x26c] ;  /* 0x00026c0001197983 */ /* 0x000ee20000100800 */
[----:B------:R-:W-:Y:S02]  /*3e80*/  @!P0 IMAD.IADD R13, R13, 0x1, -R14 ;  /* 0x000000010d0d8824 */ /* 0x000fe400078e0a0e */
[----:B------:R-:W-:Y:S01]  /*3e90*/  ISETP.GT.U32.AND P0, PT, R14, R0, PT ;  /* 0x000000000e00720c */ /* 0x000fe20003f04070 */
[----:B------:R-:W4:Y:S01]  /*3ea0*/  LDL.LU R26, [R1+0x264] ;  /* 0x00026400011a7983 */ /* 0x000f220000300800 */
[----:B0-----:R-:W-:-:S02]  /*3eb0*/  IMAD.MOV.U32 R3, RZ, RZ, R5 ;  /* 0x000000ffff037224 */ /* 0x001fc400078e0005 */
[--C-:B------:R-:W-:Y:S02]  /*3ec0*/  @!P1 IMAD.IADD R15, R15, 0x1, -R14.reuse ;  /* 0x000000010f0f9824 */ /* 0x100fe400078e0a0e */
[----:B------:R-:W-:Y:S02]  /*3ed0*/  @!P6 IMAD.MOV R3, RZ, RZ, -R3 ;  /* 0x000000ffff03e224 */ /* 0x000fe400078e0a03 */
[----:B------:R-:W-:Y:S02]  /*3ee0*/  @!P3 IMAD.MOV R13, RZ, RZ, -R13 ;  /* 0x000000ffff0db224 */ /* 0x000fe400078e0a0d */
[--C-:B------:R-:W-:Y:S01]  /*3ef0*/  @!P2 IMAD.IADD R2, R2, 0x1, -R14.reuse ;  /* 0x000000010202a824 */ /* 0x100fe200078e0a0e */
[----:B------:R-:W-:Y:S01]  /*3f00*/  ISETP.GE.AND P2, PT, R27, RZ, PT ;  /* 0x000000ff1b00720c */ /* 0x000fe20003f46270 */
[----:B------:R-:W-:Y:S01]  /*3f10*/  @!P4 IMAD.MOV R15, RZ, RZ, -R15 ;  /* 0x000000ffff0fc224 */ /* 0x000fe200078e0a0f */
[----:B------:R-:W3:Y:S01]  /*3f20*/  LDL.LU R27, [R1+0x268] ;  /* 0x00026800011b7983 */ /* 0x000ee20000300800 */
[----:B------:R-:W-:-:S03]  /*3f30*/  @!P0 IMAD.IADD R0, R0, 0x1, -R14 ;  /* 0x0000000100008824 */ /* 0x000fc600078e0a0e */
[----:B------:R-:W-:Y:S01]  /*3f40*/  STL [R1+0x38], R3 ;  /* 0x0000380301007387 */ /* 0x000fe20000100800 */
[----:B------:R-:W-:-:S03]  /*3f50*/  ISETP.GT.U32.AND P0, PT, R14, R2, PT ;  /* 0x000000020e00720c */ /* 0x000fc60003f04070 */
[----:B------:R-:W-:Y:S04]  /*3f60*/  STL [R1+0x2220], R13 ;  /* 0x0022200d01007387 */ /* 0x000fe80000100800 */
[----:B------:R0:W-:Y:S01]  /*3f70*/  STL [R1+0x226c], R15 ;  /* 0x00226c0f01007387 */ /* 0x0001e20000100800 */
[----:B------:R-:W-:-:S03]  /*3f80*/  IABS R16, R21 ;  /* 0x0000001500107213 */ /* 0x000fc60000000000 */
[----:B0-----:R-:W3:Y:S02]  /*3f90*/  LDL.LU R15, [R1+0x270] ;  /* 0x00027000010f7983 */ /* 0x001ee40000300800 */
[----:B------:R-:W-:Y:S01]  /*3fa0*/  IMAD.HI.U32 R6, R19, R16, RZ ;  /* 0x0000001013067227 */ /* 0x000fe200078e00ff */
[----:B------:R-:W-:-:S03]  /*3fb0*/  ISETP.GT.U32.AND P6, PT, R14, R0, PT ;  /* 0x000000000e00720c */ /* 0x000fc60003fc4070 */
[----:B------:R-:W-:Y:S02]  /*3fc0*/  IMAD.MOV R6, RZ, RZ, -R6 ;  /* 0x000000ffff067224 */ /* 0x000fe400078e0a06 */
[----:B------:R-:W-:Y:S02]  /*3fd0*/  @!P0 IMAD.IADD R2, R2, 0x1, -R14 ;  /* 0x0000000102028824 */ /* 0x000fe400078e0a0e */
[----:B------:R-:W-:Y:S02]  /*3fe0*/  IMAD R16, R14, R6, R16 ;  /* 0x000000060e107224 */ /* 0x000fe400078e0210 */
[----:B------:R-:W-:-:S03]  /*3ff0*/  @!P5 IMAD.MOV R2, RZ, RZ, -R2 ;  /* 0x000000ffff02d224 */ /* 0x000fc600078e0a02 */
[----:B------:R-:W-:Y:S02]  /*4000*/  ISETP.GT.U32.AND P1, PT, R14, R16, PT ;  /* 0x000000100e00720c */ /* 0x000fe40003f24070 */
[----:B------:R-:W-:Y:S01]  /*4010*/  STL [R1+0x30], R2 ;  /* 0x0000300201007387 */ /* 0x000fe20000100800 */
[----:B------:R-:W-:-:S03]  /*4020*/  @!P6 IMAD.IADD R0, R0, 0x1, -R14 ;  /* 0x000000010000e824 */ /* 0x000fc600078e0a0e */
[----:B------:R-:W3:Y:S04]  /*4030*/  LDL.LU R3, [R1+0x274] ;  /* 0x0002740001037983 */ /* 0x000ee80000300800 */
[----:B------:R-:W3:Y:S01]  /*4040*/  LDL.LU R13, [R1+0x278] ;  /* 0x00027800010d7983 */ /* 0x000ee20000300800 */
[----:B------:R-:W-:-:S03]  /*4050*/  @!P2 IMAD.MOV R0, RZ, RZ, -R0 ;  /* 0x000000ffff00a224 */ /* 0x000fc600078e0a00 */
[----:B------:R-:W3:Y:S01]  /*4060*/  LDL.LU R11, [R1+0x27c] ;  /* 0x00027c00010b7983 */ /* 0x000ee20000300800 */
[----:B------:R-:W-:-:S03]  /*4070*/  @!P1 IMAD.IADD R16, R16, 0x1, -R14 ;  /* 0x0000000110109824 */ /* 0x000fc600078e0a0e */
[----:B------:R-:W-:Y:S04]  /*4080*/  STL [R1+0x2c], R0 ;  /* 0x00002c0001007387 */ /* 0x000fe80000100800 */
[----:B------:R-:W3:Y:S01]  /*4090*/  LDL.LU R7, [R1+0x280] ;  /* 0x0002800001077983 */ /* 0x000ee20000300800 */
[----:B------:R-:W-:Y:S02]  /*40a0*/  ISETP.GT.U32.AND P5, PT, R14, R16, PT ;  /* 0x000000100e00720c */ /* 0x000fe40003fa4070 */
[----:B------:R-:W-:Y:S01]  /*40b0*/  ISETP.GE.AND P3, PT, R21, RZ, PT ;  /* 0x000000ff1500720c */ /* 0x000fe20003f66270 */
[----:B------:R-:W3:Y:S04]  /*40c0*/  LDL.LU R10, [R1+0x284] ;  /* 0x00028400010a7983 */ /* 0x000ee80000300800 */
[----:B------:R-:W3:Y:S04]  /*40d0*/  LDL.LU R8, [R1+0x288] ;  /* 0x0002880001087983 */ /* 0x000ee80000300800 */
[----:B------:R-:W3:Y:S02]  /*40e0*/  LDL.LU R12, [R1+0x28c] ;  /* 0x00028c00010c7983 */ /* 0x000ee40000300800 */
[----:B------:R-:W-:-:S02]  /*40f0*/  @!P5 IMAD.IADD R16, R16, 0x1, -R14 ;  /* 0x000000011010d824 */ /* 0x000fc400078e0a0e */
[----:B------:R-:W3:Y:S02]  /*4100*/  LDL.LU R28, [R1+0x290] ;  /* 0x00029000011c7983 */ /* 0x000ee40000300800 */
[----:B------:R-:W-:Y:S02]  /*4110*/  @!P3 IMAD.MOV R16, RZ, RZ, -R16 ;  /* 0x000000ffff10b224 */ /* 0x000fe400078e0a10 */
[----:B------:R-:W3:Y:S04]  /*4120*/  LDL R9, [R1+0xb08] ;  /* 0x000b080001097983 */ /* 0x000ee80000100800 */
[----:B------:R0:W-:Y:S04]  /*4130*/  STL [R1+0x2224], R16 ;  /* 0x0022241001007387 */ /* 0x0001e80000100800 */
[----:B0-----:R-:W3:Y:S01]  /*4140*/  LDL.LU R16, [R1+0x26c] ;  /* 0x00026c0001107983 */ /* 0x001ee20000300800 */
[----:B--2---:R-:W-:-:S05]  /*4150*/  IABS R17, R22 ;  /* 0x0000001600117213 */ /* 0x004fca0000000000 */
[----:B------:R-:W-:Y:S01]  /*4160*/  IMAD.HI.U32 R4, R19, R17, RZ ;  /* 0x0000001113047227 */ /* 0x000fe200078e00ff */
[----:B------:R-:W-:-:S03]  /*4170*/  IABS R18, R23 ;  /* 0x0000001700127213 */ /* 0x000fc60000000000 */
[----:B------:R-:W-:-:S04]  /*4180*/  IMAD.MOV R4, RZ, RZ, -R4 ;  /* 0x000000ffff047224 */ /* 0x000fc800078e0a04 */
[----:B------:R-:W-:Y:S02]  /*4190*/  IMAD R17, R14, R4, R17 ;  /* 0x000000040e117224 */ /* 0x000fe400078e0211 */
[----:B------:R-:W-:-:S04]  /*41a0*/  IMAD.HI.U32 R4, R19, R18, RZ ;  /* 0x0000001213047227 */ /* 0x000fc800078e00ff */
[----:B------:R-:W-:-:S04]  /*41b0*/  IMAD.MOV R4, RZ, RZ, -R4 ;  /* 0x000000ffff047224 */ /* 0x000fc800078e0a04 */
[C---:B------:R-:W-:Y:S01]  /*41c0*/  IMAD R18, R14.reuse, R4, R18 ;  /* 0x000000040e127224 */ /* 0x040fe200078e0212 */
[----:B------:R-:W-:-:S04]  /*41d0*/  ISETP.GT.U32.AND P0, PT, R14, R17, PT ;  /* 0x000000110e00720c */ /* 0x000fc80003f04070 */
[----:B------:R-:W-:Y:S02]  /*41e0*/  ISETP.GT.U32.AND P2, PT, R14, R18, PT ;  /* 0x000000120e00720c */ /* 0x000fe40003f44070 */
[----:B------:R-:W-:-:S05]  /*41f0*/  IABS R29, R24 ;  /* 0x00000018001d7213 */ /* 0x000fca0000000000 */
[----:B------:R-:W-:-:S04]  /*4200*/  IMAD.HI.U32 R5, R19, R29, RZ ;  /* 0x0000001d13057227 */ /* 0x000fc800078e00ff */
[----:B------:R-:W-:-:S04]  /*4210*/  IMAD.MOV R5, RZ, RZ, -R5 ;  /* 0x000000ffff057224 */ /* 0x000fc800078e0a05 */
[----:B------:R-:W-:Y:S02]  /*4220*/  IMAD R29, R14, R5, R29 ;  /* 0x000000050e1d7224 */ /* 0x000fe400078e021d */
[--C-:B------:R-:W-:Y:S02]  /*4230*/  @!P0 IMAD.IADD R17, R17, 0x1, -R14.reuse ;  /* 0x0000000111118824 */ /* 0x100fe400078e0a0e */
[----:B------:R-:W-:Y:S01]  /*4240*/  @!P2 IMAD.IADD R18, R18, 0x1, -R14 ;  /* 0x000000011212a824 */ /* 0x000fe200078e0a0e */
[C---:B------:R-:W-:Y:S02]  /*4250*/  ISETP.GT.U32.AND P2, PT, R14.reuse, R29, PT ;  /* 0x0000001d0e00720c */ /* 0x040fe40003f44070 */
[----:B------:R-:W-:Y:S02]  /*4260*/  ISETP.GT.U32.AND P0, PT, R14, R17, PT ;  /* 0x000000110e00720c */ /* 0x000fe40003f04070 */
[----:B------:R-:W-:Y:S02]  /*4270*/  ISETP.GE.AND P4, PT, R22, RZ, PT ;  /* 0x000000ff1600720c */ /* 0x000fe40003f86270 */
[----:B------:R-:W-:-:S07]  /*4280*/  ISETP.GE.AND P6, PT, R23, RZ, PT ;  /* 0x000000ff1700720c */ /* 0x000fce0003fc6270 */
[--C-:B------:R-:W-:Y:S02]  /*4290*/  @!P2 IMAD.IADD R29, R29, 0x1, -R14.reuse ;  /* 0x000000011d1da824 */ /* 0x100fe400078e0a0e */
[----:B------:R-:W-:-:S03]  /*42a0*/  @!P0 IMAD.IADD R17, R17, 0x1, -R14 ;  /* 0x0000000111118824 */ /* 0x000fc600078e0a0e */
[C---:B------:R-:W-:Y:S01]  /*42b0*/  ISETP.GT.U32.AND P2, PT, R14.reuse, R29, PT ;  /* 0x0000001d0e00720c */ /* 0x040fe20003f44070 */
[----:B------:R-:W-:Y:S01]  /*42c0*/  @!P4 IMAD.MOV R17, RZ, RZ, -R17 ;  /* 0x000000ffff11c224 */ /* 0x000fe200078e0a11 */
[----:B------:R-:W-:Y:S02]  /*42d0*/  ISETP.GT.U32.AND P3, PT, R14, R18, PT ;  /* 0x000000120e00720c */ /* 0x000fe40003f64070 */
[----:B----4-:R-:W-:Y:S02]  /*42e0*/  IABS R20, R26 ;  /* 0x0000001a00147213 */ /* 0x010fe40000000000 */
[----:B---3--:R-:W-:-:S03]  /*42f0*/  IABS R22, R25 ;  /* 0x0000001900167213 */ /* 0x008fc60000000000 */
[----:B------:R-:W-:-:S04]  /*4300*/  IMAD.HI.U32 R4, R19, R20, RZ ;  /* 0x0000001413047227 */ /* 0x000fc800078e00ff */
[----:B------:R-:W-:Y:S02]  /*4310*/  IMAD.MOV R4, RZ, RZ, -R4 ;  /* 0x000000ffff047224 */ /* 0x000fe400078e0a04 */
[----:B------:R-:W-:Y:S01]  /*4320*/  IMAD.HI.U32 R0, R19, R22, RZ ;  /* 0x0000001613007227 */ /* 0x000fe200078e00ff */
[----:B------:R-:W-:-:S03]  /*4330*/  IABS R21, R27 ;  /* 0x0000001b00157213 */ /* 0x000fc60000000000 */
[----:B------:R-:W-:Y:S02]  /*4340*/  IMAD R20, R14, R4, R20 ;  /* 0x000000040e147224 */ /* 0x000fe400078e0214 */
[----:B------:R-:W-:-:S03]  /*4350*/  IMAD.MOV R0, RZ, RZ, -R0 ;  /* 0x000000ffff007224 */ /* 0x000fc600078e0a00 */
[C---:B------:R-:W-:Y:S01]  /*4360*/  ISETP.GT.U32.AND P4, PT, R14.reuse, R20, PT ;  /* 0x000000140e00720c */ /* 0x040fe20003f84070 */
[----:B------:R-:W-:Y:S02]  /*4370*/  IMAD R22, R14, R0, R22 ;  /* 0x000000000e167224 */ /* 0x000fe400078e0216 */
[----:B------:R-:W-:Y:S01]  /*4380*/  IMAD.HI.U32 R2, R19, R21, RZ ;  /* 0x0000001513027227 */ /* 0x000fe200078e00ff */
[----:B------:R-:W-:-:S05]  /*4390*/  IABS R23, R15 ;  /* 0x0000000f00177213 */ /* 0x000fca0000000000 */
[----:B------:R-:W-:-:S04]  /*43a0*/  IMAD.HI.U32 R0, R19, R23, RZ ;  /* 0x0000001713007227 */ /* 0x000fc800078e00ff */
[----:B------:R-:W-:Y:S02]  /*43b0*/  IMAD.MOV R0, RZ, RZ, -R0 ;  /* 0x000000ffff007224 */ /* 0x000fe400078e0a00 */
[----:B------:R-:W-:Y:S02]  /*43c0*/  IMAD.MOV R2, RZ, RZ, -R2 ;  /* 0x000000ffff027224 */ /* 0x000fe400078e0a02 */
[C---:B------:R-:W-:Y:S02]  /*43d0*/  IMAD R23, R14.reuse, R0, R23 ;  /* 0x000000000e177224 */ /* 0x040fe400078e0217 */
[--C-:B------:R-:W-:Y:S01]  /*43e0*/  @!P2 IMAD.IADD R29, R29, 0x1, -R14.reuse ;  /* 0x000000011d1da824 */ /* 0x100fe200078e0a0e */
[C---:B------:R-:W-:Y:S01]  /*43f0*/  ISETP.GT.U32.AND P2, PT, R14.reuse, R22, PT ;  /* 0x000000160e00720c */ /* 0x040fe20003f44070 */
[----:B------:R-:W-:Y:S02]  /*4400*/  IMAD R21, R14, R2, R21 ;  /* 0x000000020e157224 */ /* 0x000fe400078e0215 */
[--C-:B------:R-:W-:Y:S01]  /*4410*/  @!P4 IMAD.IADD R20, R20, 0x1, -R14.reuse ;  /* 0x000000011414c824 */ /* 0x100fe200078e0a0e */
[----:B------:R-:W-:Y:S01]  /*4420*/  ISETP.GT.U32.AND P4, PT, R14, R23, PT ;  /* 0x000000170e00720c */ /* 0x000fe20003f84070 */
[----:B------:R-:W-:Y:S01]  /*4430*/  @!P3 IMAD.IADD R18, R18, 0x1, -R14 ;  /* 0x000000011212b824 */ /* 0x000fe200078e0a0e */
[----:B------:R-:W-:-:S02]  /*4440*/  ISETP.GT.U32.AND P3, PT, R14, R21, PT ;  /* 0x000000150e00720c */ /* 0x000fc40003f64070 */
[----:B------:R-:W-:Y:S02]  /*4450*/  ISETP.GE.AND P5, PT, R26, RZ, PT ;  /* 0x000000ff1a00720c */ /* 0x000fe40003fa6270 */
[----:B------:R-:W-:Y:S02]  /*4460*/  ISETP.GE.AND P1, PT, R24, RZ, PT ;  /* 0x000000ff1800720c */ /* 0x000fe40003f26270 */
[----:B------:R-:W-:Y:S01]  /*4470*/  IABS R26, R11 ;  /* 0x0000000b001a7213 */ /* 0x000fe20000000000 */
[----:B------:R-:W-:Y:S01]  /*4480*/  @!P2 IMAD.IADD R22, R22, 0x1, -R14 ;  /* 0x000000011616a824 */ /* 0x000fe200078e0a0e */
[----:B------:R-:W-:-:S03]  /*4490*/  IABS R24, R3 ;  /* 0x0000000300187213 */ /* 0x000fc60000000000 */
[----:B------:R-:W-:Y:S01]  /*44a0*/  IMAD.HI.U32 R0, R19, R26, RZ ;  /* 0x0000001a13007227 */ /* 0x000fe200078e00ff */
[----:B------:R-:W-:-:S03]  /*44b0*/  ISETP.GE.AND P0, PT, R27, RZ, PT ;  /* 0x000000ff1b00720c */ /* 0x000fc60003f06270 */
[--C-:B------:R-:W-:Y:S01]  /*44c0*/  @!P4 IMAD.IADD R23, R23, 0x1, -R14.reuse ;  /* 0x000000011717c824 */ /* 0x100fe200078e0a0e */
[C---:B------:R-:W-:Y:S01]  /*44d0*/  ISETP.GT.U32.AND P4, PT, R14.reuse, R22, PT ;  /* 0x000000160e00720c */ /* 0x040fe20003f84070 */
[----:B------:R-:W-:Y:S01]  /*44e0*/  @!P3 IMAD.IADD R21, R21, 0x1, -R14 ;  /* 0x000000011515b824 */ /* 0x000fe200078e0a0e */
[----:B------:R-:W-:Y:S01]  /*44f0*/  ISETP.GT.U32.AND P3, PT, R14, R20, PT ;  /* 0x000000140e00720c */ /* 0x000fe20003f64070 */
[----:B------:R-:W-:Y:S01]  /*4500*/  IMAD.HI.U32 R4, R19, R24, RZ ;  /* 0x0000001813047227 */ /* 0x000fe200078e00ff */
[----:B------:R-:W-:-:S03]  /*4510*/  IABS R27, R7 ;  /* 0x00000007001b7213 */ /* 0x000fc60000000000 */
[----:B------:R-:W-:Y:S01]  /*4520*/  IMAD.MOV R0, RZ, RZ, -R0 ;  /* 0x000000ffff007224 */ /* 0x000fe200078e0a00 */
[----:B------:R-:W-:Y:S01]  /*4530*/  IABS R25, R13 ;  /* 0x0000000d00197213 */ /* 0x000fe20000000000 */
[----:B------:R-:W-:Y:S02]  /*4540*/  IMAD.MOV R4, RZ, RZ, -R4 ;  /* 0x000000ffff047224 */ /* 0x000fe400078e0a04 */
[----:B------:R-:W-:Y:S02]  /*4550*/  IMAD R26, R14, R0, R26 ;  /* 0x000000000e1a7224 */ /* 0x000fe400078e021a */
[----:B------:R-:W-:Y:S01]  /*4560*/  IMAD.HI.U32 R0, R19, R27, RZ ;  /* 0x0000001b13007227 */ /* 0x000fe200078e00ff */
[----:B------:R-:W-:-:S03]  /*4570*/  IABS R5, R8 ;  /* 0x0000000800057213 */ /* 0x000fc60000000000 */
[----:B------:R-:W-:-:S04]  /*4580*/  IMAD.HI.U32 R2, R19, R25, RZ ;  /* 0x0000001913027227 */ /* 0x000fc800078e00ff */
[----:B------:R-:W-:Y:S02]  /*4590*/  IMAD R24, R14, R4, R24 ;  /* 0x000000040e187224 */ /* 0x000fe400078e0218 */
[----:B------:R-:W-:Y:S01]  /*45a0*/  IMAD.MOV R0, RZ, RZ, -R0 ;  /* 0x000000ffff007224 */ /* 0x000fe200078e0a00 */
[----:B------:R-:W-:Y:S01]  /*45b0*/  IABS R6, R10 ;  /* 0x0000000a00067213 */ /* 0x000fe20000000000 */
[----:B------:R-:W-:Y:S01]  /*45c0*/  @!P4 IMAD.IADD R22, R22, 0x1, -R14 ;  /* 0x000000011616c824 */ /* 0x000fe200078e0a0e */
[C---:B------:R-:W-:Y:S01]  /*45d0*/  ISETP.GT.U32.AND P2, PT, R14.reuse, R21, PT ;  /* 0x000000150e00720c */ /* 0x040fe20003f44070 */
[----:B------:R-:W-:Y:S01]  /*45e0*/  IMAD.MOV R2, RZ, RZ, -R2 ;  /* 0x000000ffff027224 */ /* 0x000fe200078e0a02 */
[----:B------:R-:W-:Y:S01]  /*45f0*/  ISETP.GT.U32.AND P4, PT, R14, R26, PT ;  /* 0x0000001a0e00720c */ /* 0x000fe20003f84070 */
[----:B------:R-:W-:Y:S01]  /*4600*/  @!P3 IMAD.IADD R20, R20, 0x1, -R14 ;  /* 0x000000011414b824 */ /* 0x000fe200078e0a0e */
[C---:B------:R-:W-:Y:S01]  /*4610*/  ISETP.GT.U32.AND P3, PT, R14.reuse, R24, PT ;  /* 0x000000180e00720c */ /* 0x040fe20003f64070 */
[----:B------:R-:W-:-:S02]  /*4620*/  IMAD R27, R14, R0, R27 ;  /* 0x000000000e1b7224 */ /* 0x000fc400078e021b */
[----:B------:R-:W-:Y:S01]  /*4630*/  IMAD.HI.U32 R0, R19, R5, RZ ;  /* 0x0000000513007227 */ /* 0x000fe200078e00ff */
[----:B------:R-:W-:-:S03]  /*4640*/  IABS R4, R12 ;  /* 0x0000000c00047213 */ /* 0x000fc60000000000 */
[----:B------:R-:W-:Y:S02]  /*4650*/  IMAD R25, R14, R2, R25 ;  /* 0x000000020e197224 */ /* 0x000fe400078e0219 */
[----:B------:R-:W-:-:S04]  /*4660*/  IMAD.HI.U32 R2, R19, R6, RZ ;  /* 0x0000000613027227 */ /* 0x000fc800078e00ff */
[----:B------:R-:W-:Y:S02]  /*4670*/  IMAD.MOV R0, RZ, RZ, -R0 ;  /* 0x000000ffff007224 */ /* 0x000fe400078e0a00 */
[----:B------:R-:W-:Y:S01]  /*4680*/  IMAD.MOV R2, RZ, RZ, -R2 ;  /* 0x000000ffff027224 */ /* 0x000fe200078e0a02 */
[----:B------:R0:W-:Y:S01]  /*4690*/  STL [R1+0x2228], R17 ;  /* 0x0022281101007387 */ /* 0x0001e20000100800 */
[----:B------:R-:W-:Y:S02]  /*46a0*/  IMAD R5, R14, R0, R5 ;  /* 0x000000000e057224 */ /* 0x000fe400078e0205 */
[----:B------:R-:W-:-:S04]  /*46b0*/  IMAD.HI.U32 R0, R19, R4, RZ ;  /* 0x0000000413007227 */ /* 0x000fc800078e00ff */
[----:B------:R-:W-:Y:S01]  /*46c0*/  @!P2 IMAD.IADD R21, R21, 0x1, -R14 ;  /* 0x000000011515a824 */ /* 0x000fe200078e0a0e */
[C---:B------:R-:W-:Y:S01]  /*46d0*/  ISETP.GT.U32.AND P2, PT, R14.reuse, R25, PT ;  /* 0x000000190e00720c */ /* 0x040fe20003f44070 */
[----:B------:R-:W-:Y:S01]  /*46e0*/  IMAD R6, R14, R2, R6 ;  /* 0x000000020e067224 */ /* 0x000fe200078e0206 */
[----:B0-----:R-:W-:Y:S01]  /*46f0*/  IABS R17, R9 ;  /* 0x0000000900117213 */ /* 0x001fe20000000000 */
[--C-:B------:R-:W-:Y:S01]  /*4700*/  @!P4 IMAD.IADD R26, R26, 0x1, -R14.reuse ;  /* 0x000000011a1ac824 */ /* 0x100fe200078e0a0e */
[----:B------:R-:W-:Y:S01]  /*4710*/  IABS R2, R28 ;  /* 0x0000001c00027213 */ /* 0x000fe20000000000 */
[----:B------:R-:W-:Y:S01]  /*4720*/  @!P3 IMAD.IADD R24, R24, 0x1, -R14 ;  /* 0x000000011818b824 */ /* 0x000fe200078e0a0e */
[----:B------:R-:W-:Y:S01]  /*4730*/  ISETP.GE.AND P3, PT, R16, RZ, PT ;  /* 0x000000ff1000720c */ /* 0x000fe20003f66270 */
[----:B------:R-:W-:Y:S01]  /*4740*/  @!P6 IMAD.MOV R18, RZ, RZ, -R18 ;  /* 0x000000ffff12e224 */ /* 0x000fe200078e0a12 */
[C---:B------:R-:W-:Y:S01]  /*4750*/  ISETP.GT.U32.AND P6, PT, R14.reuse, R23, PT ;  /* 0x000000170e00720c */ /* 0x040fe20003fc4070 */
[----:B------:R-:W-:Y:S01]  /*4760*/  IMAD.MOV R16, RZ, RZ, -R0 ;  /* 0x000000ffff107224 */ /* 0x000fe200078e0a00 */
[----:B------:R-:W-:Y:S01]  /*4770*/  ISETP.GT.U32.AND P4, PT, R14, R5, PT ;  /* 0x000000050e00720c */ /* 0x000fe20003f84070 */
[----:B------:R-:W-:-:S02]  /*4780*/  IMAD.MOV.U32 R0, RZ, RZ, R17 ;  /* 0x000000ffff007224 */ /* 0x000fc400078e0011 */
[----:B------:R-:W-:Y:S01]  /*4790*/  @!P0 IMAD.MOV R21, RZ, RZ, -R21 ;  /* 0x000000ffff158224 */ /* 0x000fe200078e0a15 */
[----:B------:R-:W-:Y:S01]  /*47a0*/  ISETP.GT.U32.AND P0, PT, R14, R26, PT ;  /* 0x0000001a0e00720c */ /* 0x000fe20003f04070 */
[----:B------:R-:W-:-:S04]  /*47b0*/  IMAD.HI.U32 R17, R19, R2, RZ ;  /* 0x0000000213117227 */ /* 0x000fc800078e00ff */
[----:B------:R-:W-:Y:S02]  /*47c0*/  IMAD R4, R14, R16, R4 ;  /* 0x000000100e047224 */ /* 0x000fe400078e0204 */
[----:B------:R-:W-:-:S04]  /*47d0*/  IMAD.HI.U32 R16, R19, R0, RZ ;  /* 0x0000000013107227 */ /* 0x000fc800078e00ff */
[----:B------:R-:W-:Y:S02]  /*47e0*/  IMAD.MOV.U32 R19, RZ, RZ, R29 ;  /* 0x000000ffff137224 */ /* 0x000fe400078e001d */
[----:B------:R-:W-:Y:S02]  /*47f0*/  IMAD.MOV R29, RZ, RZ, -R17 ;  /* 0x000000ffff1d7224 */ /* 0x000fe400078e0a11 */
[----:B------:R-:W-:Y:S02]  /*4800*/  @!P2 IMAD.IADD R25, R25, 0x1, -R14 ;  /* 0x000000011919a824 */ /* 0x000fe400078e0a0e */
[C---:B------:R-:W-:Y:S02]  /*4810*/  IMAD R2, R14.reuse, R29, R2 ;  /* 0x0000001d0e027224 */ /* 0x040fe400078e0202 */
[--C-:B------:R-:W-:Y:S01]  /*4820*/  @!P6 IMAD.IADD R23, R23, 0x1, -R14.reuse ;  /* 0x000000011717e824 */ /* 0x100fe200078e0a0e */
[C---:B------:R-:W-:Y:S01]  /*4830*/  ISETP.GT.U32.AND P6, PT, R14.reuse, R27, PT ;  /* 0x0000001b0e00720c */ /* 0x040fe20003fc4070 */
[--C-:B------:R-:W-:Y:S01]  /*4840*/  @!P4 IMAD.IADD R5, R5, 0x1, -R14.reuse ;  /* 0x000000010505c824 */ /* 0x100fe200078e0a0e */
[----:B------:R-:W-:Y:S01]  /*4850*/  ISETP.GT.U32.AND P2, PT, R14, R6, PT ;  /* 0x000000060e00720c */ /* 0x000fe20003f44070 */
[----:B------:R-:W-:Y:S01]  /*4860*/  @!P0 IMAD.IADD R26, R26, 0x1, -R14 ;  /* 0x000000011a1a8824 */ /* 0x000fe200078e0a0e */
[----:B------:R-:W-:-:S02]  /*4870*/  ISETP.GT.U32.AND P4, PT, R14, R25, PT ;  /* 0x000000190e00720c */ /* 0x000fc40003f84070 */
[C---:B------:R-:W-:Y:S01]  /*4880*/  ISETP.GT.U32.AND P0, PT, R14.reuse, R2, PT ;  /* 0x000000020e00720c */ /* 0x040fe20003f04070 */
[----:B------:R-:W-:Y:S01]  /*4890*/  @!P1 IMAD.MOV R19, RZ, RZ, -R19 ;  /* 0x000000ffff139224 */ /* 0x000fe200078e0a13 */
[----:B------:R-:W-:-:S05]  /*48a0*/  ISETP.GT.U32.AND P1, PT, R14, R24, PT ;  /* 0x000000180e00720c */ /* 0x000fca0003f24070 */
[--C-:B------:R-:W-:Y:S01]  /*48b0*/  @!P6 IMAD.IADD R27, R27, 0x1, -R14.reuse ;  /* 0x000000011b1be824 */ /* 0x100fe200078e0a0e */
[----:B------:R-:W-:Y:S01]  /*48c0*/  ISETP.GE.AND P6, PT, R15, RZ, PT ;  /* 0x000000ff0f00720c */ /* 0x000fe20003fc6270 */
[--C-:B------:R-:W-:Y:S01]  /*48d0*/  @!P2 IMAD.IADD R6, R6, 0x1, -R14.reuse ;  /* 0x000000010606a824 */ /* 0x100fe200078e0a0e */
[----:B------:R-:W-:Y:S01]  /*48e0*/  ISETP.GE.AND P2, PT, R3, RZ, PT ;  /* 0x000000ff0300720c */ /* 0x000fe20003f46270 */
[--C-:B------:R-:W-:Y:S01]  /*48f0*/  @!P4 IMAD.IADD R25, R25, 0x1, -R14.reuse ;  /* 0x000000011919c824 */ /* 0x100fe200078e0a0e */
[----:B------:R-:W-:Y:S01]  /*4900*/  ISETP.GE.AND P4, PT, R13, RZ, PT ;  /* 0x000000ff0d00720c */ /* 0x000fe20003f86270 */
[----:B------:R-:W-:-:S05]  /*4910*/  @!P0 IMAD.IADD R2, R2, 0x1, -R14 ;  /* 0x0000000102028824 */ /* 0x000fca00078e0a0e */
[----:B------:R-:W-:Y:S01]  /*4920*/  ISETP.GT.U32.AND P0, PT, R14, R2, PT ;  /* 0x000000020e00720c */ /* 0x000fe20003f04070 */
[----:B------:R-:W-:Y:S01]  /*4930*/  @!P5 IMAD.MOV R20, RZ, RZ, -R20 ;  /* 0x000000ffff14d224 */ /* 0x000fe200078e0a14 */
[----:B------:R-:W-:Y:S01]  /*4940*/  STL [R1+0x222c], R18 ;  /* 0x00222c1201007387 */ /* 0x000fe20000100800 */
[----:B------:R-:W-:Y:S02]  /*4950*/  @!P1 IMAD.IADD R24, R24, 0x1, -R14 ;  /* 0x0000000118189824 */ /* 0x000fe400078e0a0e */
[----:B------:R-:W-:Y:S01]  /*4960*/  @!P3 IMAD.MOV R22, RZ, RZ, -R22 ;  /* 0x000000ffff16b224 */ /* 0x000fe200078e0a16 */
[----:B------:R-:W2:Y:S01]  /*4970*/  LDL.LU R15, [R1+0x226c] ;  /* 0x00226c00010f7983 */ /* 0x000ea20000300800 */
[----:B------:R-:W-:Y:S02]  /*4980*/  @!P6 IMAD.MOV R23, RZ, RZ, -R23 ;  /* 0x000000ffff17e224 */ /* 0x000fe400078e0a17 */
[----:B------:R-:W-:Y:S01]  /*4990*/  @!P2 IMAD.MOV R24, RZ, RZ, -R24 ;  /* 0x000000ffff18a224 */ /* 0x000fe200078e0a18 */
[----:B------:R-:W3:Y:S01]  /*49a0*/  LDL.LU R3, [R1+0x2268] ;  /* 0x0022680001037983 */ /* 0x000ee20000300800 */
[----:B------:R-:W-:-:S03]  /*49b0*/  @!P4 IMAD.MOV R25, RZ, RZ, -R25 ;  /* 0x000000ffff19c224 */ /* 0x000fc600078e0a19 */
[----:B------:R-:W-:Y:S04]  /*49c0*/  STL [R1+0x2230], R19 ;  /* 0x0022301301007387 */ /* 0x000fe80000100800 */
[----:B------:R-:W-:Y:S01]  /*49d0*/  STL [R1+0x2234], R20 ;  /* 0x0022341401007387 */ /* 0x000fe20000100800 */
[----:B------:R-:W-:-:S03]  /*49e0*/  @!P0 IMAD.IADD R2, R2, 0x1, -R14 ;  /* 0x0000000102028824 */ /* 0x000fc600078e0a0e */
[----:B------:R0:W-:Y:S01]  /*49f0*/  STL [R1+0x2238], R21 ;  /* 0x0022381501007387 */ /* 0x0001e20000100800 */
[----:B------:R-:W-:-:S03]  /*4a00*/  ISETP.GE.AND P0, PT, R28, RZ, PT ;  /* 0x000000ff1c00720c */ /* 0x000fc60003f06270 */
[----:B------:R-:W-:Y:S04]  /*4a10*/  STL [R1+0x223c], R22 ;  /* 0x00223c1601007387 */ /* 0x000fe80000100800 */
[----:B------:R-:W-:Y:S01]  /*4a20*/  STL [R1+0x2240], R23 ;  /* 0x0022401701007387 */ /* 0x000fe20000100800 */
[C---:B------:R-:W-:Y:S01]  /*4a30*/  ISETP.GT.U32.AND P6, PT, R14.reuse, R5, PT ;  /* 0x000000050e00720c */ /* 0x040fe20003fc4070 */
[----:B------:R-:W-:Y:S01]  /*4a40*/  IMAD.MOV R29, RZ, RZ, -R16 ;  /* 0x000000ffff1d7224 */ /* 0x000fe200078e0a10 */
[C---:B------:R-:W-:Y:S01]  /*4a50*/  ISETP.GT.U32.AND P3, PT, R14.reuse, R27, PT ;  /* 0x0000001b0e00720c */ /* 0x040fe20003f64070 */
[----:B------:R-:W-:Y:S01]  /*4a60*/  STL [R1+0x2244], R24 ;  /* 0x0022441801007387 */ /* 0x000fe20000100800 */
[----:B------:R-:W-:Y:S01]  /*4a70*/  ISETP.GT.U32.AND P1, PT, R14, R4, PT ;  /* 0x000000040e00720c */ /* 0x000fe20003f24070 */
[----:B0-----:R-:W0:Y:S02]  /*4a80*/  LDC R21, c[0x0][0x3ac] ;  /* 0x0000eb00ff157b82 */ /* 0x001e240000000800 */
[----:B------:R-:W-:Y:S04]  /*4a90*/  STL [R1+0x2248], R25 ;  /* 0x0022481901007387 */ /* 0x000fe80000100800 */
[----:B------:R-:W4:Y:S02]  /*4aa0*/  LDL.LU R28, [R1+0x78] ;  /* 0x00007800011c7983 */ /* 0x000f240000300800 */
[----:B------:R-:W-:Y:S01]  /*4ab0*/  @!P6 IMAD.IADD R5, R5, 0x1, -R14 ;  /* 0x000000010505e824 */ /* 0x000fe200078e0a0e */
[----:B------:R-:W-:-:S02]  /*4ac0*/  ISETP.GE.AND P6, PT, R7, RZ, PT ;  /* 0x000000ff0700720c */ /* 0x000fc40003fc6270 */
[----:B------:R-:W1:Y:S01]  /*4ad0*/  S2R R7, SR_TID.X ;  /* 0x0000000000077919 */ /* 0x000e620000002100 */
[--C-:B------:R-:W-:Y:S01]  /*4ae0*/  @!P3 IMAD.IADD R27, R27, 0x1, -R14.reuse ;  /* 0x000000011b1bb824 */ /* 0x100fe200078e0a0e */
[----:B------:R-:W-:Y:S01]  /*4af0*/  ISETP.GE.AND P3, PT, R11, RZ, PT ;  /* 0x000000ff0b00720c */ /* 0x000fe20003f66270 */
[----:B------:R-:W-:Y:S01]  /*4b00*/  @!P1 IMAD.IADD R4, R4, 0x1, -R14 ;  /* 0x0000000104049824 */ /* 0x000fe200078e0a0e */
[----:B------:R-:W-:Y:S01]  /*4b10*/  ISETP.GE.AND P1, PT, R10, RZ, PT ;  /* 0x000000ff0a00720c */ /* 0x000fe20003f26270 */
[C---:B------:R-:W-:Y:S01]  /*4b20*/  IMAD R0, R14.reuse, R29, R0 ;  /* 0x0000001d0e007224 */ /* 0x040fe200078e0200 */
[----:B------:R-:W-:Y:S02]  /*4b30*/  ISETP.GT.U32.AND P5, PT, R14, R6, PT ;  /* 0x000000060e00720c */ /* 0x000fe40003fa4070 */
[----:B------:R-:W-:Y:S02]  /*4b40*/  ISETP.GE.AND P4, PT, R8, RZ, PT ;  /* 0x000000ff0800720c */ /* 0x000fe40003f86270 */
[----:B------:R-:W-:-:S05]  /*4b50*/  ISETP.GT.U32.AND P2, PT, R14, R4, PT ;  /* 0x000000040e00720c */ /* 0x000fca0003f44070 */
[----:B------:R-:W-:Y:S02]  /*4b60*/  @!P3 IMAD.MOV R26, RZ, RZ, -R26 ;  /* 0x000000ffff1ab224 */ /* 0x000fe400078e0a1a */
[C---:B-1----:R-:W-:Y:S01]  /*4b70*/  IMAD.SHL.U32 R11, R7.reuse, 0x2, RZ ;  /* 0x00000002070b7824 */ /* 0x042fe200078e00ff */
[----:B------:R-:W-:-:S04]  /*4b80*/  LOP3.LUT R10, R7, 0x7, RZ, 0xc0, !PT ;  /* 0x00000007070a7812 */ /* 0x000fc800078ec0ff */
[----:B------:R-:W-:Y:S01]  /*4b90*/  LOP3.LUT R29, R11, 0x10, RZ, 0xc0, !PT ;  /* 0x000000100b1d7812 */ /* 0x000fe200078ec0ff */
[----:B------:R-:W-:-:S03]  /*4ba0*/  IMAD R8, R10, 0x210, RZ ;  /* 0x000002100a087824 */ /* 0x000fc600078e02ff */
[----:B------:R-:W-:Y:S01]  /*4bb0*/  LOP3.LUT R29, R29, 0x20, R7, 0xf8, !PT ;  /* 0x000000201d1d7812 */ /* 0x000fe200078ef807 */
[----:B------:R-:W-:Y:S03]  /*4bc0*/  STL [R1+0x224c], R26 ;  /* 0x00224c1a01007387 */ /* 0x000fe60000100800 */
[----:B------:R-:W-:Y:S01]  /*4bd0*/  LOP3.LUT R29, R8, R29, RZ, 0x3c, !PT ;  /* 0x0000001d081d7212 */ /* 0x000fe200078e3cff */
[----:B------:R-:W-:Y:S01]  /*4be0*/  IMAD.SHL.U32 R8, R7, 0x100, RZ ;  /* 0x0000010007087824 */ /* 0x000fe200078e00ff */
[----:B------:R-:W4:Y:S01]  /*4bf0*/  LDL.LU R20, [R1+0x68] ;  /* 0x0000680001147983 */ /* 0x000f220000300800 */
[----:B------:R-:W-:Y:S01]  /*4c00*/  @!P5 IMAD.IADD R6, R6, 0x1, -R14 ;  /* 0x000000010606d824 */ /* 0x000fe200078e0a0e */
[----:B------:R-:W-:Y:S02]  /*4c10*/  ISETP.GT.U32.AND P5, PT, R14, R0, PT ;  /* 0x000000000e00720c */ /* 0x000fe40003fa4070 */
[----:B------:R-:W-:Y:S01]  /*4c20*/  LOP3.LUT R8, R29, 0x1000, R8, 0xf8, !PT ;  /* 0x000010001d087812 */ /* 0x000fe200078ef808 */
[----:B------:R-:W4:Y:S01]  /*4c30*/  LDL.LU R19, [R1+0x48] ;  /* 0x0000480001137983 */ /* 0x000f220000300800 */
[----:B------:R-:W-:-:S03]  /*4c40*/  IMAD R10, R10, 0x110, RZ ;  /* 0x000001100a0a7824 */ /* 0x000fc600078e02ff */
[----:B------:R-:W4:Y:S04]  /*4c50*/  LDL.LU R18, [R1+0x44] ;  /* 0x0000440001127983 */ /* 0x000f280000300800 */
[----:B------:R-:W4:Y:S01]  /*4c60*/  LDL.LU R17, [R1+0x40] ;  /* 0x0000400001117983 */ /* 0x000f220000300800 */
[----:B------:R-:W-:-:S03]  /*4c70*/  @!P2 IMAD.IADD R4, R4, 0x1, -R14 ;  /* 0x000000010404a824 */ /* 0x000fc600078e0a0e */
[----:B------:R-:W4:Y:S01]  /*4c80*/  LDL.LU R8, [R1+0x28] ;  /* 0x0000280001087983 */ /* 0x000f220000300800 */
[----:B------:R-:W-:Y:S01]  /*4c90*/  LOP3.LUT R10, R10, 0x30, R11, 0x78, !PT ;  /* 0x000000300a0a7812 */ /* 0x000fe200078e780b */
[----:B------:R-:W-:Y:S01]  /*4ca0*/  @!P5 IMAD.IADD R0, R0, 0x1, -R14 ;  /* 0x000000010000d824 */ /* 0x000fe200078e0a0e */
[----:B------:R-:W-:Y:S01]  /*4cb0*/  ISETP.GE.AND P2, PT, R12, RZ, PT ;  /* 0x000000ff0c00720c */ /* 0x000fe20003f46270 */
[----:B------:R-:W4:Y:S04]  /*4cc0*/  LDL.LU R16, [R1+0x24] ;  /* 0x0000240001107983 */ /* 0x000f280000300800 */
[----:B------:R-:W4:Y:S04]  /*4cd0*/  LDL.LU R13, [R1+0x20] ;  /* 0x00002000010d7983 */ /* 0x000f280000300800 */
[----:B------:R-:W4:Y:S01]  /*4ce0*/  LDL.LU R12, [R1+0x1c] ;  /* 0x00001c00010c7983 */ /* 0x000f220000300800 */
[----:B------:R-:W-:-:S03]  /*4cf0*/  ISETP.GT.U32.AND P5, PT, R14, R0, PT ;  /* 0x000000000e00720c */ /* 0x000fc60003fa4070 */
[----:B------:R-:W4:Y:S04]  /*4d00*/  LDL.LU R11, [R1+0x18] ;  /* 0x00001800010b7983 */ /* 0x000f280000300800 */
[----:B------:R-:W4:Y:S01]  /*4d10*/  LDL.LU R10, [R1+0x14] ;  /* 0x00001400010a7983 */ /* 0x000f220000300800 */
[----:B------:R-:W-:Y:S01]  /*4d20*/  LOP3.LUT R7, R7, 0x3f, RZ, 0xc0, !PT ;  /* 0x0000003f07077812 */ /* 0x000fe200078ec0ff */
[----:B------:R-:W-:Y:S01]  /*4d30*/  @!P6 IMAD.MOV R27, RZ, RZ, -R27 ;  /* 0x000000ffff1be224 */ /* 0x000fe200078e0a1b */
[----:B------:R-:W-:-:S03]  /*4d40*/  ISETP.GE.AND P6, PT, R9, RZ, PT ;  /* 0x000000ff0900720c */ /* 0x000fc60003fc6270 */
[----:B0-----:R-:W-:Y:S01]  /*4d50*/  IMAD R7, R7, R21, RZ ;  /* 0x0000001507077224 */ /* 0x001fe200078e02ff */
[----:B------:R-:W-:Y:S01]  /*4d60*/  STL [R1+0x2250], R27 ;  /* 0x0022501b01007387 */ /* 0x000fe20000100800 */
[----:B------:R-:W-:Y:S02]  /*4d70*/  @!P5 IMAD.IADD R0, R0, 0x1, -R14 ;  /* 0x000000010000d824 */ /* 0x000fe400078e0a0e */
[----:B------:R-:W-:Y:S01]  /*4d80*/  IMAD R21, R21, 0x40, R7 ;  /* 0x0000004015157824 */ /* 0x000fe200078e0207 */
[----:B------:R-:W4:Y:S01]  /*4d90*/  LDL.LU R9, [R1+0x2264] ;  /* 0x0022640001097983 */ /* 0x000f220000300800 */
[----:B------:R-:W-:-:S03]  /*4da0*/  LEA R14, P5, R7, UR10, 0x1 ;  /* 0x0000000a070e7c11 */ /* 0x000fc6000f8a08ff */
[----:B--2---:R4:W-:Y:S01]  /*4db0*/  STL [R1+0x2254], R15 ;  /* 0x0022540f01007387 */ /* 0x0049e20000100800 */
[----:B---3--:R-:W-:-:S03]  /*4dc0*/  ISETP.NE.AND P3, PT, R3, RZ, PT ;  /* 0x000000ff0300720c */ /* 0x008fc60003f65270 */
[----:B------:R-:W2:Y:S01]  /*4dd0*/  LDL.LU R7, [R1+0x10] ;  /* 0x0000100001077983 */ /* 0x000ea20000300800 */
[----:B------:R-:W-:-:S04]  /*4de0*/  LOP3.LUT R3, RZ, R3, RZ, 0x33, !PT ;  /* 0x00000003ff037212 */ /* 0x000fc800078e33ff */
[C---:B----4-:R-:W-:Y:S02]  /*4df0*/  SEL R15, R3.reuse, R28, !P3 ;  /* 0x0000001c030f7207 */ /* 0x050fe40005800000 */
[----:B------:R-:W3:Y:S04]  /*4e00*/  LDL.LU R28, [R1+0xc] ;  /* 0x00000c00011c7983 */ /* 0x000ee80000300800 */
[----:B------:R0:W-:Y:S04]  /*4e10*/  STL [R1+0xe8], R15 ;  /* 0x0000e80f01007387 */ /* 0x0001e80000100800 */
[----:B------:R-:W4:Y:S01]  /*4e20*/  LDL.LU R29, [R1] ;  /* 0x00000000011d7983 */ /* 0x000f220000300800 */
[----:B0-----:R-:W-:-:S02]  /*4e30*/  SEL R15, R3, R20, !P3 ;  /* 0x00000014030f7207 */ /* 0x001fc40005800000 */
[----:B------:R-:W-:-:S03]  /*4e40*/  SEL R19, R3, R19, !P3 ;  /* 0x0000001303137207 */ /* 0x000fc60005800000 */
[----:B------:R0:W-:Y:S01]  /*4e50*/  STL [R1+0xe4], R15 ;  /* 0x0000e40f01007387 */ /* 0x0001e20000100800 */
[----:B------:R-:W-:-:S03]  /*4e60*/  SEL R18, R3, R18, !P3 ;  /* 0x0000001203127207 */ /* 0x000fc60005800000 */
[----:B------:R-:W-:Y:S01]  /*4e70*/  STL [R1+0xe0], R19 ;  /* 0x0000e01301007387 */ /* 0x000fe20000100800 */
[----:B0-----:R-:W-:-:S03]  /*4e80*/  SEL R15, R3, R17, !P3 ;  /* 0x00000011030f7207 */ /* 0x001fc60005800000 */
[----:B------:R-:W-:Y:S01]  /*4e90*/  STL [R1+0xdc], R18 ;  /* 0x0000dc1201007387 */ /* 0x000fe20000100800 */
[----:B------:R-:W-:-:S03]  /*4ea0*/  SEL R17, R3, R8, !P3 ;  /* 0x0000000803117207 */ /* 0x000fc60005800000 */
[----:B------:R-:W4:Y:S04]  /*4eb0*/  LDL.LU R8, [R1+0x70] ;  /* 0x0000700001087983 */ /* 0x000f280000300800 */
[----:B------:R0:W-:Y:S01]  /*4ec0*/  STL [R1+0xd8], R15 ;  /* 0x0000d80f01007387 */ /* 0x0001e20000100800 */
[C---:B------:R-:W-:Y:S02]  /*4ed0*/  SEL R13, R3.reuse, R13, !P3 ;  /* 0x0000000d030d7207 */ /* 0x040fe40005800000 */
[C---:B------:R-:W-:Y:S01]  /*4ee0*/  SEL R12, R3.reuse, R12, !P3 ;  /* 0x0000000c030c7207 */ /* 0x040fe20005800000 */
[----:B------:R-:W-:Y:S01]  /*4ef0*/  STL [R1+0xd4], R17 ;  /* 0x0000d41101007387 */ /* 0x000fe20000100800 */
[C---:B0-----:R-:W-:Y:S02]  /*4f00*/  SEL R15, R3.reuse, R16, !P3 ;  /* 0x00000010030f7207 */ /* 0x041fe40005800000 */
[----:B------:R-:W-:-:S02]  /*4f10*/  SEL R11, R3, R11, !P3 ;  /* 0x0000000b030b7207 */ /* 0x000fc40005800000 */
[C---:B------:R-:W-:Y:S01]  /*4f20*/  SEL R10, R3.reuse, R10, !P3 ;  /* 0x0000000a030a7207 */ /* 0x040fe20005800000 */
[----:B------:R0:W-:Y:S04]  /*4f30*/  STL [R1+0xd0], R15 ;  /* 0x0000d00f01007387 */ /* 0x0001e80000100800 */
[----:B------:R1:W-:Y:S04]  /*4f40*/  STL [R1+0xc4], R13 ;  /* 0x0000c40d01007387 */ /* 0x0003e80000100800 */
[----:B------:R1:W-:Y:S04]  /*4f50*/  STL [R1+0xbc], R12 ;  /* 0x0000bc0c01007387 */ /* 0x0003e80000100800 */
[----:B0-----:R-:W4:Y:S04]  /*4f60*/  LDL.LU R15, [R1+0x58] ;  /* 0x00005800010f7983 */ /* 0x001f280000300800 */
[----:B------:R0:W-:Y:S04]  /*4f70*/  STL [R1+0xb8], R11 ;  /* 0x0000b80b01007387 */ /* 0x0001e80000100800 */
[----:B------:R-:W4:Y:S04]  /*4f80*/  LDL.LU R27, [R1+0x60] ;  /* 0x00006000011b7983 */ /* 0x000f280000300800 */
[----:B------:R0:W-:Y:S04]  /*4f90*/  STL [R1+0xb4], R10 ;  /* 0x0000b40a01007387 */ /* 0x0001e80000100800 */
[----:B------:R-:W4:Y:S04]  /*4fa0*/  LDL.LU R26, [R1+0x64] ;  /* 0x00006400011a7983 */ /* 0x000f280000300800 */
        /* <DEDUP_REMOVED lines=10> */
[----:B-1----:R-:W4:Y:S04]  /*5050*/  LDL.LU R13, [R1+0x9c] ;  /* 0x00009c00010d7983 */ /* 0x002f280000300800 */
[----:B------:R-:W4:Y:S04]  /*5060*/  LDL.LU R12, [R1+0x7c] ;  /* 0x00007c00010c7983 */ /* 0x000f280000300800 */
[----:B0-----:R-:W4:Y:S04]  /*5070*/  LDL.LU R11, [R1+0x80] ;  /* 0x00008000010b7983 */ /* 0x001f280000300800 */
[----:B------:R-:W4:Y:S01]  /*5080*/  LDL.LU R10, [R1+0x74] ;  /* 0x00007400010a7983 */ /* 0x000f220000300800 */
[----:B--2---:R-:W-:-:S05]  /*5090*/  SEL R7, R3, R7, !P3 ;  /* 0x0000000703077207 */ /* 0x004fca0005800000 */
[----:B------:R0:W-:Y:S04]  /*50a0*/  STL [R1+0xb0], R7 ;  /* 0x0000b00701007387 */ /* 0x0001e80000100800 */
[----:B0-----:R-:W2:Y:S01]  /*50b0*/  LDL.LU R7, [R1+0x2260] ;  /* 0x0022600001077983 */ /* 0x001ea20000300800 */
[----:B---3--:R-:W-:-:S05]  /*50c0*/  SEL R28, R3, R28, !P3 ;  /* 0x0000001c031c7207 */ /* 0x008fca0005800000 */
[----:B------:R0:W-:Y:S04]  /*50d0*/  STL [R1+0xac], R28 ;  /* 0x0000ac1c01007387 */ /* 0x0001e80000100800 */
[----:B0-----:R-:W3:Y:S01]  /*50e0*/  LDL.LU R28, [R1+0x225c] ;  /* 0x00225c00011c7983 */ /* 0x001ee20000300800 */
[----:B----4-:R-:W-:-:S05]  /*50f0*/  SEL R29, R3, R29, !P3 ;  /* 0x0000001d031d7207 */ /* 0x010fca0005800000 */
[----:B------:R0:W-:Y:S04]  /*5100*/  STL [R1+0xa8], R29 ;  /* 0x0000a81d01007387 */ /* 0x0001e80000100800 */
[----:B0-----:R-:W4:Y:S01]  /*5110*/  LDL.LU R29, [R1+0x38] ;  /* 0x00003800011d7983 */ /* 0x001f220000300800 */
[C---:B------:R-:W-:Y:S02]  /*5120*/  SEL R8, R3.reuse, R8, !P3 ;  /* 0x0000000803087207 */ /* 0x040fe40005800000 */
[C---:B--2---:R-:W-:Y:S02]  /*5130*/  SEL R7, R3.reuse, R7, !P3 ;  /* 0x0000000703077207 */ /* 0x044fe40005800000 */
[----:B---3--:R-:W-:-:S05]  /*5140*/  SEL R28, R3, R28, !P3 ;  /* 0x0000001c031c7207 */ /* 0x008fca0005800000 */
[----:B------:R0:W-:Y:S04]  /*5150*/  STL [R1+0x94], R28 ;  /* 0x0000941c01007387 */ /* 0x0001e80000100800 */
[----:B0-----:R-:W2:Y:S04]  /*5160*/  LDL.LU R28, [R1+0x3c] ;  /* 0x00003c00011c7983 */ /* 0x001ea80000300800 */
[----:B------:R0:W-:Y:S04]  /*5170*/  STL [R1+0x8c], R7 ;  /* 0x00008c0701007387 */ /* 0x0001e80000100800 */
[----:B0-----:R-:W3:Y:S04]  /*5180*/  LDL.LU R7, [R1+0x6c] ;  /* 0x00006c0001077983 */ /* 0x001ee80000300800 */
[----:B------:R0:W-:Y:S04]  /*5190*/  STL [R1+0x88], R8 ;  /* 0x0000880801007387 */ /* 0x0001e80000100800 */
[----:B0-----:R-:W2:Y:S01]  /*51a0*/  LDL.LU R8, [R1+0x2258] ;  /* 0x0022580001087983 */ /* 0x001ea20000300800 */
[----:B------:R-:W-:-:S02]  /*51b0*/  SEL R9, R3, R9, !P3 ;  /* 0x0000000903097207 */ /* 0x000fc40005800000 */
[C---:B------:R-:W-:Y:S02]  /*51c0*/  SEL R15, R3.reuse, R15, !P3 ;  /* 0x0000000f030f7207 */ /* 0x040fe40005800000 */
[C---:B------:R-:W-:Y:S02]  /*51d0*/  SEL R27, R3.reuse, R27, !P3 ;  /* 0x0000001b031b7207 */ /* 0x040fe40005800000 */
[C---:B------:R-:W-:Y:S02]  /*51e0*/  SEL R26, R3.reuse, R26, !P3 ;  /* 0x0000001a031a7207 */ /* 0x040fe40005800000 */
[C---:B------:R-:W-:Y:S02]  /*51f0*/  SEL R25, R3.reuse, R25, !P3 ;  /* 0x0000001903197207 */ /* 0x040fe40005800000 */
[C---:B------:R-:W-:Y:S02]  /*5200*/  SEL R24, R3.reuse, R24, !P3 ;  /* 0x0000001803187207 */ /* 0x040fe40005800000 */
        /* <DEDUP_REMOVED lines=12> */
[----:B---3--:R-:W-:-:S05]  /*52d0*/  SEL R7, R3, R7, !P3 ;  /* 0x0000000703077207 */ /* 0x008fca0005800000 */
[----:B------:R2:W-:Y:S02]  /*52e0*/  STL [R1+0x84], R7 ;  /* 0x0000840701007387 */ /* 0x0005e40000100800 */
[----:B--2---:R-:W-:Y:S02]  /*52f0*/  SEL R7, R3, R8, !P3 ;  /* 0x0000000803077207 */ /* 0x004fe40005800000 */
[----:B------:R-:W2:Y:S04]  /*5300*/  LDL.LU R8, [R1+0x30] ;  /* 0x0000300001087983 */ /* 0x000ea80000300800 */
[----:B------:R0:W-:Y:S04]  /*5310*/  STL [R1+0x78], R7 ;  /* 0x0000780701007387 */ /* 0x0001e80000100800 */
[----:B0-----:R-:W3:Y:S04]  /*5320*/  LDL.LU R7, [R1+0x2c] ;  /* 0x00002c0001077983 */ /* 0x001ee80000300800 */
[----:B------:R0:W-:Y:S04]  /*5330*/  STL [R1+0x70], R9 ;  /* 0x0000700901007387 */ /* 0x0001e80000100800 */
[----:B0-----:R-:W2:Y:S04]  /*5340*/  LDL.LU R9, [R1+0x34] ;  /* 0x0000340001097983 */ /* 0x001ea80000300800 */
[----:B------:R0:W-:Y:S04]  /*5350*/  STL [R1+0x6c], R15 ;  /* 0x00006c0f01007387 */ /* 0x0001e80000100800 */
[----:B0-----:R-:W2:Y:S04]  /*5360*/  LDL.LU R15, [R1+0x2254] ;  /* 0x00225400010f7983 */ /* 0x001ea80000300800 */
[----:B------:R0:W-:Y:S04]  /*5370*/  STL [R1+0x68], R27 ;  /* 0x0000681b01007387 */ /* 0x0001e80000100800 */
[----:B0-----:R-:W2:Y:S04]  /*5380*/  LDL.LU R27, [R1+0x2250] ;  /* 0x00225000011b7983 */ /* 0x001ea80000300800 */
[----:B------:R0:W-:Y:S04]  /*5390*/  STL [R1+0x64], R26 ;  /* 0x0000641a01007387 */ /* 0x0001e80000100800 */
[----:B0-----:R-:W3:Y:S04]  /*53a0*/  LDL.LU R26, [R1+0x224c] ;  /* 0x00224c00011a7983 */ /* 0x001ee80000300800 */
[----:B------:R0:W-:Y:S04]  /*53b0*/  STL [R1+0x60], R25 ;  /* 0x0000601901007387 */ /* 0x0001e80000100800 */
[----:B0-----:R-:W4:Y:S04]  /*53c0*/  LDL.LU R25, [R1+0x2248] ;  /* 0x0022480001197983 */ /* 0x001f280000300800 */
        /* <DEDUP_REMOVED lines=25> */
[----:B0-----:R-:W4:Y:S01]  /*5560*/  LDL.LU R10, [R1+0x2214] ;  /* 0x00221400010a7983 */ /* 0x001f220000300800 */
[----:B------:R-:W-:-:S02]  /*5570*/  @!P1 IMAD.MOV R6, RZ, RZ, -R6 ;  /* 0x000000ffff069224 */ /* 0x000fc400078e0a06 */
[----:B------:R-:W-:Y:S02]  /*5580*/  @!P4 IMAD.MOV R5, RZ, RZ, -R5 ;  /* 0x000000ffff05c224 */ /* 0x000fe400078e0a05 */
[----:B------:R-:W-:Y:S02]  /*5590*/  @!P2 IMAD.MOV R4, RZ, RZ, -R4 ;  /* 0x000000ffff04a224 */ /* 0x000fe400078e0a04 */
[----:B------:R-:W-:Y:S01]  /*55a0*/  @!P0 IMAD.MOV R2, RZ, RZ, -R2 ;  /* 0x000000ffff028224 */ /* 0x000fe200078e0a02 */
[C---:B------:R-:W-:Y:S01]  /*55b0*/  SEL R6, R3.reuse, R6, !P3 ;  /* 0x0000000603067207 */ /* 0x040fe20005800000 */
[----:B------:R-:W-:Y:S01]  /*55c0*/  @!P6 IMAD.MOV R0, RZ, RZ, -R0 ;  /* 0x000000ffff00e224 */ /* 0x000fe200078e0a00 */
[C---:B------:R-:W-:Y:S02]  /*55d0*/  SEL R5, R3.reuse, R5, !P3 ;  /* 0x0000000503057207 */ /* 0x040fe40005800000 */
[C---:B------:R-:W-:Y:S02]  /*55e0*/  SEL R4, R3.reuse, R4, !P3 ;  /* 0x0000000403047207 */ /* 0x040fe40005800000 */
[----:B------:R-:W-:-:S02]  /*55f0*/  SEL R0, R3, R0, !P3 ;  /* 0x0000000003007207 */ /* 0x000fc40005800000 */
[C---:B--2---:R-:W-:Y:S02]  /*5600*/  SEL R27, R3.reuse, R27, !P3 ;  /* 0x0000001b031b7207 */ /* 0x044fe40005800000 */
[C---:B---3--:R-:W-:Y:S02]  /*5610*/  SEL R26, R3.reuse, R26, !P3 ;  /* 0x0000001a031a7207 */ /* 0x048fe40005800000 */
[C---:B----4-:R-:W-:Y:S02]  /*5620*/  SEL R25, R3.reuse, R25, !P3 ;  /* 0x0000001903197207 */ /* 0x050fe40005800000 */
        /* <DEDUP_REMOVED lines=9> */
[----:B------:R-:W-:-:S05]  /*56c0*/  SEL R10, R3, R10, !P3 ;  /* 0x0000000a030a7207 */ /* 0x000fca0005800000 */
[----:B------:R0:W-:Y:S02]  /*56d0*/  STL [R1+0x14], R10 ;  /* 0x0000140a01007387 */ /* 0x0001e40000100800 */
[----:B0-----:R-:W-:-:S05]  /*56e0*/  SEL R10, R3, R11, !P3 ;  /* 0x0000000b030a7207 */ /* 0x001fca0005800000 */
[----:B------:R-:W-:Y:S04]  /*56f0*/  STL [R1+0x10], R10 ;  /* 0x0000100a01007387 */ /* 0x000fe80000100800 */
[----:B------:R0:W-:Y:S01]  /*5700*/  STL [R1+0xc], R12 ;  /* 0x00000c0c01007387 */ /* 0x0001e20000100800 */
[C---:B------:R-:W-:Y:S02]  /*5710*/  SEL R11, R3.reuse, R9, !P3 ;  /* 0x00000009030b7207 */ /* 0x040fe40005800000 */
[C---:B------:R-:W-:Y:S02]  /*5720*/  SEL R9, R3.reuse, R29, !P3 ;  /* 0x0000001d03097207 */ /* 0x040fe40005800000 */
[C---:B0-----:R-:W-:Y:S02]  /*5730*/  SEL R12, R3.reuse, R7, !P3 ;  /* 0x00000007030c7207 */ /* 0x041fe40005800000 */
[----:B------:R-:W0:Y:S01]  /*5740*/  S2R R7, SR_TID.X ;  /* 0x0000000000077919 */ /* 0x000e220000002100 */
[----:B------:R-:W-:-:S02]  /*5750*/  SEL R10, R3, R28, !P3 ;  /* 0x0000001c030a7207 */ /* 0x000fc40005800000 */
[C---:B------:R-:W-:Y:S01]  /*5760*/  SEL R29, R3.reuse, R13, !P3 ;  /* 0x0000000d031d7207 */ /* 0x040fe20005800000 */
[----:B------:R-:W-:Y:S01]  /*5770*/  STL [R1+0x8], R11 ;  /* 0x0000080b01007387 */ /* 0x000fe20000100800 */
[----:B------:R-:W-:-:S03]  /*5780*/  SEL R28, R3, R15, !P3 ;  /* 0x0000000f031c7207 */ /* 0x000fc60005800000 */
[----:B------:R-:W-:Y:S04]  /*5790*/  STL [R1+0x4], R10 ;  /* 0x0000040a01007387 */ /* 0x000fe80000100800 */
[----:B------:R-:W-:Y:S04]  /*57a0*/  STL [R1+0x2198], R29 ;  /* 0x0021981d01007387 */ /* 0x000fe80000100800 */
[----:B------:R-:W-:Y:S04]  /*57b0*/  STL [R1], R9 ;  /* 0x0000000901007387 */ /* 0x000fe80000100800 */
[----:B------:R1:W-:Y:S01]  /*57c0*/  STL [R1+0x219c], R28 ;  /* 0x00219c1c01007387 */ /* 0x0003e20000100800 */
[C---:B------:R-:W-:Y:S01]  /*57d0*/  SEL R13, R3.reuse, R8, !P3 ;  /* 0x00000008030d7207 */ /* 0x040fe20005800000 */
[----:B-1----:R-:W1:Y:S04]  /*57e0*/  LDC R28, c[0x0][0x3ac] ;  /* 0x0000eb00ff1c7b82 */ /* 0x002e680000000800 */
[----:B------:R-:W-:Y:S01]  /*57f0*/  STL [R1+0x21a0], R13 ;  /* 0x0021a00d01007387 */ /* 0x000fe20000100800 */
[----:B------:R-:W-:-:S03]  /*5800*/  SEL R16, R3, R16, !P3 ;  /* 0x0000001003107207 */ /* 0x000fc60005800000 */
[----:B------:R-:W2:Y:S01]  /*5810*/  LDL.LU R8, [R1+0xfc] ;  /* 0x0000fc0001087983 */ /* 0x000ea20000300800 */
[----:B0-----:R-:W-:-:S03]  /*5820*/  LOP3.LUT R15, R7, 0x3f, RZ, 0xc0, !PT ;  /* 0x0000003f070f7812 */ /* 0x001fc600078ec0ff */
[----:B------:R-:W3:Y:S04]  /*5830*/  LDL.LU R9, [R1+0xf8] ;  /* 0x0000f80001097983 */ /* 0x000ee80000300800 */
[----:B------:R-:W4:Y:S04]  /*5840*/  LDL.LU R10, [R1+0xf4] ;  /* 0x0000f400010a7983 */ /* 0x000f280000300800 */
[----:B------:R-:W4:Y:S04]  /*5850*/  LDL.LU R11, [R1+0xf0] ;  /* 0x0000f000010b7983 */ /* 0x000f280000300800 */
[----:B------:R-:W-:Y:S04]  /*5860*/  STL [R1+0x21a4], R12 ;  /* 0x0021a40c01007387 */ /* 0x000fe80000100800 */
[----:B------:R-:W-:Y:S01]  /*5870*/  STL [R1+0x21a8], R16 ;  /* 0x0021a81001007387 */ /* 0x000fe20000100800 */
[----:B-1----:R-:W-:-:S03]  /*5880*/  IMAD R29, R15, R28, RZ ;  /* 0x0000001c0f1d7224 */ /* 0x002fc600078e02ff */
[----:B------:R-:W-:Y:S01]  /*5890*/  STL [R1+0x21ac], R17 ;  /* 0x0021ac1101007387 */ /* 0x000fe20000100800 */
[----:B------:R-:W-:-:S03]  /*58a0*/  IMAD R15, R15, R28, RZ ;  /* 0x0000001c0f0f7224 */ /* 0x000fc600078e02ff */
[----:B------:R-:W-:Y:S04]  /*58b0*/  STL [R1+0x21b0], R18 ;  /* 0x0021b01201007387 */ /* 0x000fe80000100800 */
[----:B------:R-:W-:Y:S04]  /*58c0*/  STL [R1+0x21b4], R19 ;  /* 0x0021b41301007387 */ /* 0x000fe80000100800 */
[----:B------:R-:W-:Y:S01]  /*58d0*/  STL.64 [R1+0x2188], R20 ;  /* 0x0021881401007387 */ /* 0x000fe20000100a00 */
[----:B------:R-:W-:-:S03]  /*58e0*/  SEL R7, R3, R2, !P3 ;  /* 0x0000000203077207 */ /* 0x000fc60005800000 */
[----:B------:R-:W-:Y:S04]  /*58f0*/  STL.64 [R1+0x2190], R22 ;  /* 0x0021901601007387 */ /* 0x000fe80000100a00 */
[----:B------:R-:W-:Y:S01]  /*5900*/  STL [R1+0x21b8], R24 ;  /* 0x0021b81801007387 */ /* 0x000fe20000100800 */
[----:B------:R-:W-:-:S03]  /*5910*/  LEA.HI.X.SX32 R15, R15, UR11, 0x1, P5 ;  /* 0x0000000b0f0f7c11 */ /* 0x000fc6000a8f0eff */
[----:B------:R-:W-:Y:S04]  /*5920*/  STL [R1+0x21bc], R25 ;  /* 0x0021bc1901007387 */ /* 0x000fe80000100800 */
[----:B------:R-:W-:Y:S04]  /*5930*/  STL [R1+0x21c0], R26 ;  /* 0x0021c01a01007387 */ /* 0x000fe80000100800 */
[----:B------:R0:W-:Y:S04]  /*5940*/  STL [R1+0x21c4], R27 ;  /* 0x0021c41b01007387 */ /* 0x0001e80000100800 */
[----:B------:R-:W-:Y:S04]  /*5950*/  STL [R1+0x21c8], R6 ;  /* 0x0021c80601007387 */ /* 0x000fe80000100800 */
[----:B------:R-:W-:Y:S04]  /*5960*/  STL [R1+0x21cc], R5 ;  /* 0x0021cc0501007387 */ /* 0x000fe80000100800 */
[----:B------:R-:W-:Y:S04]  /*5970*/  STL [R1+0x21d0], R4 ;  /* 0x0021d00401007387 */ /* 0x000fe80000100800 */
[----:B------:R-:W-:Y:S04]  /*5980*/  STL [R1+0x21d4], R7 ;  /* 0x0021d40701007387 */ /* 0x000fe80000100800 */
[----:B------:R-:W-:Y:S04]  /*5990*/  STL [R1+0x21d8], R0 ;  /* 0x0021d80001007387 */ /* 0x000fe80000100800 */
[----:B------:R1:W-:Y:S04]  /*59a0*/  STL.64 [R1+0x2138], R14 ;  /* 0x0021380e01007387 */ /* 0x0003e80000100a00 */
[----:B0-----:R-:W4:Y:S04]  /*59b0*/  LDL.LU R27, [R1+0xe8] ;  /* 0x0000e800011b7983 */ /* 0x001f280000300800 */
        /* <DEDUP_REMOVED lines=8> */
[----:B------:R-:W4:Y:S01]  /*5a40*/  LDL.LU R13, [R1+0xb8] ;  /* 0x0000b800010d7983 */ /* 0x000f220000300800 */
[----:B------:R-:W-:-:S03]  /*5a50*/  IMAD R29, R28, 0x40, R29 ;  /* 0x000000401c1d7824 */ /* 0x000fc600078e021d */
[----:B------:R-:W4:Y:S02]  /*5a60*/  LDL.LU R28, [R1+0xb4] ;  /* 0x0000b400011c7983 */ /* 0x000f240000300800 */
[----:B------:R-:W-:-:S04]  /*5a70*/  LEA R2, P0, R29, UR10, 0x1 ;  /* 0x0000000a1d027c11 */ /* 0x000fc8000f8008ff */
[----:B------:R-:W-:Y:S02]  /*5a80*/  LEA.HI.X.SX32 R3, R29, UR11, 0x1, P0 ;  /* 0x0000000b1d037c11 */ /* 0x000fe400080f0eff */
[----:B------:R-:W4:Y:S04]  /*5a90*/  LDL.LU R29, [R1+0xb0] ;  /* 0x0000b000011d7983 */ /* 0x000f280000300800 */
[----:B------:R0:W-:Y:S04]  /*5aa0*/  STL [R1+0x21e0], R2 ;  /* 0x0021e00201007387 */ /* 0x0001e80000100800 */
[----:B------:R0:W-:Y:S01]  /*5ab0*/  STL [R1+0x21dc], R3 ;  /* 0x0021dc0301007387 */ /* 0x0001e20000100800 */
[----:B--2---:R-:W-:-:S02]  /*5ac0*/  IMAD R8, R8, UR6, RZ ;  /* 0x0000000608087c24 */ /* 0x004fc4000f8e02ff */
[----:B---3--:R-:W-:-:S03]  /*5ad0*/  IMAD R9, R9, UR6, RZ ;  /* 0x0000000609097c24 */ /* 0x008fc6000f8e02ff */
[----:B-1----:R-:W-:Y:S01]  /*5ae0*/  LEA R14, P0, R8, UR8, 0x1 ;  /* 0x00000008080e7c11 */ /* 0x002fe2000f8008ff */
[----:B----4-:R-:W-:Y:S02]  /*5af0*/  IMAD R10, R10, UR6, RZ ;  /* 0x000000060a0a7c24 */ /* 0x010fe4000f8e02ff */
[----:B------:R-:W-:Y:S01]  /*5b00*/  IMAD R11, R11, UR6, RZ ;  /* 0x000000060b0b7c24 */ /* 0x000fe2000f8e02ff */
[----:B------:R-:W-:Y:S02]  /*5b10*/  LEA R20, P1, R9, UR8, 0x1 ;  /* 0x0000000809147c11 */ /* 0x000fe4000f8208ff */
[----:B------:R-:W-:Y:S02]  /*5b20*/  LEA.HI.X.SX32 R15, R8, UR9, 0x1, P0 ;  /* 0x00000009080f7c11 */ /* 0x000fe400080f0eff */
[----:B------:R-:W-:Y:S02]  /*5b30*/  LEA R4, P3, R11, UR8, 0x1 ;  /* 0x000000080b047c11 */ /* 0x000fe4000f8608ff */
[----:B------:R-:W-:-:S02]  /*5b40*/  LEA R22, P2, R10, UR8, 0x1 ;  /* 0x000000080a167c11 */ /* 0x000fc4000f8408ff */
[----:B------:R-:W-:Y:S01]  /*5b50*/  LEA.HI.X.SX32 R5, R11, UR9, 0x1, P3 ;  /* 0x000000090b057c11 */ /* 0x000fe200098f0eff */
[----:B------:R-:W-:Y:S01]  /*5b60*/  STL.64 [R1+0x5f0], R14 ;  /* 0x0005f00e01007387 */ /* 0x000fe20000100a00 */
[----:B------:R-:W-:Y:S02]  /*5b70*/  LEA.HI.X.SX32 R21, R9, UR9, 0x1, P1 ;  /* 0x0000000909157c11 */ /* 0x000fe400088f0eff */
[----:B------:R-:W-:Y:S01]  /*5b80*/  LEA.HI.X.SX32 R23, R10, UR9, 0x1, P2 ;  /* 0x000000090a177c11 */ /* 0x000fe200090f0eff */
[----:B------:R-:W-:Y:S04]  /*5b90*/  STL [R1+0x21e8], R14 ;  /* 0x0021e80e01007387 */ /* 0x000fe80000100800 */
[----:B------:R-:W-:Y:S04]  /*5ba0*/  STL [R1+0x21e4], R15 ;  /* 0x0021e40f01007387 */ /* 0x000fe80000100800 */
[----:B------:R-:W-:Y:S04]  /*5bb0*/  STL.64 [R1+0x5d8], R4 ;  /* 0x0005d80401007387 */ /* 0x000fe80000100a00 */
[----:B------:R-:W-:Y:S04]  /*5bc0*/  STL.64 [R1+0x5e8], R20 ;  /* 0x0005e81401007387 */ /* 0x000fe80000100a00 */
[----:B------:R-:W-:Y:S04]  /*5bd0*/  STL [R1+0x21f0], R20 ;  /* 0x0021f01401007387 */ /* 0x000fe80000100800 */
[----:B------:R-:W-:Y:S04]  /*5be0*/  STL [R1+0x21ec], R21 ;  /* 0x0021ec1501007387 */ /* 0x000fe80000100800 */
[----:B------:R-:W-:Y:S04]  /*5bf0*/  STL.64 [R1+0x5e0], R22 ;  /* 0x0005e01601007387 */ /* 0x000fe80000100a00 */
[----:B------:R-:W-:Y:S04]  /*5c00*/  STL [R1+0x21f8], R22 ;  /* 0x0021f81601007387 */ /* 0x000fe80000100800 */
[----:B------:R-:W-:Y:S01]  /*5c10*/  STL [R1+0x21f4], R23 ;  /* 0x0021f41701007387 */ /* 0x000fe20000100800 */
[----:B------:R-:W-:-:S02]  /*5c20*/  IMAD R8, R27, UR7, RZ ;  /* 0x000000071b087c24 */ /* 0x000fc4000f8e02ff */
[----:B------:R-:W-:-:S03]  /*5c30*/  IMAD R9, R26, UR7, RZ ;  /* 0x000000071a097c24 */ /* 0x000fc6000f8e02ff */
[----:B------:R-:W-:Y:S01]  /*5c40*/  STL [R1+0x21fc], R8 ;  /* 0x0021fc0801007387 */ /* 0x000fe20000100800 */
[----:B------:R-:W-:-:S03]  /*5c50*/  IMAD R10, R25, UR7, RZ ;  /* 0x00000007190a7c24 */ /* 0x000fc6000f8e02ff */
[----:B------:R-:W-:Y:S01]  /*5c60*/  STL [R1+0x2200], R9 ;  /* 0x0022000901007387 */ /* 0x000fe20000100800 */
[----:B------:R-:W-:-:S03]  /*5c70*/  IMAD R11, R24, UR7, RZ ;  /* 0x00000007180b7c24 */ /* 0x000fc6000f8e02ff */
[----:B------:R-:W-:Y:S01]  /*5c80*/  STL [R1+0x2204], R10 ;  /* 0x0022040a01007387 */ /* 0x000fe20000100800 */
[----:B0-----:R-:W-:-:S03]  /*5c90*/  IMAD R2, R19, UR7, RZ ;  /* 0x0000000713027c24 */ /* 0x001fc6000f8e02ff */
[----:B------:R-:W-:Y:S01]  /*5ca0*/  STL [R1+0x2208], R11 ;  /* 0x0022080b01007387 */ /* 0x000fe20000100800 */
[----:B------:R-:W-:-:S03]  /*5cb0*/  IMAD R0, R18, UR7, RZ ;  /* 0x0000000712007c24 */ /* 0x000fc6000f8e02ff */
[----:B------:R0:W-:Y:S01]  /*5cc0*/  STL [R1+0x2c], R2 ;  /* 0x00002c0201007387 */ /* 0x0001e20000100800 */
[----:B------:R-:W-:-:S03]  /*5cd0*/  IMAD R3, R17, UR7, RZ ;  /* 0x0000000711037c24 */ /* 0x000fc6000f8e02ff */
[----:B------:R1:W-:Y:S04]  /*5ce0*/  STL [R1+0x30], R0 ;  /* 0x0000300001007387 */ /* 0x0003e80000100800 */
[----:B------:R2:W-:Y:S01]  /*5cf0*/  STL [R1+0x34], R3 ;  /* 0x0000340301007387 */ /* 0x0005e20000100800 */
[----:B0-----:R-:W-:Y:S02]  /*5d00*/  IMAD R2, R16, UR7, RZ ;  /* 0x0000000710027c24 */ /* 0x001fe4000f8e02ff */
[----:B-1----:R-:W-:-:S03]  /*5d10*/  IMAD R0, R12, UR7, RZ ;  /* 0x000000070c007c24 */ /* 0x002fc6000f8e02ff */
[----:B------:R0:W-:Y:S01]  /*5d20*/  STL [R1+0x38], R2 ;  /* 0x0000380201007387 */ /* 0x0001e20000100800 */
[----:B--2---:R-:W-:-:S03]  /*5d30*/  IMAD R3, R13, UR7, RZ ;  /* 0x000000070d037c24 */ /* 0x004fc6000f8e02ff */
[----:B------:R1:W-:Y:S04]  /*5d40*/  STL [R1+0x3c], R0 ;  /* 0x00003c0001007387 */ /* 0x0003e80000100800 */
[----:B------:R-:W-:Y:S04]  /*5d50*/  STL [R1+0x74], R3 ;  /* 0x0000740301007387 */ /* 0x000fe80000100800 */
[----:B------:R-:W2:Y:S01]  /*5d60*/  LDL.LU R11, [R1+0x94] ;  /* 0x00009400010b7983 */ /* 0x000ea20000300800 */
[----:B0-----:R-:W-:Y:S02]  /*5d70*/  IMAD R2, R28, UR7, RZ ;  /* 0x000000071c027c24 */ /* 0x001fe4000f8e02ff */
[----:B-1----:R-:W-:-:S03]  /*5d80*/  IMAD R0, R29, UR7, RZ ;  /* 0x000000071d007c24 */ /* 0x002fc6000f8e02ff */
[----:B------:R-:W-:Y:S04]  /*5d90*/  STL [R1+0x7c], R2 ;  /* 0x00007c0201007387 */ /* 0x000fe80000100800 */
[----:B--2---:R0:W-:Y:S04]  /*5da0*/  STL [R1+0x220c], R11 ;  /* 0x00220c0b01007387 */ /* 0x0041e80000100800 */
[----:B------:R-:W-:Y:S04]  /*5db0*/  STL [R1+0x80], R0 ;  /* 0x0000800001007387 */ /* 0x000fe80000100800 */
[----:B0-----:R-:W2:Y:S04]  /*5dc0*/  LDL.LU R11, [R1+0xa8] ;  /* 0x0000a800010b7983 */ /* 0x001ea80000300800 */
[----:B--2---:R0:W-:Y:S04]  /*5dd0*/  STL [R1+0x2210], R11 ;  /* 0x0022100b01007387 */ /* 0x0041e80000100800 */
[----:B0-----:R-:W2:Y:S04]  /*5de0*/  LDL.LU R11, [R1+0xac] ;  /* 0x0000ac00010b7983 */ /* 0x001ea80000300800 */
[----:B------:R-:W3:Y:S04]  /*5df0*/  LDL.LU R10, [R1+0x8c] ;  /* 0x00008c00010a7983 */ /* 0x000ee80000300800 */
[----:B------:R-:W4:Y:S04]  /*5e00*/  LDL.LU R9, [R1+0x88] ;  /* 0x0000880001097983 */ /* 0x000f280000300800 */
[----:B------:R-:W3:Y:S04]  /*5e10*/  LDL.LU R8, [R1+0x84] ;  /* 0x0000840001087983 */ /* 0x000ee80000300800 */
        /* <DEDUP_REMOVED lines=24> */
[----:B------:R-:W3:Y:S01]  /*5fa0*/  LDL.LU R29, [R1] ;  /* 0x00000000011d7983 */ /* 0x000ee20000300800 */
[----:B--2---:R-:W-:-:S05]  /*5fb0*/  IMAD R11, R11, UR7, RZ ;  /* 0x000000070b0b7c24 */ /* 0x004fca000f8e02ff */
[----:B------:R0:W-:Y:S04]  /*5fc0*/  STL [R1+0x1e0], R11 ;  /* 0x0001e00b01007387 */ /* 0x0001e80000100800 */
[----:B0-----:R-:W2:Y:S02]  /*5fd0*/  LDL.LU R11, [R1+0x2210] ;  /* 0x00221000010b7983 */ /* 0x001ea40000300800 */
[----:B--2---:R-:W-:-:S05]  /*5fe0*/  IMAD R11, R11, UR7, RZ ;  /* 0x000000070b0b7c24 */ /* 0x004fca000f8e02ff */
[----:B------:R0:W-:Y:S04]  /*5ff0*/  STL [R1+0x1e4], R11 ;  /* 0x0001e40b01007387 */ /* 0x0001e80000100800 */
[----:B0-----:R-:W2:Y:S01]  /*6000*/  LDL.LU R11, [R1+0x220c] ;  /* 0x00220c00010b7983 */ /* 0x001ea20000300800 */
[----:B---3--:R-:W-:Y:S02]  /*6010*/  IMAD R10, R10, UR7, RZ ;  /* 0x000000070a0a7c24 */ /* 0x008fe4000f8e02ff */
[----:B----4-:R-:W-:Y:S02]  /*6020*/  IMAD R9, R9, UR7, RZ ;  /* 0x0000000709097c24 */ /* 0x010fe4000f8e02ff */
[----:B------:R-:W-:Y:S02]  /*6030*/  IMAD R8, R8, UR7, RZ ;  /* 0x0000000708087c24 */ /* 0x000fe4000f8e02ff */
[----:B------:R-:W-:-:S02]  /*6040*/  IMAD R22, R22, UR7, RZ ;  /* 0x0000000716167c24 */ /* 0x000fc4000f8e02ff */
[----:B------:R-:W-:Y:S02]  /*6050*/  IMAD R23, R23, UR7, RZ ;  /* 0x0000000717177c24 */ /* 0x000fe4000f8e02ff */
[----:B------:R-:W-:Y:S02]  /*6060*/  IMAD R20, R20, UR7, RZ ;  /* 0x0000000714147c24 */ /* 0x000fe4000f8e02ff */
[----:B------:R-:W-:Y:S02]  /*6070*/  IMAD R21, R21, UR7, RZ ;  /* 0x0000000715157c24 */ /* 0x000fe4000f8e02ff */
[----:B------:R-:W-:Y:S02]  /*6080*/  IMAD R14, R14, UR7, RZ ;  /* 0x000000070e0e7c24 */ /* 0x000fe4000f8e02ff */
        /* <DEDUP_REMOVED lines=20> */
[----:B--2---:R-:W-:-:S05]  /*61d0*/  IMAD R11, R11, UR7, RZ ;  /* 0x000000070b0b7c24 */ /* 0x004fca000f8e02ff */
[----:B------:R0:W-:Y:S04]  /*61e0*/  STL [R1+0x1e8], R11 ;  /* 0x0001e80b01007387 */ /* 0x0001e80000100800 */
[----:B0-----:R-:W2:Y:S04]  /*61f0*/  LDL.LU R11, [R1+0x2208] ;  /* 0x00220800010b7983 */ /* 0x001ea80000300800 */
[----:B------:R0:W-:Y:S04]  /*6200*/  STL [R1+0x1ec], R10 ;  /* 0x0001ec0a01007387 */ /* 0x0001e80000100800 */
[----:B0-----:R-:W3:Y:S04]  /*6210*/  LDL.LU R10, [R1+0x2204] ;  /* 0x00220400010a7983 */ /* 0x001ee80000300800 */
[----:B------:R0:W-:Y:S04]  /*6220*/  STL [R1+0x1f0], R9 ;  /* 0x0001f00901007387 */ /* 0x0001e80000100800 */
[----:B0-----:R-:W4:Y:S04]  /*6230*/  LDL.LU R9, [R1+0x2200] ;  /* 0x0022000001097983 */ /* 0x001f280000300800 */
[----:B------:R0:W-:Y:S04]  /*6240*/  STL [R1+0x1f4], R8 ;  /* 0x0001f40801007387 */ /* 0x0001e80000100800 */
[----:B0-----:R-:W2:Y:S04]  /*6250*/  LDL.LU R8, [R1+0x21fc] ;  /* 0x0021fc0001087983 */ /* 0x001ea80000300800 */
        /* <DEDUP_REMOVED lines=49> */
[----:B0-----:R-:W3:Y:S01]  /*6570*/  LDL.LU R29, [R1+0x2198] ;  /* 0x00219800011d7983 */ /* 0x001ee20000300800 */
[----:B--2---:R-:W-:-:S02]  /*6580*/  IMAD R13, R13, UR7, RZ ;  /* 0x000000070d0d7c24 */ /* 0x004fc4000f8e02ff */
[----:B---3--:R-:W-:-:S05]  /*6590*/  IMAD R29, R29, UR7, RZ ;  /* 0x000000071d1d7c24 */ /* 0x008fca000f8e02ff */
[----:B------:R0:W-:Y:S02]  /*65a0*/  STL [R1+0x2a4], R29 ;  /* 0x0002a41d01007387 */ /* 0x0001e40000100800 */
[----:B0-----:R-:W-:Y:S02]  /*65b0*/  IMAD R29, R28, UR7, RZ ;  /* 0x000000071c1d7c24 */ /* 0x001fe4000f8e02ff */
[----:B------:R-:W-:-:S03]  /*65c0*/  IMAD.MOV.U32 R28, RZ, RZ, R22 ;  /* 0x000000ffff1c7224 */ /* 0x000fc600078e0016 */
[----:B------:R0:W-:Y:S02]  /*65d0*/  STL [R1+0x2b0], R29 ;  /* 0x0002b01d01007387 */ /* 0x0001e40000100800 */
[----:B0-----:R-:W-:Y:S02]  /*65e0*/  IMAD.MOV.U32 R29, RZ, RZ, R23 ;  /* 0x000000ffff1d7224 */ /* 0x001fe400078e0017 */
[----:B------:R-:W2:Y:S04]  /*65f0*/  LDL.LU.64 R22, [R1+0x2190] ;  /* 0x0021900001167983 */ /* 0x000ea80000300a00 */
[----:B------:R0:W-:Y:S02]  /*6600*/  STL [R1+0x2b4], R13 ;  /* 0x0002b40d01007387 */ /* 0x0001e40000100800 */
[----:B0-----:R-:W-:-:S02]  /*6610*/  IMAD R13, R12, UR7, RZ ;  /* 0x000000070c0d7c24 */ /* 0x001fc4000f8e02ff */
[----:B------:R-:W-:-:S03]  /*6620*/  IMAD.MOV.U32 R12, RZ, RZ, R20 ;  /* 0x000000ffff0c7224 */ /* 0x000fc600078e0014 */
[----:B------:R0:W-:Y:S02]  /*6630*/  STL [R1+0x2b8], R13 ;  /* 0x0002b80d01007387 */ /* 0x0001e40000100800 */
[----:B0-----:R-:W-:Y:S02]  /*6640*/  IMAD.MOV.U32 R13, RZ, RZ, R21 ;  /* 0x000000ffff0d7224 */ /* 0x001fe400078e0015 */
[----:B------:R-:W3:Y:S01]  /*6650*/  LDL.LU.64 R20, [R1+0x2188] ;  /* 0x0021880001147983 */ /* 0x000ee20000300a00 */
[----:B------:R-:W-:-:S05]  /*6660*/  IMAD R16, R16, UR7, RZ ;  /* 0x0000000710107c24 */ /* 0x000fca000f8e02ff */
[----:B------:R0:W-:Y:S02]  /*6670*/  STL [R1+0x2bc], R16 ;  /* 0x0002bc1001007387 */ /* 0x0001e40000100800 */
[----:B0-----:R-:W-:Y:S02]  /*6680*/  IMAD R16, R17, UR7, RZ ;  /* 0x0000000711107c24 */ /* 0x001fe4000f8e02ff */
[----:B------:R-:W-:-:S03]  /*6690*/  IMAD R17, R18, UR7, RZ ;  /* 0x0000000712117c24 */ /* 0x000fc6000f8e02ff */
[----:B------:R0:W-:Y:S02]  /*66a0*/  STL [R1+0x2c8], R16 ;  /* 0x0002c81001007387 */ /* 0x0001e40000100800 */
[----:B0-----:R-:W-:Y:S02]  /*66b0*/  IMAD R16, R19, UR7, RZ ;  /* 0x0000000713107c24 */ /* 0x001fe4000f8e02ff */
[----:B------:R-:W4:Y:S04]  /*66c0*/  LDL R19, [R1+0x3c] ;  /* 0x00003c0001137983 */ /* 0x000f280000100800 */
[----:B------:R0:W-:Y:S04]  /*66d0*/  STL [R1+0x268], R17 ;  /* 0x0002681101007387 */ /* 0x0001e80000100800 */
[----:B------:R-:W4:Y:S01]  /*66e0*/  LDL R18, [R1+0x74] ;  /* 0x0000740001127983 */ /* 0x000f220000100800 */
[----:B0-----:R-:W-:-:S03]  /*66f0*/  IMAD.MOV.U32 R17, RZ, RZ, R13 ;  /* 0x000000ffff117224 */ /* 0x001fc600078e000d */
[----:B------:R0:W-:Y:S02]  /*6700*/  STL [R1+0x260], R16 ;  /* 0x0002601001007387 */ /* 0x0001e40000100800 */
[----:B0-----:R-:W-:Y:S02]  /*6710*/  IMAD.MOV.U32 R16, RZ, RZ, R12 ;  /* 0x000000ffff107224 */ /* 0x001fe400078e000c */
[----:B------:R-:W-:Y:S02]  /*6720*/  IMAD.MOV.U32 R12, RZ, RZ, R28 ;  /* 0x000000ffff0c7224 */ /* 0x000fe400078e001c */
[----:B------:R-:W-:Y:S02]  /*6730*/  IMAD.MOV.U32 R28, RZ, RZ, R14 ;  /* 0x000000ffff1c7224 */ /* 0x000fe400078e000e */
[----:B--2---:R-:W-:Y:S02]  /*6740*/  IMAD R14, R22, UR7, RZ ;  /* 0x00000007160e7c24 */ /* 0x004fe4000f8e02ff */
[----:B---3--:R-:W-:-:S02]  /*6750*/  IMAD R13, R20, UR7, RZ ;  /* 0x00000007140d7c24 */ /* 0x008fc4000f8e02ff */
[----:B------:R-:W2:Y:S04]  /*6760*/  LDL R20, [R1+0x38] ;  /* 0x0000380001147983 */ /* 0x000ea80000100800 */
[----:B------:R0:W-:Y:S02]  /*6770*/  STL [R1+0x258], R13 ;  /* 0x0002580d01007387 */ /* 0x0001e40000100800 */
[----:B0-----:R-:W-:Y:S02]  /*6780*/  IMAD.MOV.U32 R13, RZ, RZ, R29 ;  /* 0x000000ffff0d7224 */ /* 0x001fe400078e001d */
[----:B------:R-:W-:Y:S02]  /*6790*/  IMAD R29, R21, UR7, RZ ;  /* 0x00000007151d7c24 */ /* 0x000fe4000f8e02ff */
[----:B------:R-:W3:Y:S04]  /*67a0*/  LDL R21, [R1+0x34] ;  /* 0x0000340001157983 */ /* 0x000ee80000100800 */
[----:B------:R0:W-:Y:S04]  /*67b0*/  STL [R1+0x250], R29 ;  /* 0x0002501d01007387 */ /* 0x0001e80000100800 */
[----:B------:R-:W2:Y:S04]  /*67c0*/  LDL R22, [R1+0x30] ;  /* 0x0000300001167983 */ /* 0x000ea80000100800 */
[----:B------:R1:W-:Y:S01]  /*67d0*/  STL [R1+0x248], R14 ;  /* 0x0002480e01007387 */ /* 0x0003e20000100800 */
[----:B0-----:R-:W-:-:S02]  /*67e0*/  IMAD.MOV.U32 R29, RZ, RZ, R15 ;  /* 0x000000ffff1d7224 */ /* 0x001fc400078e000f */
[----:B------:R-:W-:Y:S02]  /*67f0*/  IMAD R15, R23, UR7, RZ ;  /* 0x00000007170f7c24 */ /* 0x000fe4000f8e02ff */
[----:B------:R-:W2:Y:S01]  /*6800*/  LDL R23, [R1+0x2c] ;  /* 0x00002c0001177983 */ /* 0x000ea20000100800 */
[----:B-1----:R-:W-:-:S03]  /*6810*/  IMAD R14, R24, UR7, RZ ;  /* 0x00000007180e7c24 */ /* 0x002fc6000f8e02ff */
[----:B------:R0:W-:Y:S01]  /*6820*/  STL [R1+0x240], R15 ;  /* 0x0002400f01007387 */ /* 0x0001e20000100800 */
[----:B------:R-:W-:-:S03]  /*6830*/  IMAD R24, R25, UR7, RZ ;  /* 0x0000000719187c24 */ /* 0x000fc6000f8e02ff */
[----:B------:R1:W-:Y:S01]  /*6840*/  STL [R1+0x238], R14 ;  /* 0x0002380e01007387 */ /* 0x0003e20000100800 */
[----:B0-----:R-:W-:-:S03]  /*6850*/  IMAD R15, R26, UR7, RZ ;  /* 0x000000071a0f7c24 */ /* 0x001fc6000f8e02ff */
[----:B------:R-:W-:Y:S01]  /*6860*/  STL [R1+0x230], R24 ;  /* 0x0002301801007387 */ /* 0x000fe20000100800 */
[----:B-1----:R-:W-:-:S03]  /*6870*/  IMAD R14, R27, UR7, RZ ;  /* 0x000000071b0e7c24 */ /* 0x002fc6000f8e02ff */
[----:B------:R0:W-:Y:S01]  /*6880*/  STL [R1+0x228], R15 ;  /* 0x0002280f01007387 */ /* 0x0001e20000100800 */
[----:B------:R-:W-:-:S03]  /*6890*/  IMAD R6, R6, UR7, RZ ;  /* 0x0000000706067c24 */ /* 0x000fc6000f8e02ff */
[----:B------:R1:W-:Y:S01]  /*68a0*/  STL [R1+0x220], R14 ;  /* 0x0002200e01007387 */ /* 0x0003e20000100800 */
[----:B0-----:R-:W-:Y:S02]  /*68b0*/  IMAD R15, R5, UR7, RZ ;  /* 0x00000007050f7c24 */ /* 0x001fe4000f8e02ff */
[----:B-1----:R-:W-:Y:S02]  /*68c0*/  IMAD R14, R4, UR7, RZ ;  /* 0x00000007040e7c24 */ /* 0x002fe4000f8e02ff */
[----:B------:R-:W-:Y:S01]  /*68d0*/  IMAD R4, R7, UR7, RZ ;  /* 0x0000000707047c24 */ /* 0x000fe2000f8e02ff */
[----:B------:R-:W-:Y:S04]  /*68e0*/  STL [R1+0x218], R6 ;  /* 0x0002180601007387 */ /* 0x000fe80000100800 */
[----:B------:R-:W-:Y:S04]  /*68f0*/  STL [R1+0x210], R15 ;  /* 0x0002100f01007387 */ /* 0x000fe80000100800 */
[----:B------:R0:W-:Y:S04]  /*6900*/  STL [R1+0x200], R4 ;  /* 0x0002000401007387 */ /* 0x0001e80000100800 */
[----:B------:R-:W-:Y:S01]  /*6910*/  STL [R1+0x208], R14 ;  /* 0x0002080e01007387 */ /* 0x000fe20000100800 */
[----:B0-----:R-:W-:-:S03]  /*6920*/  IMAD.WIDE R4, R8, 0x2, R2 ;  /* 0x0000000208047825 */ /* 0x001fc600078e0202 */
[----:B------:R-:W-:Y:S04]  /*6930*/  STL.64 [R1+0x2140], R14 ;  /* 0x0021400e01007387 */ /* 0x000fe80000100a00 */
[----:B------:R0:W-:Y:S01]  /*6940*/  STL.64 [R1+0x1d8], R4 ;  /* 0x0001d80401007387 */ /* 0x0001e20000100a00 */
[----:B------:R-:W-:-:S03]  /*6950*/  IMAD.WIDE R6, R10, 0x2, R2 ;  /* 0x000000020a067825 */ /* 0x000fc600078e0202 */
[----:B----4-:R-:W-:Y:S01]  /*6960*/  STL.64 [R1+0x2148], R8 ;  /* 0x0021480801007387 */ /* 0x010fe20000100a00 */
[----:B0-----:R-:W-:-:S05]  /*6970*/  IMAD.WIDE R4, R9, 0x2, R2 ;  /* 0x0000000209047825 */ /* 0x001fca00078e0202 */
[----:B------:R0:W-:Y:S04]  /*6980*/  STL.64 [R1+0x1d0], R4 ;  /* 0x0001d00401007387 */ /* 0x0001e80000100a00 */
[----:B------:R-:W-:Y:S04]  /*6990*/  STL.64 [R1+0x2130], R10 ;  /* 0x0021300a01007387 */ /* 0x000fe80000100a00 */
[----:B------:R-:W-:Y:S01]  /*69a0*/  STL.64 [R1+0x1c8], R6 ;  /* 0x0001c80601007387 */ /* 0x000fe20000100a00 */
[----:B0-----:R-:W-:-:S05]  /*69b0*/  IMAD.WIDE R4, R11, 0x2, R2 ;  /* 0x000000020b047825 */ /* 0x001fca00078e0202 */
[----:B------:R3:W-:Y:S01]  /*69c0*/  STL.64 [R1+0x1c0], R4 ;  /* 0x0001c00401007387 */ /* 0x0007e20000100a00 */
[----:B------:R-:W-:Y:S02]  /*69d0*/  IMAD.MOV.U32 R14, RZ, RZ, R16 ;  /* 0x000000ffff0e7224 */ /* 0x000fe400078e0010 */
[----:B------:R-:W-:Y:S02]  /*69e0*/  IMAD.MOV.U32 R15, RZ, RZ, R17 ;  /* 0x000000ffff0f7224 */ /* 0x000fe400078e0011 */
[----:B---3--:R-:W-:-:S04]  /*69f0*/  IMAD.WIDE R4, R21, 0x2, R2 ;  /* 0x0000000215047825 */ /* 0x008fc800078e0202 */
[----:B--2---:R-:W-:-:S04]  /*6a00*/  IMAD.WIDE R6, R22, 0x2, R2 ;  /* 0x0000000216067825 */ /* 0x004fc800078e0202 */
[----:B------:R-:W-:-:S05]  /*6a10*/  IMAD.WIDE R8, R23, 0x2, R2 ;  /* 0x0000000217087825 */ /* 0x000fca00078e0202 */
[----:B------:R0:W-:Y:S04]  /*6a20*/  STL.64 [R1+0x1b8], R8 ;  /* 0x0001b80801007387 */ /* 0x0001e80000100a00 */
[----:B------:R1:W-:Y:S04]  /*6a30*/  STL.64 [R1+0x1b0], R6 ;  /* 0x0001b00601007387 */ /* 0x0003e80000100a00 */
[----:B------:R2:W-:Y:S01]  /*6a40*/  STL.64 [R1+0x1a8], R4 ;  /* 0x0001a80401007387 */ /* 0x0005e20000100a00 */
[----:B0-----:R-:W-:-:S04]  /*6a50*/  IMAD.WIDE R8, R20, 0x2, R2 ;  /* 0x0000000214087825 */ /* 0x001fc800078e0202 */
[--C-:B-1----:R-:W-:Y:S01]  /*6a60*/  IMAD.WIDE R6, R19, 0x2, R2.reuse ;  /* 0x0000000213067825 */ /* 0x102fe200078e0202 */
[----:B------:R-:W-:Y:S03]  /*6a70*/  STL.64 [R1+0x1a0], R8 ;  /* 0x0001a00801007387 */ /* 0x000fe60000100a00 */
[----:B--2---:R-:W-:Y:S01]  /*6a80*/  IMAD.WIDE R4, R18, 0x2, R2 ;  /* 0x0000000212047825 */ /* 0x004fe200078e0202 */
[----:B------:R0:W-:Y:S04]  /*6a90*/  STL.64 [R1+0x198], R6 ;  /* 0x0001980601007387 */ /* 0x0001e80000100a00 */
[----:B------:R-:W-:Y:S04]  /*6aa0*/  STL.64 [R1+0x2158], R14 ;  /* 0x0021580e01007387 */ /* 0x000fe80000100a00 */
[----:B------:R1:W-:Y:S01]  /*6ab0*/  STL.64 [R1+0x190], R4 ;  /* 0x0001900401007387 */ /* 0x0003e20000100a00 */
[----:B0-----:R-:W-:-:S02]  /*6ac0*/  IMAD.MOV.U32 R6, RZ, RZ, R28 ;  /* 0x000000ffff067224 */ /* 0x001fc400078e001c */
[----:B------:R-:W-:Y:S02]  /*6ad0*/  IMAD.MOV.U32 R7, RZ, RZ, R29 ;  /* 0x000000ffff077224 */ /* 0x000fe400078e001d */
[----:B-1----:R-:W-:Y:S02]  /*6ae0*/  IMAD.MOV.U32 R4, RZ, RZ, R12 ;  /* 0x000000ffff047224 */ /* 0x002fe400078e000c */
[----:B------:R-:W-:-:S05]  /*6af0*/  IMAD.MOV.U32 R5, RZ, RZ, R13 ;  /* 0x000000ffff057224 */ /* 0x000fca00078e000d */
[----:B------:R0:W-:Y:S04]  /*6b00*/  STL.64 [R1+0x2160], R4 ;  /* 0x0021600401007387 */ /* 0x0001e80000100a00 */
[----:B0-----:R-:W2:Y:S04]  /*6b10*/  LDL R4, [R1+0x1f4] ;  /* 0x0001f40001047983 */ /* 0x001ea80000100800 */
[----:B------:R0:W-:Y:S04]  /*6b20*/  STL.64 [R1+0x2168], R6 ;  /* 0x0021680601007387 */ /* 0x0001e80000100a00 */
[----:B0-----:R-:W3:Y:S04]  /*6b30*/  LDL R7, [R1+0x1f0] ;  /* 0x0001f00001077983 */ /* 0x001ee80000100800 */
[----:B------:R-:W4:Y:S04]  /*6b40*/  LDL R6, [R1+0x1ec] ;  /* 0x0001ec0001067983 */ /* 0x000f280000100800 */
[----:B---3--:R0:W-:Y:S04]  /*6b50*/  STL [R1+0x2170], R7 ;  /* 0x0021700701007387 */ /* 0x0081e80000100800 */
[----:B0-----:R-:W3:Y:S04]  /*6b60*/  LDL R7, [R1+0x1e8] ;  /* 0x0001e80001077983 */ /* 0x001ee80000100800 */
[----:B----4-:R0:W-:Y:S04]  /*6b70*/  STL [R1+0x2174], R6 ;  /* 0x0021740601007387 */ /* 0x0101e80000100800 */
[----:B0-----:R-:W4:Y:S04]  /*6b80*/  LDL R6, [R1+0x1e4] ;  /* 0x0001e40001067983 */ /* 0x001f280000100800 */
[----:B---3--:R0:W-:Y:S04]  /*6b90*/  STL [R1+0x2178], R7 ;  /* 0x0021780701007387 */ /* 0x0081e80000100800 */
[----:B0-----:R-:W3:Y:S04]  /*6ba0*/  LDL R7, [R1+0x1e0] ;  /* 0x0001e00001077983 */ /* 0x001ee80000100800 */
[----:B----4-:R0:W-:Y:S04]  /*6bb0*/  STL [R1+0x217c], R6 ;  /* 0x00217c0601007387 */ /* 0x0101e80000100800 */
[----:B0-----:R-:W4:Y:S04]  /*6bc0*/  LDL R6, [R1+0x80] ;  /* 0x0000800001067983 */ /* 0x001f280000100800 */
[----:B---3--:R0:W-:Y:S04]  /*6bd0*/  STL [R1+0x2180], R7 ;  /* 0x0021800701007387 */ /* 0x0081e80000100800 */
[----:B0-----:R-:W3:Y:S04]  /*6be0*/  LDL R7, [R1+0x7c] ;  /* 0x00007c0001077983 */ /* 0x001ee80000100800 */
[----:B----4-:R3:W-:Y:S04]  /*6bf0*/  STL [R1+0x2184], R6 ;  /* 0x0021840601007387 */ /* 0x0107e80000100800 */
[----:B------:R-:W4:Y:S04]  /*6c00*/  LDL R5, [R1+0x1f8] ;  /* 0x0001f80001057983 */ /* 0x000f280000100800 */
[----:B------:R-:W2:Y:S04]  /*6c10*/  LDL R14, [R1+0x1fc] ;  /* 0x0001fc00010e7983 */ /* 0x000ea80000100800 */
[----:B------:R-:W2:Y:S04]  /*6c20*/  LDL R15, [R1+0x204] ;  /* 0x00020400010f7983 */ /* 0x000ea80000100800 */
[----:B------:R-:W2:Y:S04]  /*6c30*/  LDL R10, [R1+0x20c] ;  /* 0x00020c00010a7983 */ /* 0x000ea80000100800 */
[----:B------:R-:W2:Y:S04]  /*6c40*/  LDL R11, [R1+0x214] ;  /* 0x00021400010b7983 */ /* 0x000ea80000100800 */
[----:B------:R-:W2:Y:S04]  /*6c50*/  LDL R8, [R1+0x21c] ;  /* 0x00021c0001087983 */ /* 0x000ea80000100800 */
[----:B------:R-:W2:Y:S04]  /*6c60*/  LDL R9, [R1+0x224] ;  /* 0x0002240001097983 */ /* 0x000ea80000100800 */
[----:B------:R-:W2:Y:S04]  /*6c70*/  LDL.LU R27, [R1+0x22c] ;  /* 0x00022c00011b7983 */ /* 0x000ea80000300800 */
        /* <DEDUP_REMOVED lines=14> */
[----:B------:R-:W2:Y:S01]  /*6d60*/  LDL.LU R26, [R1+0x290] ;  /* 0x00029000011a7983 */ /* 0x000ea20000300800 */
[----:B---3--:R-:W-:-:S05]  /*6d70*/  IMAD.WIDE R6, R7, 0x2, R2 ;  /* 0x0000000207067825 */ /* 0x008fca00078e0202 */
[----:B------:R0:W-:Y:S04]  /*6d80*/  STL.64 [R1+0x188], R6 ;  /* 0x0001880601007387 */ /* 0x0001e80000100a00 */
[----:B0-----:R-:W3:Y:S02]  /*6d90*/  LDL.LU R6, [R1+0x2184] ;  /* 0x0021840001067983 */ /* 0x001ee40000300800 */
        /* <DEDUP_REMOVED lines=16> */
[----:B------:R2:W-:Y:S02]  /*6ea0*/  STL.64 [R1+0x158], R6 ;  /* 0x0001580601007387 */ /* 0x0005e40000100a00 */
[----:B--2---:R-:W-:-:S04]  /*6eb0*/  IMAD.WIDE R6, R4, 0x2, R2 ;  /* 0x0000000204067825 */ /* 0x004fc800078e0202 */
[--C-:B----4-:R-:W-:Y:S01]  /*6ec0*/  IMAD.WIDE R4, R5, 0x2, R2.reuse ;  /* 0x0000000205047825 */ /* 0x110fe200078e0202 */
[----:B------:R0:W-:Y:S04]  /*6ed0*/  STL.64 [R1+0x150], R6 ;  /* 0x0001500601007387 */ /* 0x0001e80000100a00 */
[----:B0-----:R-:W2:Y:S04]  /*6ee0*/  LDL.LU.64 R6, [R1+0x2168] ;  /* 0x0021680001067983 */ /* 0x001ea80000300a00 */
[----:B------:R0:W-:Y:S02]  /*6ef0*/  STL.64 [R1+0x148], R4 ;  /* 0x0001480401007387 */ /* 0x0001e40000100a00 */
[----:B0-----:R-:W-:-:S04]  /*6f00*/  IMAD.WIDE R4, R14, 0x2, R2 ;  /* 0x000000020e047825 */ /* 0x001fc800078e0202 */
[--C-:B------:R-:W-:Y:S01]  /*6f10*/  IMAD.WIDE R14, R15, 0x2, R2.reuse ;  /* 0x000000020f0e7825 */ /* 0x100fe200078e0202 */
[----:B------:R0:W-:Y:S04]  /*6f20*/  STL.64 [R1+0x140], R4 ;  /* 0x0001400401007387 */ /* 0x0001e80000100a00 */
[----:B0-----:R-:W3:Y:S04]  /*6f30*/  LDL.LU.64 R4, [R1+0x2160] ;  /* 0x0021600001047983 */ /* 0x001ee80000300a00 */
[----:B------:R0:W-:Y:S02]  /*6f40*/  STL.64 [R1+0x138], R14 ;  /* 0x0001380e01007387 */ /* 0x0001e40000100a00 */
[----:B0-----:R-:W-:-:S05]  /*6f50*/  IMAD.WIDE R14, R10, 0x2, R2 ;  /* 0x000000020a0e7825 */ /* 0x001fca00078e0202 */
[----:B------:R0:W-:Y:S04]  /*6f60*/  STL.64 [R1+0x130], R14 ;  /* 0x0001300e01007387 */ /* 0x0001e80000100a00 */
[----:B0-----:R-:W4:Y:S01]  /*6f70*/  LDL.LU.64 R14, [R1+0x2158] ;  /* 0x00215800010e7983 */ /* 0x001f220000300a00 */
[----:B------:R-:W-:-:S05]  /*6f80*/  IMAD.WIDE R10, R11, 0x2, R2 ;  /* 0x000000020b0a7825 */ /* 0x000fca00078e0202 */
[----:B------:R0:W-:Y:S02]  /*6f90*/  STL.64 [R1+0x128], R10 ;  /* 0x0001280a01007387 */ /* 0x0001e40000100a00 */
[----:B0-----:R-:W-:-:S05]  /*6fa0*/  IMAD.WIDE R10, R8, 0x2, R2 ;  /* 0x00000002080a7825 */ /* 0x001fca00078e0202 */
[----:B------:R0:W-:Y:S02]  /*6fb0*/  STL.64 [R1+0x120], R10 ;  /* 0x0001200a01007387 */ /* 0x0001e40000100a00 */
[----:B0-----:R-:W-:-:S04]  /*6fc0*/  IMAD.WIDE R10, R9, 0x2, R2 ;  /* 0x00000002090a7825 */ /* 0x001fc800078e0202 */
[--C-:B------:R-:W-:Y:S01]  /*6fd0*/  IMAD.WIDE R8, R27, 0x2, R2.reuse ;  /* 0x000000021b087825 */ /* 0x100fe200078e0202 */
[----:B------:R0:W-:Y:S04]  /*6fe0*/  STL.64 [R1+0x118], R10 ;  /* 0x0001180a01007387 */ /* 0x0001e80000100a00 */
[----:B------:R1:W-:Y:S01]  /*6ff0*/  STL.64 [R1+0x110], R8 ;  /* 0x0001100801007387 */ /* 0x0003e20000100a00 */
[----:B0-----:R-:W-:-:S04]  /*7000*/  IMAD.WIDE R10, R25, 0x2, R2 ;  /* 0x00000002190a7825 */ /* 0x001fc800078e0202 */
[--C-:B-1----:R-:W-:Y:S01]  /*7010*/  IMAD.WIDE R8, R28, 0x2, R2.reuse ;  /* 0x000000021c087825 */ /* 0x102fe200078e0202 */
[----:B------:R-:W-:Y:S04]  /*7020*/  STL.64 [R1+0x108], R10 ;  /* 0x0001080a01007387 */ /* 0x000fe80000100a00 */
[----:B------:R0:W-:Y:S04]  /*7030*/  STL.64 [R1+0x100], R8 ;  /* 0x0001000801007387 */ /* 0x0001e80000100a00 */
[----:B------:R-:W-:Y:S01]  /*7040*/  STL.64 [R1+0x20d0], R28 ;  /* 0x0020d01c01007387 */ /* 0x000fe20000100a00 */
[----:B0-----:R-:W-:-:S05]  /*7050*/  IMAD.WIDE R8, R29, 0x2, R2 ;  /* 0x000000021d087825 */ /* 0x001fca00078e0202 */
[----:B------:R0:W-:Y:S01]  /*7060*/  STL.64 [R1+0xf8], R8 ;  /* 0x0000f80801007387 */ /* 0x0001e20000100a00 */
[----:B------:R-:W-:-:S04]  /*7070*/  IMAD.WIDE R10, R19, 0x2, R2 ;  /* 0x00000002130a7825 */ /* 0x000fc800078e0202 */
[----:B0-----:R-:W-:-:S04]  /*7080*/  IMAD.WIDE R8, R21, 0x2, R2 ;  /* 0x0000000215087825 */ /* 0x001fc800078e0202 */
[----:B----4-:R-:W-:Y:S02]  /*7090*/  IMAD.MOV.U32 R28, RZ, RZ, R14 ;  /* 0x000000ffff1c7224 */ /* 0x010fe400078e000e */
[----:B------:R-:W-:Y:S02]  /*70a0*/  IMAD.MOV.U32 R29, RZ, RZ, R15 ;  /* 0x000000ffff1d7224 */ /* 0x000fe400078e000f */
[----:B------:R-:W-:-:S05]  /*70b0*/  IMAD.WIDE R14, R23, 0x2, R2 ;  /* 0x00000002170e7825 */ /* 0x000fca00078e0202 */
[----:B------:R0:W-:Y:S04]  /*70c0*/  STL.64 [R1+0xf0], R14 ;  /* 0x0000f00e01007387 */ /* 0x0001e80000100a00 */
[----:B------:R1:W-:Y:S04]  /*70d0*/  STL.64 [R1+0xe8], R8 ;  /* 0x0000e80801007387 */ /* 0x0003e80000100a00 */
[----:B------:R4:W-:Y:S01]  /*70e0*/  STL.64 [R1+0xe0], R10 ;  /* 0x0000e00a01007387 */ /* 0x0009e20000100a00 */
[----:B0-----:R-:W-:-:S04]  /*70f0*/  IMAD.WIDE R14, R17, 0x2, R2 ;  /* 0x00000002110e7825 */ /* 0x001fc800078e0202 */
[--C-:B-1----:R-:W-:Y:S01]  /*7100*/  IMAD.WIDE R8, R12, 0x2, R2.reuse ;  /* 0x000000020c087825 */ /* 0x102fe200078e0202 */
[----:B------:R-:W-:Y:S03]  /*7110*/  STL.64 [R1+0x280], R14 ;  /* 0x0002800e01007387 */ /* 0x000fe60000100a00 */
[--C-:B----4-:R-:W-:Y:S01]  /*7120*/  IMAD.WIDE R10, R13, 0x2, R2.reuse ;  /* 0x000000020d0a7825 */ /* 0x110fe200078e0202 */
[----:B------:R-:W-:Y:S04]  /*7130*/  STL.64 [R1+0x20d8], R12 ;  /* 0x0020d80c01007387 */ /* 0x000fe80000100a00 */
[----:B------:R0:W-:Y:S04]  /*7140*/  STL.64 [R1+0x298], R8 ;  /* 0x0002980801007387 */ /* 0x0001e80000100a00 */
[----:B------:R-:W-:Y:S04]  /*7150*/  STL.64 [R1+0x2a8], R10 ;  /* 0x0002a80a01007387 */ /* 0x000fe80000100a00 */
[----:B------:R-:W-:Y:S01]  /*7160*/  STL.64 [R1+0x20e0], R16 ;  /* 0x0020e01001007387 */ /* 0x000fe20000100a00 */
[----:B0-----:R-:W-:-:S05]  /*7170*/  IMAD.WIDE R8, R16, 0x2, R2 ;  /* 0x0000000210087825 */ /* 0x001fca00078e0202 */
[----:B------:R0:W-:Y:S04]  /*7180*/  STL.64 [R1+0x2c0], R8 ;  /* 0x0002c00801007387 */ /* 0x0001e80000100a00 */
[----:B0-----:R-:W4:Y:S04]  /*7190*/  LDL R9, [R1+0x2a0] ;  /* 0x0002a00001097983 */ /* 0x001f280000100800 */
[----:B------:R-:W2:Y:S01]  /*71a0*/  LDL R8, [R1+0x294] ;  /* 0x0002940001087983 */ /* 0x000ea20000100800 */
[----:B------:R-:W-:-:S05]  /*71b0*/  IMAD.WIDE R10, R18, 0x2, R2 ;  /* 0x00000002120a7825 */ /* 0x000fca00078e0202 */
[----:B------:R-:W-:Y:S04]  /*71c0*/  STL.64 [R1+0x2d0], R10 ;  /* 0x0002d00a01007387 */ /* 0x000fe80000100a00 */
[----:B----4-:R-:W-:Y:S04]  /*71d0*/  STL [R1+0x2150], R9 ;  /* 0x0021500901007387 */ /* 0x010fe80000100800 */
[----:B--2---:R0:W-:Y:S04]  /*71e0*/  STL [R1+0x2154], R8 ;  /* 0x0021540801007387 */ /* 0x0041e80000100800 */
[----:B------:R-:W2:Y:S04]  /*71f0*/  LDL R14, [R1+0x2a4] ;  /* 0x0002a400010e7983 */ /* 0x000ea80000100800 */
[----:B------:R-:W4:Y:S01]  /*7200*/  LDL R15, [R1+0x2b0] ;  /* 0x0002b000010f7983 */ /* 0x000f220000100800 */
[----:B0-----:R-:W-:-:S03]  /*7210*/  IMAD.WIDE R8, R20, 0x2, R2 ;  /* 0x0000000214087825 */ /* 0x001fc600078e0202 */
[----:B------:R-:W2:Y:S04]  /*7220*/  LDL R16, [R1+0x240] ;  /* 0x0002400001107983 */ /* 0x000ea80000100800 */
[----:B------:R-:W2:Y:S04]  /*7230*/  LDL R17, [R1+0x238] ;  /* 0x0002380001117983 */ /* 0x000ea80000100800 */
[----:B------:R-:W2:Y:S04]  /*7240*/  LDL R11, [R1+0x230] ;  /* 0x00023000010b7983 */ /* 0x000ea80000100800 */
[----:B------:R-:W2:Y:S04]  /*7250*/  LDL R12, [R1+0x228] ;  /* 0x00022800010c7983 */ /* 0x000ea80000100800 */
[----:B------:R-:W2:Y:S04]  /*7260*/  LDL R13, [R1+0x220] ;  /* 0x00022000010d7983 */ /* 0x000ea80000100800 */
[----:B------:R-:W2:Y:S04]  /*7270*/  LDL R10, [R1+0x218] ;  /* 0x00021800010a7983 */ /* 0x000ea80000100800 */
[----:B------:R0:W-:Y:S04]  /*7280*/  STL.64 [R1+0x20e8], R18 ;  /* 0x0020e81201007387 */ /* 0x0001e80000100a00 */
[----:B0-----:R-:W2:Y:S04]  /*7290*/  LDL R18, [R1+0x250] ;  /* 0x0002500001127983 */ /* 0x001ea80000100800 */
[----:B------:R-:W2:Y:S04]  /*72a0*/  LDL R19, [R1+0x248] ;  /* 0x0002480001137983 */ /* 0x000ea80000100800 */
[----:B------:R0:W-:Y:S04]  /*72b0*/  STL.64 [R1+0x2d8], R8 ;  /* 0x0002d80801007387 */ /* 0x0001e80000100a00 */
[----:B------:R1:W-:Y:S01]  /*72c0*/  STL.64 [R1+0x20f0], R20 ;  /* 0x0020f01401007387 */ /* 0x0003e20000100a00 */
[----:B0-----:R-:W-:-:S03]  /*72d0*/  IMAD.WIDE R8, R22, 0x2, R2 ;  /* 0x0000000216087825 */ /* 0x001fc600078e0202 */
[----:B-1----:R-:W2:Y:S04]  /*72e0*/  LDL R20, [R1+0x260] ;  /* 0x0002600001147983 */ /* 0x002ea80000100800 */
[----:B------:R-:W2:Y:S04]  /*72f0*/  LDL R21, [R1+0x258] ;  /* 0x0002580001157983 */ /* 0x000ea80000100800 */
[----:B------:R0:W-:Y:S04]  /*7300*/  STL.64 [R1+0x20f8], R22 ;  /* 0x0020f81601007387 */ /* 0x0001e80000100a00 */
[----:B0-----:R-:W2:Y:S04]  /*7310*/  LDL R22, [R1+0x2c8] ;  /* 0x0002c80001167983 */ /* 0x001ea80000100800 */
[----:B------:R0:W-:Y:S04]  /*7320*/  STL.64 [R1+0x2e0], R8 ;  /* 0x0002e00801007387 */ /* 0x0001e80000100a00 */
[----:B------:R-:W2:Y:S04]  /*7330*/  LDL R23, [R1+0x268] ;  /* 0x0002680001177983 */ /* 0x000ea80000100800 */
[----:B------:R1:W-:Y:S01]  /*7340*/  STL.64 [R1+0x2100], R24 ;  /* 0x0021001801007387 */ /* 0x0003e20000100a00 */
[----:B0-----:R-:W-:-:S03]  /*7350*/  IMAD.WIDE R8, R24, 0x2, R2 ;  /* 0x0000000218087825 */ /* 0x001fc600078e0202 */
[----:B-1----:R-:W2:Y:S04]  /*7360*/  LDL R24, [R1+0x2b8] ;  /* 0x0002b80001187983 */ /* 0x002ea80000100800 */
[----:B------:R0:W-:Y:S04]  /*7370*/  STL.64 [R1+0x2e8], R8 ;  /* 0x0002e80801007387 */ /* 0x0001e80000100a00 */
[----:B------:R-:W2:Y:S01]  /*7380*/  LDL R25, [R1+0x2bc] ;  /* 0x0002bc0001197983 */ /* 0x000ea20000100800 */
[----:B0-----:R-:W-:-:S05]  /*7390*/  IMAD.WIDE R8, R26, 0x2, R2 ;  /* 0x000000021a087825 */ /* 0x001fca00078e0202 */
[----:B------:R0:W-:Y:S04]  /*73a0*/  STL.64 [R1+0x2f0], R8 ;  /* 0x0002f00801007387 */ /* 0x0001e80000100a00 */
[----:B0-----:R-:W2:Y:S04]  /*73b0*/  LDL.LU R8, [R1+0x2154] ;  /* 0x0021540001087983 */ /* 0x001ea80000300800 */
[----:B------:R0:W-:Y:S04]  /*73c0*/  STL.64 [R1+0x2108], R26 ;  /* 0x0021081a01007387 */ /* 0x0001e80000100a00 */
[----:B0-----:R-:W3:Y:S01]  /*73d0*/  LDL R27, [R1+0x2b4] ;  /* 0x0002b400011b7983 */ /* 0x001ee20000100800 */
[----:B--2---:R-:W-:-:S05]  /*73e0*/  IMAD.WIDE R8, R8, 0x2, R2 ;  /* 0x0000000208087825 */ /* 0x004fca00078e0202 */
[----:B------:R0:W-:Y:S04]  /*73f0*/  STL.64 [R1+0x2f8], R8 ;  /* 0x0002f80801007387 */ /* 0x0001e80000100a00 */
[----:B0-----:R-:W2:Y:S01]  /*7400*/  LDL.LU R9, [R1+0x2150] ;  /* 0x0021500001097983 */ /* 0x001ea20000300800 */
[----:B---3--:R-:W-:-:S04]  /*7410*/  IMAD.WIDE R26, R27, 0x2, R2 ;  /* 0x000000021b1a7825 */ /* 0x008fc800078e0202 */
[----:B--2---:R-:W-:-:S05]  /*7420*/  IMAD.WIDE R8, R9, 0x2, R2 ;  /* 0x0000000209087825 */ /* 0x004fca00078e0202 */
[----:B------:R0:W-:Y:S02]  /*7430*/  STL.64 [R1+0x300], R8 ;  /* 0x0003000801007387 */ /* 0x0001e40000100a00 */
[----:B0-----:R-:W-:-:S04]  /*7440*/  IMAD.WIDE R8, R14, 0x2, R2 ;  /* 0x000000020e087825 */ /* 0x001fc800078e0202 */
[--C-:B----4-:R-:W-:Y:S01]  /*7450*/  IMAD.WIDE R14, R15, 0x2, R2.reuse ;  /* 0x000000020f0e7825 */ /* 0x110fe200078e0202 */
[----:B------:R0:W-:Y:S04]  /*7460*/  STL.64 [R1+0x308], R8 ;  /* 0x0003080801007387 */ /* 0x0001e80000100a00 */
[----:B0-----:R-:W2:Y:S04]  /*7470*/  LDL.LU.64 R8, [R1+0x2148] ;  /* 0x0021480001087983 */ /* 0x001ea80000300a00 */
[----:B------:R0:W-:Y:S04]  /*7480*/  STL.64 [R1+0x310], R14 ;  /* 0x0003100e01007387 */ /* 0x0001e80000100a00 */
[----:B0-----:R-:W3:Y:S04]  /*7490*/  LDL.LU.64 R14, [R1+0x2140] ;  /* 0x00214000010e7983 */ /* 0x001ee80000300a00 */
[----:B------:R0:W-:Y:S02]  /*74a0*/  STL.64 [R1+0x318], R26 ;  /* 0x0003181a01007387 */ /* 0x0001e40000100a00 */
[----:B0-----:R-:W-:-:S04]  /*74b0*/  IMAD.WIDE R26, R24, 0x2, R2 ;  /* 0x00000002181a7825 */ /* 0x001fc800078e0202 */
[--C-:B------:R-:W-:Y:S01]  /*74c0*/  IMAD.WIDE R24, R25, 0x2, R2.reuse ;  /* 0x0000000219187825 */ /* 0x100fe200078e0202 */
[----:B------:R0:W-:Y:S04]  /*74d0*/  STL.64 [R1+0x320], R26 ;  /* 0x0003201a01007387 */ /* 0x0001e80000100a00 */
[----:B------:R1:W-:Y:S01]  /*74e0*/  STL.64 [R1+0x328], R24 ;  /* 0x0003281801007387 */ /* 0x0003e20000100a00 */
[----:B0-----:R-:W-:-:S04]  /*74f0*/  IMAD.WIDE R26, R22, 0x2, R2 ;  /* 0x00000002161a7825 */ /* 0x001fc800078e0202 */
[--C-:B-1----:R-:W-:Y:S01]  /*7500*/  IMAD.WIDE R24, R23, 0x2, R2.reuse ;  /* 0x0000000217187825 */ /* 0x102fe200078e0202 */
[----:B------:R-:W-:Y:S03]  /*7510*/  STL.64 [R1+0x330], R26 ;  /* 0x0003301a01007387 */ /* 0x000fe60000100a00 */
[--C-:B------:R-:W-:Y:S01]  /*7520*/  IMAD.WIDE R22, R20, 0x2, R2.reuse ;  /* 0x0000000214167825 */ /* 0x100fe200078e0202 */
[----:B------:R0:W-:Y:S03]  /*7530*/  STL.64 [R1+0x338], R24 ;  /* 0x0003381801007387 */ /* 0x0001e60000100a00 */
[--C-:B------:R-:W-:Y:S01]  /*7540*/  IMAD.WIDE R20, R21, 0x2, R2.reuse ;  /* 0x0000000215147825 */ /* 0x100fe200078e0202 */
[----:B------:R1:W-:Y:S04]  /*7550*/  STL.64 [R1+0x340], R22 ;  /* 0x0003401601007387 */ /* 0x0003e80000100a00 */
[----:B------:R4:W-:Y:S01]  /*7560*/  STL.64 [R1+0x348], R20 ;  /* 0x0003481401007387 */ /* 0x0009e20000100a00 */
[----:B0-----:R-:W-:-:S04]  /*7570*/  IMAD.WIDE R24, R18, 0x2, R2 ;  /* 0x0000000212187825 */ /* 0x001fc800078e0202 */
[--C-:B-1----:R-:W-:Y:S01]  /*7580*/  IMAD.WIDE R22, R19, 0x2, R2.reuse ;  /* 0x0000000213167825 */ /* 0x102fe200078e0202 */
[----:B------:R-:W-:Y:S03]  /*7590*/  STL.64 [R1+0x350], R24 ;  /* 0x0003501801007387 */ /* 0x000fe60000100a00 */
[--C-:B----4-:R-:W-:Y:S01]  /*75a0*/  IMAD.WIDE R20, R16, 0x2, R2.reuse ;  /* 0x0000000210147825 */ /* 0x110fe200078e0202 */
[----:B------:R-:W-:Y:S03]  /*75b0*/  STL.64 [R1+0x358], R22 ;  /* 0x0003581601007387 */ /* 0x000fe60000100a00 */
[--C-:B------:R-:W-:Y:S01]  /*75c0*/  IMAD.WIDE R18, R17, 0x2, R2.reuse ;  /* 0x0000000211127825 */ /* 0x100fe200078e0202 */
[----:B------:R0:W-:Y:S03]  /*75d0*/  STL.64 [R1+0x360], R20 ;  /* 0x0003601401007387 */ /* 0x0001e60000100a00 */
[----:B------:R-:W-:-:S02]  /*75e0*/  IMAD.WIDE R16, R11, 0x2, R2 ;  /* 0x000000020b107825 */ /* 0x000fc400078e0202 */
[----:B------:R-:W4:Y:S04]  /*75f0*/  LDL R11, [R1+0x200] ;  /* 0x00020000010b7983 */ /* 0x000f280000100800 */
[----:B------:R1:W-:Y:S01]  /*7600*/  STL.64 [R1+0x368], R18 ;  /* 0x0003681201007387 */ /* 0x0003e20000100a00 */
[----:B0-----:R-:W-:-:S03]  /*7610*/  IMAD.WIDE R20, R12, 0x2, R2 ;  /* 0x000000020c147825 */ /* 0x001fc600078e0202 */
[----:B------:R0:W-:Y:S04]  /*7620*/  STL.64 [R1+0x370], R16 ;  /* 0x0003701001007387 */ /* 0x0001e80000100a00 */
[----:B------:R-:W-:Y:S01]  /*7630*/  STL.64 [R1+0x378], R20 ;  /* 0x0003781401007387 */ /* 0x000fe20000100a00 */
[----:B-1----:R-:W-:-:S04]  /*7640*/  IMAD.WIDE R18, R13, 0x2, R2 ;  /* 0x000000020d127825 */ /* 0x002fc800078e0202 */
[--C-:B0-----:R-:W-:Y:S01]  /*7650*/  IMAD.WIDE R16, R10, 0x2, R2.reuse ;  /* 0x000000020a107825 */ /* 0x101fe200078e0202 */
[----:B------:R-:W-:Y:S04]  /*7660*/  STL.64 [R1+0x380], R18 ;  /* 0x0003801201007387 */ /* 0x000fe80000100a00 */
[----:B------:R-:W-:Y:S01]  /*7670*/  STL.64 [R1+0x388], R16 ;  /* 0x0003881001007387 */ /* 0x000fe20000100a00 */
[----:B---3--:R-:W-:-:S05]  /*7680*/  IMAD.WIDE R12, R15, 0x2, R2 ;  /* 0x000000020f0c7825 */ /* 0x008fca00078e0202 */
[----:B------:R-:W-:Y:S04]  /*7690*/  STL.64 [R1+0x390], R12 ;  /* 0x0003900c01007387 */ /* 0x000fe80000100a00 */
[----:B------:R-:W-:Y:S04]  /*76a0*/  STL.64 [R1+0x2128], R4 ;  /* 0x0021280401007387 */ /* 0x000fe80000100a00 */
[----:B------:R0:W-:Y:S04]  /*76b0*/  STL.64 [R1+0x2118], R6 ;  /* 0x0021180601007387 */ /* 0x0001e80000100a00 */
[----:B0-----:R-:W3:Y:S04]  /*76c0*/  LDL.LU R6, [R1+0x2c] ;  /* 0x00002c0001067983 */ /* 0x001ee80000300800 */
[----:B------:R-:W2:Y:S04]  /*76d0*/  LDL.LU R7, [R1+0x30] ;  /* 0x0000300001077983 */ /* 0x000ea80000300800 */
[----:B--2---:R-:W-:Y:S04]  /*76e0*/  STL [R1+0x2120], R7 ;  /* 0x0021200701007387 */ /* 0x004fe80000100800 */
[----:B------:R-:W2:Y:S04]  /*76f0*/  LDL.LU R26, [R1+0x34] ;  /* 0x00003400011a7983 */ /* 0x000ea80000300800 */
[----:B------:R-:W2:Y:S01]  /*7700*/  LDL.LU R27, [R1+0x38] ;  /* 0x00003800011b7983 */ /* 0x000ea20000300800 */
[----:B------:R-:W-:-:S04]  /*7710*/  IMAD.WIDE R14, R14, 0x2, R2 ;  /* 0x000000020e0e7825 */ /* 0x000fc800078e0202 */
[----:B------:R-:W-:Y:S02]  /*7720*/  IMAD.MOV.U32 R4, RZ, RZ, R28 ;  /* 0x000000ffff047224 */ /* 0x000fe400078e001c */
[----:B------:R-:W-:Y:S01]  /*7730*/  IMAD.MOV.U32 R5, RZ, RZ, R29 ;  /* 0x000000ffff057224 */ /* 0x000fe200078e001d */
[----:B--2---:R-:W-:Y:S04]  /*7740*/  STL [R1+0x2110], R27 ;  /* 0x0021101b01007387 */ /* 0x004fe80000100800 */
        /* <DEDUP_REMOVED lines=14> */
[----:B------:R0:W-:Y:S04]  /*7830*/  STL.64 [R1+0x398], R14 ;  /* 0x0003980e01007387 */ /* 0x0001e80000100a00 */
[----:B0-----:R-:W2:Y:S01]  /*7840*/  LDL.LU.64 R14, [R1+0x2138] ;  /* 0x00213800010e7983 */ /* 0x001ea20000300a00 */
[----:B----4-:R-:W-:-:S04]  /*7850*/  IMAD.WIDE R10, R11, 0x2, R2 ;  /* 0x000000020b0a7825 */ /* 0x010fc800078e0202 */
[----:B------:R-:W-:Y:S01]  /*7860*/  IMAD R0, R0, UR7, RZ ;  /* 0x0000000700007c24 */ /* 0x000fe2000f8e02ff */
[----:B------:R0:W-:Y:S03]  /*7870*/  STL.64 [R1+0x3a0], R10 ;  /* 0x0003a00a01007387 */ /* 0x0001e60000100a00 */
[----:B0-----:R-:W-:Y:S02]  /*7880*/  IMAD.WIDE R10, R0, 0x2, R2 ;  /* 0x00000002000a7825 */ /* 0x001fe400078e0202 */
[----:B------:R-:W4:Y:S04]  /*7890*/  LDL.LU R2, [R1+0x21c] ;  /* 0x00021c0001027983 */ /* 0x000f280000300800 */
[----:B------:R-:W3:Y:S04]  /*78a0*/  LDL.LU R3, [R1+0x224] ;  /* 0x0002240001037983 */ /* 0x000ee80000300800 */
[----:B------:R2:W-:Y:S02]  /*78b0*/  STL.64 [R1+0x3a8], R10 ;  /* 0x0003a80a01007387 */ /* 0x0005e40000100a00 */
[----:B--2---:R-:W-:-:S05]  /*78c0*/  IMAD.WIDE R10, R8, 0x2, R14 ;  /* 0x00000002080a7825 */ /* 0x004fca00078e020e */
[----:B------:R0:W-:Y:S04]  /*78d0*/  STL.64 [R1+0xd8], R10 ;  /* 0x0000d80a01007387 */ /* 0x0001e80000100a00 */
[----:B0-----:R-:W2:Y:S01]  /*78e0*/  LDL.LU.64 R10, [R1+0x2130] ;  /* 0x00213000010a7983 */ /* 0x001ea20000300a00 */
[----:B------:R-:W-:-:S05]  /*78f0*/  IMAD.WIDE R8, R9, 0x2, R14 ;  /* 0x0000000209087825 */ /* 0x000fca00078e020e */
[----:B------:R0:W-:Y:S01]  /*7900*/  STL.64 [R1+0xd0], R8 ;  /* 0x0000d00801007387 */ /* 0x0001e20000100a00 */
[----:B---3--:R-:W-:-:S04]  /*7910*/  IMAD.WIDE R6, R6, 0x2, R14 ;  /* 0x0000000206067825 */ /* 0x008fc800078e020e */
[----:B0-----:R-:W-:Y:S02]  /*7920*/  IMAD.MOV.U32 R8, RZ, RZ, R4 ;  /* 0x000000ffff087224 */ /* 0x001fe400078e0004 */
[----:B------:R-:W-:Y:S02]  /*7930*/  IMAD.MOV.U32 R9, RZ, RZ, R5 ;  /* 0x000000ffff097224 */ /* 0x000fe400078e0005 */
[--C-:B--2---:R-:W-:Y:S02]  /*7940*/  IMAD.WIDE R4, R10, 0x2, R14.reuse ;  /* 0x000000020a047825 */ /* 0x104fe400078e020e */
[----:B------:R-:W2:Y:S04]  /*7950*/  LDL.LU R10, [R1+0x214] ;  /* 0x00021400010a7983 */ /* 0x000ea80000300800 */
[----:B------:R0:W-:Y:S02]  /*7960*/  STL.64 [R1+0xc8], R4 ;  /* 0x0000c80401007387 */ /* 0x0001e40000100a00 */
[----:B0-----:R-:W-:-:S05]  /*7970*/  IMAD.WIDE R4, R11, 0x2, R14 ;  /* 0x000000020b047825 */ /* 0x001fca00078e020e */
[----:B------:R0:W-:Y:S04]  /*7980*/  STL.64 [R1+0xc0], R4 ;  /* 0x0000c00401007387 */ /* 0x0001e80000100a00 */
[----:B0-----:R-:W3:Y:S04]  /*7990*/  LDL.LU.64 R4, [R1+0x2128] ;  /* 0x0021280001047983 */ /* 0x001ee80000300a00 */
[----:B------:R0:W-:Y:S04]  /*79a0*/  STL.64 [R1+0xb8], R6 ;  /* 0x0000b80601007387 */ /* 0x0001e80000100a00 */
[----:B0-----:R-:W2:Y:S01]  /*79b0*/  LDL.LU R7, [R1+0x2120] ;  /* 0x0021200001077983 */ /* 0x001ea20000300800 */
[----:B------:R-:W-:-:S04]  /*79c0*/  IMAD.WIDE R26, R26, 0x2, R14 ;  /* 0x000000021a1a7825 */ /* 0x000fc800078e020e */
[----:B--2---:R-:W-:-:S05]  /*79d0*/  IMAD.WIDE R6, R7, 0x2, R14 ;  /* 0x0000000207067825 */ /* 0x004fca00078e020e */
[----:B------:R0:W-:Y:S04]  /*79e0*/  STL.64 [R1+0xb0], R6 ;  /* 0x0000b00601007387 */ /* 0x0001e80000100a00 */
[----:B0-----:R-:W2:Y:S04]  /*79f0*/  LDL.LU.64 R6, [R1+0x2118] ;  /* 0x0021180001067983 */ /* 0x001ea80000300a00 */
[----:B------:R0:W-:Y:S04]  /*7a00*/  STL.64 [R1+0xa8], R26 ;  /* 0x0000a81a01007387 */ /* 0x0001e80000100a00 */
[----:B0-----:R-:W2:Y:S02]  /*7a10*/  LDL.LU R27, [R1+0x2110] ;  /* 0x00211000011b7983 */ /* 0x001ea40000300800 */
[----:B--2---:R-:W-:-:S05]  /*7a20*/  IMAD.WIDE R26, R27, 0x2, R14 ;  /* 0x000000021b1a7825 */ /* 0x004fca00078e020e */
[----:B------:R0:W-:Y:S02]  /*7a30*/  STL.64 [R1+0xa0], R26 ;  /* 0x0000a01a01007387 */ /* 0x0001e40000100a00 */
[----:B0-----:R-:W-:-:S04]  /*7a40*/  IMAD.WIDE R26, R24, 0x2, R14 ;  /* 0x00000002181a7825 */ /* 0x001fc800078e020e */
[--C-:B------:R-:W-:Y:S01]  /*7a50*/  IMAD.WIDE R24, R25, 0x2, R14.reuse ;  /* 0x0000000219187825 */ /* 0x100fe200078e020e */
        /* <DEDUP_REMOVED lines=32> */
[----:B------:R0:W-:Y:S04]  /*7c60*/  STL.64 [R1+0x30], R28 ;  /* 0x0000301c01007387 */ /* 0x0001e80000100a00 */
[----:B0-----:R-:W3:Y:S01]  /*7c70*/  LDL.LU.64 R28, [R1+0x20d0] ;  /* 0x0020d000011c7983 */ /* 0x001ee20000300a00 */
[----:B------:R-:W-:-:S05]  /*7c80*/  IMAD.WIDE R10, R10, 0x2, R14 ;  /* 0x000000020a0a7825 */ /* 0x000fca00078e020e */
[----:B------:R4:W-:Y:S02]  /*7c90*/  STL.64 [R1+0x28], R10 ;  /* 0x0000280a01007387 */ /* 0x0009e40000100a00 */
[----:B----4-:R-:W-:-:S05]  /*7ca0*/  IMAD.WIDE R10, R2, 0x2, R14 ;  /* 0x00000002020a7825 */ /* 0x010fca00078e020e */
[----:B------:R0:W-:Y:S02]  /*7cb0*/  STL.64 [R1+0x20], R10 ;  /* 0x0000200a01007387 */ /* 0x0001e40000100a00 */
[----:B0-----:R-:W-:-:S05]  /*7cc0*/  IMAD.WIDE R10, R3, 0x2, R14 ;  /* 0x00000002030a7825 */ /* 0x001fca00078e020e */
[----:B------:R3:W-:Y:S01]  /*7cd0*/  STL.64 [R1+0x18], R10 ;  /* 0x0000180a01007387 */ /* 0x0007e20000100a00 */
[----:B--2---:R-:W-:-:S05]  /*7ce0*/  IMAD.WIDE R2, R27, 0x2, R14 ;  /* 0x000000021b027825 */ /* 0x004fca00078e020e */
[----:B------:R0:W-:Y:S01]  /*7cf0*/  STL.64 [R1+0x10], R2 ;  /* 0x0000100201007387 */ /* 0x0001e20000100a00 */
[----:B---3--:R-:W-:-:S05]  /*7d00*/  IMAD.WIDE R10, R25, 0x2, R14 ;  /* 0x00000002190a7825 */ /* 0x008fca00078e020e */
[----:B------:R-:W-:Y:S01]  /*7d10*/  STL.64 [R1+0x8], R10 ;  /* 0x0000080a01007387 */ /* 0x000fe20000100a00 */
[----:B0-----:R-:W-:-:S04]  /*7d20*/  IMAD.WIDE R2, R28, 0x2, R14 ;  /* 0x000000021c027825 */ /* 0x001fc800078e020e */
[----:B------:R-:W-:-:S05]  /*7d30*/  IMAD.WIDE R28, R29, 0x2, R14 ;  /* 0x000000021d1c7825 */ /* 0x000fca00078e020e */
[----:B------:R-:W-:Y:S04]  /*7d40*/  STL.64 [R1+0x2078], R28 ;  /* 0x0020781c01007387 */ /* 0x000fe80000100a00 */
[----:B------:R0:W-:Y:S02]  /*7d50*/  STL.64 [R1], R2 ;  /* 0x0000000201007387 */ /* 0x0001e40000100a00 */
[----:B0-----:R-:W-:-:S05]  /*7d60*/  IMAD.WIDE R2, R23, 0x2, R14 ;  /* 0x0000000217027825 */ /* 0x001fca00078e020e */
[----:B------:R0:W-:Y:S01]  /*7d70*/  STL.64 [R1+0x2070], R2 ;  /* 0x0020700201007387 */ /* 0x0001e20000100a00 */
[----:B------:R-:W-:Y:S02]  /*7d80*/  IMAD.MOV.U32 R28, RZ, RZ, R8 ;  /* 0x000000ffff1c7224 */ /* 0x000fe400078e0008 */
[----:B------:R-:W-:Y:S02]  /*7d90*/  IMAD.MOV.U32 R29, RZ, RZ, R9 ;  /* 0x000000ffff1d7224 */ /* 0x000fe400078e0009 */
[----:B0-----:R-:W-:Y:S02]  /*7da0*/  IMAD.MOV.U32 R2, RZ, RZ, R4 ;  /* 0x000000ffff027224 */ /* 0x001fe400078e0004 */
[----:B------:R-:W-:Y:S02]  /*7db0*/  IMAD.MOV.U32 R3, RZ, RZ, R5 ;  /* 0x000000ffff037224 */ /* 0x000fe400078e0005 */
[----:B------:R-:W-:-:S05]  /*7dc0*/  IMAD.WIDE R4, R21, 0x2, R14 ;  /* 0x0000000215047825 */ /* 0x000fca00078e020e */
[----:B------:R0:W-:Y:S01]  /*7dd0*/  STL.64 [R1+0x2068], R4 ;  /* 0x0020680401007387 */ /* 0x0001e20000100a00 */
[----:B------:R-:W-:-:S04]  /*7de0*/  IMAD.WIDE R8, R17, 0x2, R14 ;  /* 0x0000000211087825 */ /* 0x000fc800078e020e */
[----:B------:R-:W-:-:S04]  /*7df0*/  IMAD.WIDE R10, R12, 0x2, R14 ;  /* 0x000000020c0a7825 */ /* 0x000fc800078e020e */
[----:B0-----:R-:W-:Y:S02]  /*7e00*/  IMAD.MOV.U32 R4, RZ, RZ, R6 ;  /* 0x000000ffff047224 */ /* 0x001fe400078e0006 */
[----:B------:R-:W-:Y:S02]  /*7e10*/  IMAD.MOV.U32 R5, RZ, RZ, R7 ;  /* 0x000000ffff057224 */ /* 0x000fe400078e0007 */
[----:B------:R-:W-:-:S04]  /*7e20*/  IMAD.WIDE R6, R19, 0x2, R14 ;  /* 0x0000000213067825 */ /* 0x000fc800078e020e */
[--C-:B------:R-:W-:Y:S01]  /*7e30*/  IMAD.WIDE R12, R13, 0x2, R14.reuse ;  /* 0x000000020d0c7825 */ /* 0x100fe200078e020e */
[----:B------:R-:W-:Y:S03]  /*7e40*/  STL.64 [R1+0x2060], R6 ;  /* 0x0020600601007387 */ /* 0x000fe60000100a00 */
[--C-:B------:R-:W-:Y:S01]  /*7e50*/  IMAD.WIDE R16, R16, 0x2, R14.reuse ;  /* 0x0000000210107825 */ /* 0x100fe200078e020e */
[----:B------:R-:W-:Y:S04]  /*7e60*/  STL.64 [R1+0x2080], R8 ;  /* 0x0020800801007387 */ /* 0x000fe80000100a00 */
[----:B------:R-:W-:Y:S01]  /*7e70*/  STL.64 [R1+0x2058], R10 ;  /* 0x0020580a01007387 */ /* 0x000fe20000100a00 */
[----:B------:R-:W-:-:S03]  /*7e80*/  IMAD.WIDE R18, R18, 0x2, R14 ;  /* 0x0000000212127825 */ /* 0x000fc600078e020e */
[----:B------:R-:W-:Y:S04]  /*7e90*/  STL.64 [R1+0x2050], R12 ;  /* 0x0020500c01007387 */ /* 0x000fe80000100a00 */
[----:B------:R0:W-:Y:S04]  /*7ea0*/  STL.64 [R1+0x2088], R16 ;  /* 0x0020881001007387 */ /* 0x0001e80000100a00 */
[----:B0-----:R-:W2:Y:S04]  /*7eb0*/  LDL.LU R17, [R1+0x294] ;  /* 0x0002940001117983 */ /* 0x001ea80000300800 */
[----:B------:R-:W-:Y:S04]  /*7ec0*/  STL.64 [R1+0x2090], R18 ;  /* 0x0020901201007387 */ /* 0x000fe80000100a00 */
[----:B------:R-:W3:Y:S04]  /*7ed0*/  LDL.LU R6, [R1+0x2a0] ;  /* 0x0002a00001067983 */ /* 0x000ee80000300800 */
[----:B------:R-:W4:Y:S01]  /*7ee0*/  LDL.LU R7, [R1+0x2a4] ;  /* 0x0002a40001077983 */ /* 0x000f220000300800 */
[----:B------:R-:W-:-:S03]  /*7ef0*/  IMAD.WIDE R20, R20, 0x2, R14 ;  /* 0x0000000214147825 */ /* 0x000fc600078e020e */
[----:B------:R-:W-:Y:S01]  /*7f00*/  STL.64 [R1+0x20c8], R2 ;  /* 0x0020c80201007387 */ /* 0x000fe20000100a00 */
[----:B------:R-:W-:-:S03]  /*7f10*/  IMAD.WIDE R22, R22, 0x2, R14 ;  /* 0x0000000216167825 */ /* 0x000fc600078e020e */
[----:B------:R-:W4:Y:S04]  /*7f20*/  LDL.LU R10, [R1+0x2b8] ;  /* 0x0002b800010a7983 */ /* 0x000f280000300800 */
[----:B------:R-:W4:Y:S04]  /*7f30*/  LDL.LU R11, [R1+0x2bc] ;  /* 0x0002bc00010b7983 */ /* 0x000f280000300800 */
[----:B------:R-:W-:Y:S04]  /*7f40*/  STL.64 [R1+0x2098], R20 ;  /* 0x0020981401007387 */ /* 0x000fe80000100a00 */
[----:B------:R-:W4:Y:S04]  /*7f50*/  LDL.LU R8, [R1+0x2c8] ;  /* 0x0002c80001087983 */ /* 0x000f280000300800 */
[----:B------:R-:W4:Y:S01]  /*7f60*/  LDL.LU R9, [R1+0x268] ;  /* 0x0002680001097983 */ /* 0x000f220000300800 */
[----:B------:R-:W-:-:S03]  /*7f70*/  IMAD.WIDE R24, R24, 0x2, R14 ;  /* 0x0000000218187825 */ /* 0x000fc600078e020e */
[----:B------:R0:W-:Y:S01]  /*7f80*/  STL.64 [R1+0x20a0], R22 ;  /* 0x0020a01601007387 */ /* 0x0001e20000100a00 */
[----:B------:R-:W-:-:S03]  /*7f90*/  IMAD.WIDE R26, R26, 0x2, R14 ;  /* 0x000000021a1a7825 */ /* 0x000fc600078e020e */
[----:B0-----:R-:W4:Y:S04]  /*7fa0*/  LDL.LU R22, [R1+0x260] ;  /* 0x0002600001167983 */ /* 0x001f280000300800 */
[----:B------:R-:W4:Y:S04]  /*7fb0*/  LDL.LU R23, [R1+0x258] ;  /* 0x0002580001177983 */ /* 0x000f280000300800 */
[----:B------:R-:W4:Y:S04]  /*7fc0*/  LDL.LU R12, [R1+0x250] ;  /* 0x00025000010c7983 */ /* 0x000f280000300800 */
[----:B------:R-:W4:Y:S04]  /*7fd0*/  LDL.LU R13, [R1+0x248] ;  /* 0x00024800010d7983 */ /* 0x000f280000300800 */
[----:B------:R-:W4:Y:S04]  /*7fe0*/  LDL.LU R20, [R1+0x238] ;  /* 0x0002380001147983 */ /* 0x000f280000300800 */
[----:B------:R-:W4:Y:S04]  /*7ff0*/  LDL.LU R21, [R1+0x230] ;  /* 0x0002300001157983 */ /* 0x000f280000300800 */
[----:B------:R-:W4:Y:S04]  /*8000*/  LDL.LU R18, [R1+0x228] ;  /* 0x0002280001127983 */ /* 0x000f280000300800 */
[----:B------:R0:W-:Y:S04]  /*8010*/  STL.64 [R1+0x2048], R24 ;  /* 0x0020481801007387 */ /* 0x0001e80000100a00 */
[----:B0-----:R-:W4:Y:S04]  /*8020*/  LDL.LU R24, [R1+0x2b4] ;  /* 0x0002b40001187983 */ /* 0x001f280000300800 */
[----:B------:R-:W4:Y:S04]  /*8030*/  LDL.LU R25, [R1+0x240] ;  /* 0x0002400001197983 */ /* 0x000f280000300800 */
[----:B------:R-:W4:Y:S04]  /*8040*/  LDL.LU R19, [R1+0x220] ;  /* 0x0002200001137983 */ /* 0x000f280000300800 */
[----:B------:R0:W-:Y:S04]  /*8050*/  STL.64 [R1+0x2040], R26 ;  /* 0x0020401a01007387 */ /* 0x0001e80000100a00 */
[----:B0-----:R-:W4:Y:S04]  /*8060*/  LDL.LU R27, [R1+0x2b0] ;  /* 0x0002b000011b7983 */ /* 0x001f280000300800 */
[----:B------:R-:W4:Y:S01]  /*8070*/  LDL.LU R16, [R1+0x218] ;  /* 0x0002180001107983 */ /* 0x000f220000300800 */
[----:B--2---:R-:W-:-:S03]  /*8080*/  IMAD.WIDE R2, R17, 0x2, R14 ;  /* 0x0000000211027825 */ /* 0x004fc600078e020e */
[----:B------:R-:W2:Y:S04]  /*8090*/  LDL.LU R17, [R1+0x210] ;  /* 0x0002100001117983 */ /* 0x000ea80000300800 */
[----:B------:R3:W-:Y:S02]  /*80a0*/  STL.64 [R1+0x1e0], R2 ;  /* 0x0001e00201007387 */ /* 0x0007e40000100a00 */
[--C-:B---3--:R-:W-:Y:S02]  /*80b0*/  IMAD.WIDE R2, R6, 0x2, R14.reuse ;  /* 0x0000000206027825 */ /* 0x108fe400078e020e */
[----:B------:R-:W3:Y:S04]  /*80c0*/  LDL.LU R6, [R1+0x208] ;  /* 0x0002080001067983 */ /* 0x000ee80000300800 */
[----:B------:R4:W-:Y:S02]  /*80d0*/  STL.64 [R1+0x1e8], R2 ;  /* 0x0001e80201007387 */ /* 0x0009e40000100a00 */
[----:B----4-:R-:W-:-:S05]  /*80e0*/  IMAD.WIDE R2, R7, 0x2, R14 ;  /* 0x0000000207027825 */ /* 0x010fca00078e020e */
[----:B------:R0:W-:Y:S04]  /*80f0*/  STL.64 [R1+0x1f0], R2 ;  /* 0x0001f00201007387 */ /* 0x0001e80000100a00 */
[----:B0-----:R-:W4:Y:S04]  /*8100*/  LDL.LU.64 R2, [R1+0x20c8] ;  /* 0x0020c80001027983 */ /* 0x001f280000300a00 */
[----:B------:R-:W4:Y:S01]  /*8110*/  LDL.LU R7, [R1+0x200] ;  /* 0x0002000001077983 */ /* 0x000f220000300800 */
[----:B------:R-:W-:-:S05]  /*8120*/  IMAD.WIDE R26, R27, 0x2, R14 ;  /* 0x000000021b1a7825 */ /* 0x000fca00078e020e */
[----:B------:R0:W-:Y:S02]  /*8130*/  STL.64 [R1+0x1f8], R26 ;  /* 0x0001f81a01007387 */ /* 0x0001e40000100a00 */
[----:B0-----:R-:W-:-:S05]  /*8140*/  IMAD.WIDE R26, R24, 0x2, R14 ;  /* 0x00000002181a7825 */ /* 0x001fca00078e020e */
[----:B------:R0:W-:Y:S02]  /*8150*/  STL.64 [R1+0x270], R26 ;  /* 0x0002701a01007387 */ /* 0x0001e40000100a00 */
[----:B0-----:R-:W-:-:S05]  /*8160*/  IMAD.WIDE R26, R10, 0x2, R14 ;  /* 0x000000020a1a7825 */ /* 0x001fca00078e020e */
[----:B------:R0:W-:Y:S02]  /*8170*/  STL.64 [R1+0x278], R26 ;  /* 0x0002781a01007387 */ /* 0x0001e40000100a00 */
[--C-:B0-----:R-:W-:Y:S02]  /*8180*/  IMAD.WIDE R26, R11, 0x2, R14.reuse ;  /* 0x000000020b1a7825 */ /* 0x101fe400078e020e */
[----:B------:R-:W4:Y:S04]  /*8190*/  LDL.LU.64 R10, [R1+0x1d8] ;  /* 0x0001d800010a7983 */ /* 0x000f280000300a00 */
        /* <DEDUP_REMOVED lines=10> */
[----:B------:R0:W-:Y:S01]  /*8240*/  STL.64 [R1+0x258], R26 ;  /* 0x0002581a01007387 */ /* 0x0001e20000100a00 */
[----:B------:R-:W-:-:S04]  /*8250*/  IMAD.WIDE R24, R25, 0x2, R14 ;  /* 0x0000000219187825 */ /* 0x000fc800078e020e */
[----:B0-----:R-:W-:-:S05]  /*8260*/  IMAD.WIDE R26, R12, 0x2, R14 ;  /* 0x000000020c1a7825 */ /* 0x001fca00078e020e */
[----:B------:R0:W-:Y:S02]  /*8270*/  STL.64 [R1+0x250], R26 ;  /* 0x0002501a01007387 */ /* 0x0001e40000100a00 */
[--C-:B0-----:R-:W-:Y:S02]  /*8280*/  IMAD.WIDE R26, R13, 0x2, R14.reuse ;  /* 0x000000020d1a7825 */ /* 0x101fe400078e020e */
[----:B------:R-:W4:Y:S04]  /*8290*/  LDL.LU.64 R12, [R1+0xd0] ;  /* 0x0000d000010c7983 */ /* 0x000f280000300a00 */
[----:B------:R0:W-:Y:S04]  /*82a0*/  STL.64 [R1+0x248], R26 ;  /* 0x0002481a01007387 */ /* 0x0001e80000100a00 */
[----:B------:R1:W-:Y:S01]  /*82b0*/  STL.64 [R1+0x240], R24 ;  /* 0x0002401801007387 */ /* 0x0003e20000100a00 */
[----:B0-----:R-:W-:-:S04]  /*82c0*/  IMAD.WIDE R26, R20, 0x2, R14 ;  /* 0x00000002141a7825 */ /* 0x001fc800078e020e */
[--C-:B-1----:R-:W-:Y:S01]  /*82d0*/  IMAD.WIDE R24, R21, 0x2, R14.reuse ;  /* 0x0000000215187825 */ /* 0x102fe200078e020e */
[----:B------:R-:W-:Y:S03]  /*82e0*/  STL.64 [R1+0x238], R26 ;  /* 0x0002381a01007387 */ /* 0x000fe60000100a00 */
[--C-:B------:R-:W-:Y:S01]  /*82f0*/  IMAD.WIDE R20, R18, 0x2, R14.reuse ;  /* 0x0000000212147825 */ /* 0x100fe200078e020e */
[----:B------:R-:W-:Y:S04]  /*8300*/  STL.64 [R1+0x230], R24 ;  /* 0x0002301801007387 */ /* 0x000fe80000100a00 */
[----:B------:R0:W-:Y:S04]  /*8310*/  STL.64 [R1+0x20c0], R28 ;  /* 0x0020c01c01007387 */ /* 0x0001e80000100a00 */
[----:B------:R1:W-:Y:S01]  /*8320*/  STL.64 [R1+0x228], R20 ;  /* 0x0002281401007387 */ /* 0x0003e20000100a00 */
[----:B------:R-:W-:-:S03]  /*8330*/  IMAD.WIDE R18, R19, 0x2, R14 ;  /* 0x0000000213127825 */ /* 0x000fc600078e020e */
[----:B0-----:R-:W4:Y:S01]  /*8340*/  LDL.LU.64 R28, [R1+0x1c8] ;  /* 0x0001c800011c7983 */ /* 0x001f220000300a00 */
[----:B------:R-:W-:-:S03]  /*8350*/  IMAD.WIDE R24, R16, 0x2, R14 ;  /* 0x0000000210187825 */ /* 0x000fc600078e020e */
[----:B-1----:R-:W4:Y:S01]  /*8360*/  LDL.LU.64 R20, [R1+0x1c0] ;  /* 0x0001c00001147983 */ /* 0x002f220000300a00 */
[----:B--2---:R-:W-:-:S03]  /*8370*/  IMAD.WIDE R16, R17, 0x2, R14 ;  /* 0x0000000211107825 */ /* 0x004fc600078e020e */
[----:B------:R0:W-:Y:S01]  /*8380*/  STL.64 [R1+0x220], R18 ;  /* 0x0002201201007387 */ /* 0x0001e20000100a00 */
[----:B---3--:R-:W-:-:S03]  /*8390*/  IMAD.WIDE R26, R6, 0x2, R14 ;  /* 0x00000002061a7825 */ /* 0x008fc600078e020e */
[----:B0-----:R-:W2:Y:S04]  /*83a0*/  LDL.LU.64 R18, [R1+0xc0] ;  /* 0x0000c00001127983 */ /* 0x001ea80000300a00 */
[----:B------:R0:W-:Y:S04]  /*83b0*/  STL.64 [R1+0x218], R24 ;  /* 0x0002181801007387 */ /* 0x0001e80000100a00 */
[----:B------:R4:W-:Y:S04]  /*83c0*/  STL.64 [R1+0x210], R16 ;  /* 0x0002101001007387 */ /* 0x0009e80000100a00 */
[----:B0-----:R-:W3:Y:S01]  /*83d0*/  LDL.LU.64 R24, [R1+0x1b8] ;  /* 0x0001b80001187983 */ /* 0x001ee20000300a00 */
[----:B----4-:R-:W-:-:S03]  /*83e0*/  IMAD.WIDE R16, R7, 0x2, R14 ;  /* 0x0000000207107825 */ /* 0x010fc600078e020e */
[----:B------:R-:W-:Y:S01]  /*83f0*/  STL.64 [R1+0x208], R26 ;  /* 0x0002081a01007387 */ /* 0x000fe20000100a00 */
[----:B------:R-:W-:-:S03]  /*8400*/  IMAD.WIDE R14, R0, 0x2, R14 ;  /* 0x00000002000e7825 */ /* 0x000fc600078e020e */
[----:B------:R-:W4:Y:S04]  /*8410*/  LDL.LU.64 R6, [R1+0xb8] ;  /* 0x0000b80001067983 */ /* 0x000f280000300a00 */
[----:B------:R-:W-:Y:S04]  /*8420*/  STL.64 [R1+0x200], R16 ;  /* 0x0002001001007387 */ /* 0x000fe80000100a00 */
[----:B------:R0:W-:Y:S04]  /*8430*/  STL.64 [R1+0x1ff0], R14 ;  /* 0x001ff00e01007387 */ /* 0x0001e80000100a00 */
[----:B0-----:R-:W2:Y:S01]  /*8440*/  LDL.LU.64 R14, [R1+0xc8] ;  /* 0x0000c800010e7983 */ /* 0x001ea20000300a00 */
[----:B------:R-:W-:-:S03]  /*8450*/  IMAD.MOV.U32 R0, RZ, RZ, R11 ;  /* 0x000000ffff007224 */ /* 0x000fc600078e000b */
[----:B------:R-:W-:Y:S04]  /*8460*/  STL [R1+0x1fc8], R10 ;  /* 0x001fc80a01007387 */ /* 0x000fe80000100800 */
[----:B------:R-:W4:Y:S04]  /*8470*/  LDL.LU.64 R16, [R1+0x1b0] ;  /* 0x0001b00001107983 */ /* 0x000f280000300a00 */
[----:B------:R0:W-:Y:S04]  /*8480*/  STL [R1+0x1fc0], R0 ;  /* 0x001fc00001007387 */ /* 0x0001e80000100800 */
[----:B------:R1:W-:Y:S01]  /*8490*/  STL [R1+0x1fc4], R8 ;  /* 0x001fc40801007387 */ /* 0x0003e20000100800 */
[----:B0-----:R-:W-:-:S03]  /*84a0*/  IMAD.MOV.U32 R0, RZ, RZ, R9 ;  /* 0x000000ffff007224 */ /* 0x001fc600078e0009 */
[----:B------:R-:W4:Y:S04]  /*84b0*/  LDL.LU.64 R10, [R1+0xb0] ;  /* 0x0000b000010a7983 */ /* 0x000f280000300a00 */
[----:B------:R-:W-:Y:S04]  /*84c0*/  STL [R1+0x1fbc], R22 ;  /* 0x001fbc1601007387 */ /* 0x000fe80000100800 */
[----:B------:R0:W-:Y:S04]  /*84d0*/  STL [R1+0x1fb8], R0 ;  /* 0x001fb80001007387 */ /* 0x0001e80000100800 */
[----:B-1----:R-:W4:Y:S01]  /*84e0*/  LDL.LU.64 R8, [R1+0x1a8] ;  /* 0x0001a80001087983 */ /* 0x002f220000300a00 */
[----:B0-----:R-:W-:-:S03]  /*84f0*/  IMAD.MOV.U32 R0, RZ, RZ, R23 ;  /* 0x000000ffff007224 */ /* 0x001fc600078e0017 */
[----:B------:R-:W-:Y:S04]  /*8500*/  STL [R1+0x1fb4], R12 ;  /* 0x001fb40c01007387 */ /* 0x000fe80000100800 */
[----:B------:R0:W-:Y:S04]  /*8510*/  STL [R1+0x1fb0], R0 ;  /* 0x001fb00001007387 */ /* 0x0001e80000100800 */
[----:B------:R-:W4:Y:S01]  /*8520*/  LDL.LU.64 R26, [R1+0xa8] ;  /* 0x0000a800011a7983 */ /* 0x000f220000300a00 */
[----:B0-----:R-:W-:-:S03]  /*8530*/  IMAD.MOV.U32 R0, RZ, RZ, R13 ;  /* 0x000000ffff007224 */ /* 0x001fc600078e000d */
[----:B------:R-:W-:Y:S04]  /*8540*/  STL [R1+0x1fac], R28 ;  /* 0x001fac1c01007387 */ /* 0x000fe80000100800 */
[----:B------:R0:W-:Y:S04]  /*8550*/  STL [R1+0x1fa8], R0 ;  /* 0x001fa80001007387 */ /* 0x0001e80000100800 */
[----:B------:R-:W4:Y:S04]  /*8560*/  LDL.LU.64 R22, [R1+0x1a0] ;  /* 0x0001a00001167983 */ /* 0x000f280000300a00 */
[----:B------:R-:W4:Y:S01]  /*8570*/  LDL.LU.64 R12, [R1+0xa0] ;  /* 0x0000a000010c7983 */ /* 0x000f220000300a00 */
[----:B0-----:R-:W-:-:S03]  /*8580*/  IMAD.MOV.U32 R0, RZ, RZ, R29 ;  /* 0x000000ffff007224 */ /* 0x001fc600078e001d */
[----:B------:R-:W4:Y:S04]  /*8590*/  LDL.LU.64 R28, [R1+0x20c0] ;  /* 0x0020c000011c7983 */ /* 0x000f280000300a00 */
[----:B------:R2:W-:Y:S02]  /*85a0*/  STL [R1+0x1fa0], R0 ;  /* 0x001fa00001007387 */ /* 0x0005e40000100800 */
[----:B--2---:R-:W-:Y:S02]  /*85b0*/  IMAD.MOV.U32 R0, RZ, RZ, R15 ;  /* 0x000000ffff007224 */ /* 0x004fe400078e000f */
[----:B------:R-:W-:Y:S04]  /*85c0*/  STL [R1+0x1fa4], R14 ;  /* 0x001fa40e01007387 */ /* 0x000fe80000100800 */
[----:B------:R-:W-:Y:S04]  /*85d0*/  STL [R1+0x1f9c], R20 ;  /* 0x001f9c1401007387 */ /* 0x000fe80000100800 */
[----:B------:R0:W-:Y:S02]  /*85e0*/  STL [R1+0x1f98], R0 ;  /* 0x001f980001007387 */ /* 0x0001e40000100800 */
[----:B0-----:R-:W-:-:S02]  /*85f0*/  IMAD.MOV.U32 R0, RZ, RZ, R21 ;  /* 0x000000ffff007224 */ /* 0x001fc400078e0015 */
[----:B------:R-:W2:Y:S04]  /*8600*/  LDL.LU.64 R20, [R1+0x198] ;  /* 0x0001980001147983 */ /* 0x000ea80000300a00 */
[----:B------:R0:W-:Y:S04]  /*8610*/  STL [R1+0x1f90], R0 ;  /* 0x001f900001007387 */ /* 0x0001e80000100800 */
[----:B------:R1:W-:Y:S01]  /*8620*/  STL [R1+0x1f94], R18 ;  /* 0x001f941201007387 */ /* 0x0003e20000100800 */
[----:B0-----:R-:W-:-:S03]  /*8630*/  IMAD.MOV.U32 R0, RZ, RZ, R19 ;  /* 0x000000ffff007224 */ /* 0x001fc600078e0013 */
[----:B-1----:R-:W2:Y:S04]  /*8640*/  LDL.LU.64 R18, [R1+0x98] ;  /* 0x0000980001127983 */ /* 0x002ea80000300a00 */
[----:B------:R0:W-:Y:S04]  /*8650*/  STL [R1+0x1f88], R0 ;  /* 0x001f880001007387 */ /* 0x0001e80000100800 */
[----:B---3--:R1:W-:Y:S01]  /*8660*/  STL [R1+0x1f8c], R24 ;  /* 0x001f8c1801007387 */ /* 0x0083e20000100800 */
[----:B0-----:R-:W-:-:S03]  /*8670*/  IMAD.MOV.U32 R0, RZ, RZ, R25 ;  /* 0x000000ffff007224 */ /* 0x001fc600078e0019 */
[----:B----4-:R-:W-:Y:S04]  /*8680*/  STL [R1+0x1f84], R6 ;  /* 0x001f840601007387 */ /* 0x010fe80000100800 */
[----:B------:R0:W-:Y:S04]  /*8690*/  STL [R1+0x1f80], R0 ;  /* 0x001f800001007387 */ /* 0x0001e80000100800 */
[----:B-1----:R-:W3:Y:S01]  /*86a0*/  LDL.LU.64 R24, [R1+0x190] ;  /* 0x0001900001187983 */ /* 0x002ee20000300a00 */
[----:B0-----:R-:W-:-:S03]  /*86b0*/  IMAD.MOV.U32 R0, RZ, RZ, R7 ;  /* 0x000000ffff007224 */ /* 0x001fc600078e0007 */
[----:B------:R-:W4:Y:S04]  /*86c0*/  LDL.LU.64 R6, [R1+0x90] ;  /* 0x0000900001067983 */ /* 0x000f280000300a00 */
[----:B------:R0:W-:Y:S02]  /*86d0*/  STL [R1+0x1f78], R0 ;  /* 0x001f780001007387 */ /* 0x0001e40000100800 */
[----:B0-----:R-:W-:Y:S02]  /*86e0*/  IMAD.MOV.U32 R0, RZ, RZ, R17 ;  /* 0x000000ffff007224 */ /* 0x001fe400078e0011 */
[----:B------:R0:W-:Y:S04]  /*86f0*/  STL [R1+0x1f7c], R16 ;  /* 0x001f7c1001007387 */ /* 0x0001e80000100800 */
[----:B------:R-:W-:Y:S04]  /*8700*/  STL [R1+0x1f74], R10 ;  /* 0x001f740a01007387 */ /* 0x000fe80000100800 */
[----:B------:R1:W-:Y:S04]  /*8710*/  STL [R1+0x1f70], R0 ;  /* 0x001f700001007387 */ /* 0x0003e80000100800 */
[----:B0-----:R-:W4:Y:S01]  /*8720*/  LDL.LU.64 R16, [R1+0x188] ;  /* 0x0001880001107983 */ /* 0x001f220000300a00 */
[----:B-1----:R-:W-:-:S03]  /*8730*/  IMAD.MOV.U32 R0, RZ, RZ, R11 ;  /* 0x000000ffff007224 */ /* 0x002fc600078e000b */
[----:B------:R-:W-:Y:S04]  /*8740*/  STL [R1+0x1f6c], R8 ;  /* 0x001f6c0801007387 */ /* 0x000fe80000100800 */
[----:B------:R0:W-:Y:S04]  /*8750*/  STL [R1+0x1f68], R0 ;  /* 0x001f680001007387 */ /* 0x0001e80000100800 */
[----:B------:R-:W4:Y:S01]  /*8760*/  LDL.LU.64 R10, [R1+0x88] ;  /* 0x00008800010a7983 */ /* 0x000f220000300a00 */
[----:B0-----:R-:W-:-:S03]  /*8770*/  IMAD.MOV.U32 R0, RZ, RZ, R9 ;  /* 0x000000ffff007224 */ /* 0x001fc600078e0009 */
[----:B------:R-:W-:Y:S04]  /*8780*/  STL [R1+0x1f64], R26 ;  /* 0x001f641a01007387 */ /* 0x000fe80000100800 */
[----:B------:R0:W-:Y:S04]  /*8790*/  STL [R1+0x1f60], R0 ;  /* 0x001f600001007387 */ /* 0x0001e80000100800 */
[----:B------:R-:W4:Y:S01]  /*87a0*/  LDL.LU.64 R8, [R1+0x180] ;  /* 0x0001800001087983 */ /* 0x000f220000300a00 */
[----:B0-----:R-:W-:-:S03]  /*87b0*/  IMAD.MOV.U32 R0, RZ, RZ, R27 ;  /* 0x000000ffff007224 */ /* 0x001fc600078e001b */
[----:B------:R-:W-:Y:S04]  /*87c0*/  STL [R1+0x1f5c], R22 ;  /* 0x001f5c1601007387 */ /* 0x000fe80000100800 */
[----:B------:R0:W-:Y:S04]  /*87d0*/  STL [R1+0x1f58], R0 ;  /* 0x001f580001007387 */ /* 0x0001e80000100800 */
[----:B------:R-:W-:Y:S01]  /*87e0*/  STL [R1+0x1f54], R12 ;  /* 0x001f540c01007387 */ /* 0x000fe20000100800 */
[----:B0-----:R-:W-:-:S05]  /*87f0*/  IMAD.MOV.U32 R0, RZ, RZ, R23 ;  /* 0x000000ffff007224 */ /* 0x001fca00078e0017 */
[----:B------:R-:W-:Y:S04]  /*8800*/  STL [R1+0x1f50], R0 ;  /* 0x001f500001007387 */ /* 0x000fe80000100800 */
[----:B------:R0:W-:Y:S04]  /*8810*/  STL.64 [R1+0x20b8], R28 ;  /* 0x0020b81c01007387 */ /* 0x0001e80000100a00 */
[----:B0-----:R-:W4:Y:S01]  /*8820*/  LDL.LU.64 R28, [R1+0x80] ;  /* 0x00008000011c7983 */ /* 0x001f220000300a00 */
[----:B------:R-:W-:-:S03]  /*8830*/  IMAD.MOV.U32 R0, RZ, RZ, R13 ;  /* 0x000000ffff007224 */ /* 0x000fc600078e000d */
[----:B------:R-:W4:Y:S04]  /*8840*/  LDL.LU.64 R22, [R1+0x178] ;  /* 0x0001780001167983 */ /* 0x000f280000300a00 */
[----:B--2---:R-:W-:Y:S04]  /*8850*/  STL [R1+0x1f4c], R20 ;  /* 0x001f4c1401007387 */ /* 0x004fe80000100800 */
[----:B------:R0:W-:Y:S04]  /*8860*/  STL [R1+0x1f48], R0 ;  /* 0x001f480001007387 */ /* 0x0001e80000100800 */
[----:B------:R-:W2:Y:S04]  /*8870*/  LDL.LU.64 R12, [R1+0x78] ;  /* 0x00007800010c7983 */ /* 0x000ea80000300a00 */
[----:B------:R-:W2:Y:S01]  /*8880*/  LDL.LU.64 R14, [R1+0x170] ;  /* 0x00017000010e7983 */ /* 0x000ea20000300a00 */
[----:B0-----:R-:W-:-:S05]  /*8890*/  IMAD.MOV.U32 R0, RZ, RZ, R21 ;  /* 0x000000ffff007224 */ /* 0x001fca00078e0015 */
[----:B------:R0:W-:Y:S04]  /*88a0*/  STL [R1+0x1f40], R0 ;  /* 0x001f400001007387 */ /* 0x0001e80000100800 */
[----:B------:R1:W-:Y:S01]  /*88b0*/  STL [R1+0x1f44], R18 ;  /* 0x001f441201007387 */ /* 0x0003e20000100800 */
[----:B0-----:R-:W-:-:S03]  /*88c0*/  IMAD.MOV.U32 R0, RZ, RZ, R19 ;  /* 0x000000ffff007224 */ /* 0x001fc600078e0013 */
[----:B-1----:R-:W2:Y:S04]  /*88d0*/  LDL.LU.64 R18, [R1+0x70] ;  /* 0x0000700001127983 */ /* 0x002ea80000300a00 */
[----:B------:R0:W-:Y:S04]  /*88e0*/  STL [R1+0x1f38], R0 ;  /* 0x001f380001007387 */ /* 0x0001e80000100800 */
[----:B---3--:R-:W-:Y:S04]  /*88f0*/  STL [R1+0x1f3c], R24 ;  /* 0x001f3c1801007387 */ /* 0x008fe80000100800 */
[----:B------:R-:W3:Y:S01]  /*8900*/  LDL.LU.64 R20, [R1+0x168] ;  /* 0x0001680001147983 */ /* 0x000ee20000300a00 */
[----:B0-----:R-:W-:-:S03]  /*8910*/  IMAD.MOV.U32 R0, RZ, RZ, R25 ;  /* 0x000000ffff007224 */ /* 0x001fc600078e0019 */
[----:B----4-:R-:W-:Y:S04]  /*8920*/  STL [R1+0x1f34], R6 ;  /* 0x001f340601007387 */ /* 0x010fe80000100800 */
        /* <DEDUP_REMOVED lines=21> */
[----:B------:R0:W-:Y:S04]  /*8a80*/  STL [R1+0x1f08], R0 ;  /* 0x001f080001007387 */ /* 0x0001e80000100800 */
[----:B------:R1:W-:Y:S01]  /*8a90*/  STL [R1+0x1f0c], R22 ;  /* 0x001f0c1601007387 */ /* 0x0003e20000100800 */
[----:B0-----:R-:W-:-:S03]  /*8aa0*/  IMAD.MOV.U32 R0, RZ, RZ, R23 ;  /* 0x000000ffff007224 */ /* 0x001fc600078e0017 */
[----:B-1----:R-:W4:Y:S04]  /*8ab0*/  LDL.LU.64 R22, [R1+0x50] ;  /* 0x0000500001167983 */ /* 0x002f280000300a00 */
[----:B------:R0:W-:Y:S04]  /*8ac0*/  STL [R1+0x1f00], R0 ;  /* 0x001f000001007387 */ /* 0x0001e80000100800 */
[----:B--2---:R1:W-:Y:S01]  /*8ad0*/  STL [R1+0x1f04], R12 ;  /* 0x001f040c01007387 */ /* 0x0043e20000100800 */
[----:B0-----:R-:W-:-:S03]  /*8ae0*/  IMAD.MOV.U32 R0, RZ, RZ, R13 ;  /* 0x000000ffff007224 */ /* 0x001fc600078e000d */
[----:B-1----:R-:W2:Y:S04]  /*8af0*/  LDL.LU.64 R12, [R1+0x148] ;  /* 0x00014800010c7983 */ /* 0x002ea80000300a00 */
[----:B------:R0:W-:Y:S04]  /*8b00*/  STL [R1+0x1ef8], R0 ;  /* 0x001ef80001007387 */ /* 0x0001e80000100800 */
[----:B------:R-:W-:Y:S01]  /*8b10*/  STL [R1+0x1efc], R14 ;  /* 0x001efc0e01007387 */ /* 0x000fe20000100800 */
[----:B0-----:R-:W-:-:S03]  /*8b20*/  IMAD.MOV.U32 R0, RZ, RZ, R15 ;  /* 0x000000ffff007224 */ /* 0x001fc600078e000f */
[----:B------:R-:W-:Y:S04]  /*8b30*/  STL [R1+0x1ef4], R18 ;  /* 0x001ef41201007387 */ /* 0x000fe80000100800 */
[----:B------:R0:W-:Y:S02]  /*8b40*/  STL [R1+0x1ef0], R0 ;  /* 0x001ef00001007387 */ /* 0x0001e40000100800 */
[----:B0-----:R-:W-:Y:S02]  /*8b50*/  IMAD.MOV.U32 R0, RZ, RZ, R19 ;  /* 0x000000ffff007224 */ /* 0x001fe400078e0013 */
[----:B---3--:R-:W-:Y:S04]  /*8b60*/  STL [R1+0x1eec], R20 ;  /* 0x001eec1401007387 */ /* 0x008fe80000100800 */
[----:B------:R0:W-:Y:S04]  /*8b70*/  STL [R1+0x1ee8], R0 ;  /* 0x001ee80001007387 */ /* 0x0001e80000100800 */
[----:B------:R-:W3:Y:S01]  /*8b80*/  LDL.LU.64 R18, [R1+0x48] ;  /* 0x0000480001127983 */ /* 0x000ee20000300a00 */
[----:B0-----:R-:W-:-:S02]  /*8b90*/  IMAD.MOV.U32 R0, RZ, RZ, R21 ;  /* 0x000000ffff007224 */ /* 0x001fc400078e0015 */
[----:B------:R-:W-:-:S03]  /*8ba0*/  IMAD.MOV.U32 R20, RZ, RZ, R4 ;  /* 0x000000ffff147224 */ /* 0x000fc600078e0004 */
[----:B------:R0:W-:Y:S01]  /*8bb0*/  STL [R1+0x1ee0], R0 ;  /* 0x001ee00001007387 */ /* 0x0001e20000100800 */
[----:B------:R-:W-:-:S03]  /*8bc0*/  IMAD.MOV.U32 R21, RZ, RZ, R5 ;  /* 0x000000ffff157224 */ /* 0x000fc600078e0005 */
[----:B----4-:R-:W-:Y:S04]  /*8bd0*/  STL [R1+0x1ee4], R26 ;  /* 0x001ee41a01007387 */ /* 0x010fe80000100800 */
[----:B------:R-:W4:Y:S01]  /*8be0*/  LDL.LU.64 R4, [R1+0x140] ;  /* 0x0001400001047983 */ /* 0x000f220000300a00 */
[----:B0-----:R-:W-:-:S03]  /*8bf0*/  IMAD.MOV.U32 R0, RZ, RZ, R27 ;  /* 0x000000ffff007224 */ /* 0x001fc600078e001b */
[----:B------:R-:W-:Y:S04]  /*8c00*/  STL [R1+0x1edc], R6 ;  /* 0x001edc0601007387 */ /* 0x000fe80000100800 */
[----:B------:R0:W-:Y:S02]  /*8c10*/  STL [R1+0x1ed8], R0 ;  /* 0x001ed80001007387 */ /* 0x0001e40000100800 */
[----:B0-----:R-:W-:Y:S02]  /*8c20*/  IMAD.MOV.U32 R0, RZ, RZ, R7 ;  /* 0x000000ffff007224 */ /* 0x001fe400078e0007 */
[----:B------:R-:W4:Y:S04]  /*8c30*/  LDL.LU.64 R6, [R1+0x40] ;  /* 0x0000400001067983 */ /* 0x000f280000300a00 */
[----:B------:R0:W-:Y:S02]  /*8c40*/  STL [R1+0x1ed0], R0 ;  /* 0x001ed00001007387 */ /* 0x0001e40000100800 */
[----:B0-----:R-:W-:-:S02]  /*8c50*/  IMAD.MOV.U32 R0, RZ, RZ, R17 ;  /* 0x000000ffff007224 */ /* 0x001fc400078e0011 */
[----:B------:R0:W-:Y:S04]  /*8c60*/  STL [R1+0x1ed4], R16 ;  /* 0x001ed41001007387 */ /* 0x0001e80000100800 */
[----:B0-----:R-:W4:Y:S04]  /*8c70*/  LDL.LU.64 R16, [R1+0x138] ;  /* 0x0001380001107983 */ /* 0x001f280000300a00 */
[----:B------:R0:W-:Y:S02]  /*8c80*/  STL [R1+0x1ec8], R0 ;  /* 0x001ec80001007387 */ /* 0x0001e40000100800 */
[----:B0-----:R-:W-:-:S02]  /*8c90*/  IMAD.MOV.U32 R0, RZ, RZ, R11 ;  /* 0x000000ffff007224 */ /* 0x001fc400078e000b */
[----:B------:R0:W-:Y:S04]  /*8ca0*/  STL [R1+0x1ecc], R10 ;  /* 0x001ecc0a01007387 */ /* 0x0001e80000100800 */
[----:B0-----:R-:W4:Y:S04]  /*8cb0*/  LDL.LU.64 R10, [R1+0x38] ;  /* 0x00003800010a7983 */ /* 0x001f280000300a00 */
[----:B------:R0:W-:Y:S02]  /*8cc0*/  STL [R1+0x1ec0], R0 ;  /* 0x001ec00001007387 */ /* 0x0001e40000100800 */
[----:B0-----:R-:W-:-:S02]  /*8cd0*/  IMAD.MOV.U32 R0, RZ, RZ, R9 ;  /* 0x000000ffff007224 */ /* 0x001fc400078e0009 */
[----:B------:R0:W-:Y:S04]  /*8ce0*/  STL [R1+0x1ec4], R8 ;  /* 0x001ec40801007387 */ /* 0x0001e80000100800 */
[----:B------:R-:W-:Y:S04]  /*8cf0*/  STL [R1+0x1ebc], R24 ;  /* 0x001ebc1801007387 */ /* 0x000fe80000100800 */
[----:B------:R1:W-:Y:S01]  /*8d00*/  STL [R1+0x1eb8], R0 ;  /* 0x001eb80001007387 */ /* 0x0003e20000100800 */
[----:B0-----:R-:W-:Y:S02]  /*8d10*/  IMAD.MOV.U32 R8, RZ, RZ, R28 ;  /* 0x000000ffff087224 */ /* 0x001fe400078e001c */
[----:B------:R-:W-:-:S02]  /*8d20*/  IMAD.MOV.U32 R9, RZ, RZ, R29 ;  /* 0x000000ffff097224 */ /* 0x000fc400078e001d */
[----:B------:R-:W4:Y:S01]  /*8d30*/  LDL.LU.64 R28, [R1+0x130] ;  /* 0x00013000011c7983 */ /* 0x000f220000300a00 */
[----:B-1----:R-:W-:-:S03]  /*8d40*/  IMAD.MOV.U32 R0, RZ, RZ, R25 ;  /* 0x000000ffff007224 */ /* 0x002fc600078e0019 */
[----:B------:R-:W-:Y:S04]  /*8d50*/  STL [R1+0x1eb4], R22 ;  /* 0x001eb41601007387 */ /* 0x000fe80000100800 */
[----:B------:R0:W-:Y:S04]  /*8d60*/  STL [R1+0x1eb0], R0 ;  /* 0x001eb00001007387 */ /* 0x0001e80000100800 */
[----:B------:R-:W4:Y:S01]  /*8d70*/  LDL.LU.64 R24, [R1+0x30] ;  /* 0x0000300001187983 */ /* 0x000f220000300a00 */
[----:B0-----:R-:W-:-:S05]  /*8d80*/  IMAD.MOV.U32 R0, RZ, RZ, R23 ;  /* 0x000000ffff007224 */ /* 0x001fca00078e0017 */
[----:B------:R0:W-:Y:S04]  /*8d90*/  STL [R1+0x1ea8], R0 ;  /* 0x001ea80001007387 */ /* 0x0001e80000100800 */
[----:B--2---:R1:W-:Y:S01]  /*8da0*/  STL [R1+0x1eac], R12 ;  /* 0x001eac0c01007387 */ /* 0x0043e20000100800 */
[----:B0-----:R-:W-:Y:S02]  /*8db0*/  IMAD.MOV.U32 R0, RZ, RZ, R13 ;  /* 0x000000ffff007224 */ /* 0x001fe400078e000d */
[----:B-1----:R-:W-:Y:S02]  /*8dc0*/  IMAD.MOV.U32 R12, RZ, RZ, R2 ;  /* 0x000000ffff0c7224 */ /* 0x002fe400078e0002 */
[----:B------:R-:W-:-:S05]  /*8dd0*/  IMAD.MOV.U32 R13, RZ, RZ, R3 ;  /* 0x000000ffff0d7224 */ /* 0x000fca00078e0003 */
[----:B------:R0:W-:Y:S04]  /*8de0*/  STL.64 [R1+0x20b0], R12 ;  /* 0x0020b00c01007387 */ /* 0x0001e80000100a00 */
[----:B------:R3:W-:Y:S04]  /*8df0*/  STL [R1+0x1ea0], R0 ;  /* 0x001ea00001007387 */ /* 0x0007e80000100800 */
[----:B0-----:R-:W2:Y:S04]  /*8e00*/  LDL.LU.64 R12, [R1+0x128] ;  /* 0x00012800010c7983 */ /* 0x001ea80000300a00 */
[----:B------:R-:W2:Y:S01]  /*8e10*/  LDL.LU.64 R2, [R1+0x120] ;  /* 0x0001200001027983 */ /* 0x000ea20000300a00 */
[----:B---3--:R-:W-:-:S02]  /*8e20*/  IMAD.MOV.U32 R0, RZ, RZ, R19 ;  /* 0x000000ffff007224 */ /* 0x008fc400078e0013 */
[----:B------:R-:W-:Y:S02]  /*8e30*/  IMAD.MOV.U32 R26, RZ, RZ, R20 ;  /* 0x000000ffff1a7224 */ /* 0x000fe400078e0014 */
[----:B------:R-:W-:Y:S02]  /*8e40*/  IMAD.MOV.U32 R27, RZ, RZ, R21 ;  /* 0x000000ffff1b7224 */ /* 0x000fe400078e0015 */
[----:B------:R-:W-:Y:S02]  /*8e50*/  IMAD.MOV.U32 R14, RZ, RZ, R8 ;  /* 0x000000ffff0e7224 */ /* 0x000fe400078e0008 */
[----:B------:R-:W-:Y:S01]  /*8e60*/  IMAD.MOV.U32 R15, RZ, RZ, R9 ;  /* 0x000000ffff0f7224 */ /* 0x000fe200078e0009 */
[----:B--2---:R0:W-:Y:S04]  /*8e70*/  STL.64 [R1+0x20a8], R2 ;  /* 0x0020a80201007387 */ /* 0x0041e80000100a00 */
[----:B0-----:R-:W2:Y:S04]  /*8e80*/  LDL.LU.64 R2, [R1+0x28] ;  /* 0x0000280001027983 */ /* 0x001ea80000300a00 */
[----:B------:R-:W-:Y:S04]  /*8e90*/  STL [R1+0x1ea4], R18 ;  /* 0x001ea41201007387 */ /* 0x000fe80000100800 */
[----:B----4-:R-:W-:Y:S04]  /*8ea0*/  STL [R1+0x1e9c], R4 ;  /* 0x001e9c0401007387 */ /* 0x010fe80000100800 */
[----:B------:R0:W-:Y:S04]  /*8eb0*/  STL [R1+0x1e98], R0 ;  /* 0x001e980001007387 */ /* 0x0001e80000100800 */
[----:B------:R-:W3:Y:S01]  /*8ec0*/  LDL.LU.64 R22, [R1+0x20] ;  /* 0x0000200001167983 */ /* 0x000ee20000300a00 */
[----:B0-----:R-:W-:-:S03]  /*8ed0*/  IMAD.MOV.U32 R0, RZ, RZ, R5 ;  /* 0x000000ffff007224 */ /* 0x001fc600078e0005 */
[----:B------:R-:W4:Y:S04]  /*8ee0*/  LDL.LU.64 R4, [R1+0x118] ;  /* 0x0001180001047983 */ /* 0x000f280000300a00 */
[----:B------:R0:W-:Y:S04]  /*8ef0*/  STL [R1+0x1e90], R0 ;  /* 0x001e900001007387 */ /* 0x0001e80000100800 */
[----:B------:R1:W-:Y:S04]  /*8f00*/  STL [R1+0x1e94], R6 ;  /* 0x001e940601007387 */ /* 0x0003e80000100800 */
[----:B------:R-:W3:Y:S01]  /*8f10*/  LDL.LU.64 R20, [R1+0x18] ;  /* 0x0000180001147983 */ /* 0x000ee20000300a00 */
[----:B0-----:R-:W-:-:S05]  /*8f20*/  IMAD.MOV.U32 R0, RZ, RZ, R7 ;  /* 0x000000ffff007224 */ /* 0x001fca00078e0007 */
[----:B------:R0:W-:Y:S04]  /*8f30*/  STL [R1+0x1e88], R0 ;  /* 0x001e880001007387 */ /* 0x0001e80000100800 */
[----:B------:R0:W-:Y:S04]  /*8f40*/  STL [R1+0x1e8c], R16 ;  /* 0x001e8c1001007387 */ /* 0x0001e80000100800 */
[----:B-1----:R-:W3:Y:S01]  /*8f50*/  LDL.LU.64 R6, [R1+0x110] ;  /* 0x0001100001067983 */ /* 0x002ee20000300a00 */
[----:B0-----:R-:W-:-:S03]  /*8f60*/  IMAD.MOV.U32 R0, RZ, RZ, R17 ;  /* 0x000000ffff007224 */ /* 0x001fc600078e0011 */
[----:B------:R-:W-:Y:S04]  /*8f70*/  STL [R1+0x1e84], R10 ;  /* 0x001e840a01007387 */ /* 0x000fe80000100800 */
[----:B------:R0:W-:Y:S04]  /*8f80*/  STL [R1+0x1e80], R0 ;  /* 0x001e800001007387 */ /* 0x0001e80000100800 */
[----:B------:R-:W3:Y:S04]  /*8f90*/  LDL.LU.64 R18, [R1+0x10] ;  /* 0x0000100001127983 */ /* 0x000ee80000300a00 */
[----:B------:R-:W3:Y:S01]  /*8fa0*/  LDL.LU.64 R16, [R1+0x108] ;  /* 0x0001080001107983 */ /* 0x000ee20000300a00 */
[----:B0-----:R-:W-:-:S05]  /*8fb0*/  IMAD.MOV.U32 R0, RZ, RZ, R11 ;  /* 0x000000ffff007224 */ /* 0x001fca00078e000b */
[----:B------:R0:W-:Y:S04]  /*8fc0*/  STL [R1+0x1e78], R0 ;  /* 0x001e780001007387 */ /* 0x0001e80000100800 */
[----:B------:R1:W-:Y:S04]  /*8fd0*/  STL [R1+0x1e7c], R28 ;  /* 0x001e7c1c01007387 */ /* 0x0003e80000100800 */
[----:B------:R-:W3:Y:S01]  /*8fe0*/  LDL.LU.64 R8, [R1+0x8] ;  /* 0x0000080001087983 */ /* 0x000ee20000300a00 */
[----:B0-----:R-:W-:-:S03]  /*8ff0*/  IMAD.MOV.U32 R0, RZ, RZ, R29 ;  /* 0x000000ffff007224 */ /* 0x001fc600078e001d */
[----:B------:R-:W3:Y:S04]  /*9000*/  LDL.LU.64 R10, [R1+0x100] ;  /* 0x00010000010a7983 */ /* 0x000ee80000300a00 */
[----:B------:R0:W-:Y:S04]  /*9010*/  STL [R1+0x1e70], R0 ;  /* 0x001e700001007387 */ /* 0x0001e80000100800 */
[----:B------:R0:W-:Y:S04]  /*9020*/  STL [R1+0x1e74], R24 ;  /* 0x001e741801007387 */ /* 0x0001e80000100800 */
[----:B-1----:R-:W3:Y:S01]  /*9030*/  LDL.LU.64 R28, [R1] ;  /* 0x00000000011c7983 */ /* 0x002ee20000300a00 */
[----:B0-----:R-:W-:-:S03]  /*9040*/  IMAD.MOV.U32 R0, RZ, RZ, R25 ;  /* 0x000000ffff007224 */ /* 0x001fc600078e0019 */
[----:B------:R-:W-:Y:S04]  /*9050*/  STL [R1+0x1e6c], R12 ;  /* 0x001e6c0c01007387 */ /* 0x000fe80000100800 */
[----:B------:R0:W-:Y:S04]  /*9060*/  STL [R1+0x1e68], R0 ;  /* 0x001e680001007387 */ /* 0x0001e80000100800 */
[----:B------:R-:W3:Y:S01]  /*9070*/  LDL.LU.64 R24, [R1+0xf8] ;  /* 0x0000f80001187983 */ /* 0x000ee20000300a00 */
[----:B0-----:R-:W-:-:S03]  /*9080*/  IMAD.MOV.U32 R0, RZ, RZ, R13 ;  /* 0x000000ffff007224 */ /* 0x001fc600078e000d */
[----:B------:R-:W3:Y:S04]  /*9090*/  LDL.LU.64 R12, [R1+0x20b0] ;  /* 0x0020b000010c7983 */ /* 0x000ee80000300a00 */
[----:B------:R0:W-:Y:S04]  /*90a0*/  STL [R1+0x1e60], R0 ;  /* 0x001e600001007387 */ /* 0x0001e80000100800 */
[----:B--2---:R1:W-:Y:S01]  /*90b0*/  STL [R1+0x1e64], R2 ;  /* 0x001e640201007387 */ /* 0x0043e20000100800 */
[----:B0-----:R-:W-:-:S03]  /*90c0*/  IMAD.MOV.U32 R0, RZ, RZ, R3 ;  /* 0x000000ffff007224 */ /* 0x001fc600078e0003 */
[----:B-1----:R-:W2:Y:S04]  /*90d0*/  LDL.LU.64 R2, [R1+0x20a8] ;  /* 0x0020a80001027983 */ /* 0x002ea80000300a00 */
[----:B--2---:R-:W-:Y:S04]  /*90e0*/  STL [R1+0x1e5c], R2 ;  /* 0x001e5c0201007387 */ /* 0x004fe80000100800 */
[----:B------:R0:W-:Y:S02]  /*90f0*/  STL [R1+0x1e58], R0 ;  /* 0x001e580001007387 */ /* 0x0001e40000100800 */
[----:B0-----:R-:W-:-:S02]  /*9100*/  IMAD.MOV.U32 R0, RZ, RZ, R3 ;  /* 0x000000ffff007224 */ /* 0x001fc400078e0003 */
[----:B------:R-:W2:Y:S04]  /*9110*/  LDL.LU.64 R2, [R1+0xf0] ;  /* 0x0000f00001027983 */ /* 0x000ea80000300a00 */
[----:B------:R0:W-:Y:S04]  /*9120*/  STL [R1+0x1e50], R0 ;  /* 0x001e500001007387 */ /* 0x0001e80000100800 */
[----:B---3--:R1:W-:Y:S01]  /*9130*/  STL [R1+0x1e54], R22 ;  /* 0x001e541601007387 */ /* 0x0083e20000100800 */
[----:B0-----:R-:W-:-:S03]  /*9140*/  IMAD.MOV.U32 R0, RZ, RZ, R23 ;  /* 0x000000ffff007224 */ /* 0x001fc600078e0017 */
[----:B-1----:R-:W3:Y:S04]  /*9150*/  LDL.LU.64 R22, [R1+0x20a0] ;  /* 0x0020a00001167983 */ /* 0x002ee80000300a00 */
[----:B----4-:R-:W-:Y:S04]  /*9160*/  STL [R1+0x1e4c], R4 ;  /* 0x001e4c0401007387 */ /* 0x010fe80000100800 */
[----:B------:R0:W-:Y:S02]  /*9170*/  STL [R1+0x1e48], R0 ;  /* 0x001e480001007387 */ /* 0x0001e40000100800 */
[----:B0-----:R-:W-:-:S02]  /*9180*/  IMAD.MOV.U32 R0, RZ, RZ, R5 ;  /* 0x000000ffff007224 */ /* 0x001fc400078e0005 */
[----:B------:R-:W4:Y:S04]  /*9190*/  LDL.LU.64 R4, [R1+0xe8] ;  /* 0x0000e80001047983 */ /* 0x000f280000300a00 */
[----:B------:R0:W-:Y:S04]  /*91a0*/  STL [R1+0x1e40], R0 ;  /* 0x001e400001007387 */ /* 0x0001e80000100800 */
[----:B------:R1:W-:Y:S01]  /*91b0*/  STL [R1+0x1e44], R20 ;  /* 0x001e441401007387 */ /* 0x0003e20000100800 */
[----:B0-----:R-:W-:-:S03]  /*91c0*/  IMAD.MOV.U32 R0, RZ, RZ, R21 ;  /* 0x000000ffff007224 */ /* 0x001fc600078e0015 */
[----:B-1----:R-:W3:Y:S04]  /*91d0*/  LDL.LU.64 R20, [R1+0x2098] ;  /* 0x0020980001147983 */ /* 0x002ee80000300a00 */
[----:B------:R-:W-:Y:S04]  /*91e0*/  STL [R1+0x1e3c], R6 ;  /* 0x001e3c0601007387 */ /* 0x000fe80000100800 */
[----:B------:R0:W-:Y:S02]  /*91f0*/  STL [R1+0x1e38], R0 ;  /* 0x001e380001007387 */ /* 0x0001e40000100800 */
[----:B0-----:R-:W-:-:S02]  /*9200*/  IMAD.MOV.U32 R0, RZ, RZ, R7 ;  /* 0x000000ffff007224 */ /* 0x001fc400078e0007 */
[----:B------:R-:W3:Y:S04]  /*9210*/  LDL.LU.64 R6, [R1+0xe0] ;  /* 0x0000e00001067983 */ /* 0x000ee80000300a00 */
        /* <DEDUP_REMOVED lines=8> */
[----:B------:R-:W-:Y:S04]  /*92a0*/  STL [R1+0x1e24], R8 ;  /* 0x001e240801007387 */ /* 0x000fe80000100800 */
[----:B------:R0:W-:Y:S02]  /*92b0*/  STL [R1+0x1e20], R0 ;  /* 0x001e200001007387 */ /* 0x0001e40000100800 */
[----:B0-----:R-:W-:-:S02]  /*92c0*/  IMAD.MOV.U32 R0, RZ, RZ, R9 ;  /* 0x000000ffff007224 */ /* 0x001fc400078e0009 */
[----:B------:R-:W3:Y:S04]  /*92d0*/  LDL.LU.64 R8, [R1+0x2080] ;  /* 0x0020800001087983 */ /* 0x000ee80000300a00 */
[----:B------:R-:W-:Y:S04]  /*92e0*/  STL [R1+0x1e1c], R10 ;  /* 0x001e1c0a01007387 */ /* 0x000fe80000100800 */
[----:B------:R0:W-:Y:S04]  /*92f0*/  STL [R1+0x1e18], R0 ;  /* 0x001e180001007387 */ /* 0x0001e80000100800 */
[----:B------:R-:W-:Y:S01]  /*9300*/  STL [R1+0x1e14], R28 ;  /* 0x001e141c01007387 */ /* 0x000fe20000100800 */
[----:B0-----:R-:W-:-:S05]  /*9310*/  IMAD.MOV.U32 R0, RZ, RZ, R11 ;  /* 0x000000ffff007224 */ /* 0x001fca00078e000b */
[----:B------:R0:W-:Y:S04]  /*9320*/  STL [R1+0x1e10], R0 ;  /* 0x001e100001007387 */ /* 0x0001e80000100800 */
[----:B------:R-:W3:Y:S01]  /*9330*/  LDL.LU.64 R10, [R1+0x298] ;  /* 0x00029800010a7983 */ /* 0x000ee20000300a00 */
[----:B0-----:R-:W-:-:S03]  /*9340*/  IMAD.MOV.U32 R0, RZ, RZ, R29 ;  /* 0x000000ffff007224 */ /* 0x001fc600078e001d */
[----:B------:R-:W3:Y:S04]  /*9350*/  LDL.LU.64 R28, [R1+0x2078] ;  /* 0x00207800011c7983 */ /* 0x000ee80000300a00 */
[----:B------:R-:W-:Y:S04]  /*9360*/  STL [R1+0x1e0c], R24 ;  /* 0x001e0c1801007387 */ /* 0x000fe80000100800 */
[----:B------:R0:W-:Y:S02]  /*9370*/  STL [R1+0x1e08], R0 ;  /* 0x001e080001007387 */ /* 0x0001e40000100800 */
[----:B0-----:R-:W-:-:S02]  /*9380*/  IMAD.MOV.U32 R0, RZ, RZ, R25 ;  /* 0x000000ffff007224 */ /* 0x001fc400078e0019 */
[----:B------:R-:W-:Y:S02]  /*9390*/  IMAD.MOV.U32 R24, RZ, RZ, R12 ;  /* 0x000000ffff187224 */ /* 0x000fe400078e000c */
[----:B------:R-:W-:Y:S02]  /*93a0*/  IMAD.MOV.U32 R25, RZ, RZ, R13 ;  /* 0x000000ffff197224 */ /* 0x000fe400078e000d */
[----:B------:R-:W4:Y:S04]  /*93b0*/  LDL.LU.64 R12, [R1+0x2a8] ;  /* 0x0002a800010c7983 */ /* 0x000f280000300a00 */
[----:B------:R2:W-:Y:S02]  /*93c0*/  STL [R1+0x1e00], R0 ;  /* 0x001e000001007387 */ /* 0x0005e40000100800 */
[----:B--2---:R-:W-:-:S02]  /*93d0*/  IMAD.MOV.U32 R0, RZ, RZ, R3 ;  /* 0x000000ffff007224 */ /* 0x004fc400078e0003 */
[----:B---3--:R0:W-:Y:S04]  /*93e0*/  STL [R1+0x1e04], R28 ;  /* 0x001e041c01007387 */ /* 0x0081e80000100800 */
[----:B------:R1:W-:Y:S01]  /*93f0*/  STL [R1+0x1df8], R29 ;  /* 0x001df81d01007387 */ /* 0x0003e20000100800 */
[----:B0-----:R-:W-:Y:S02]  /*9400*/  IMAD.MOV.U32 R28, RZ, RZ, R26 ;  /* 0x000000ffff1c7224 */ /* 0x001fe400078e001a */
[----:B-1----:R-:W-:Y:S02]  /*9410*/  IMAD.MOV.U32 R29, RZ, RZ, R27 ;  /* 0x000000ffff1d7224 */ /* 0x002fe400078e001b */
[----:B------:R-:W2:Y:S04]  /*9420*/  LDL.LU.64 R26, [R1+0x2c0] ;  /* 0x0002c000011a7983 */ /* 0x000ea80000300a00 */
[----:B------:R0:W-:Y:S04]  /*9430*/  STL [R1+0x1dfc], R2 ;  /* 0x001dfc0201007387 */ /* 0x0001e80000100800 */
[----:B0-----:R-:W3:Y:S04]  /*9440*/  LDL.LU.64 R2, [R1+0x2070] ;  /* 0x0020700001027983 */ /* 0x001ee80000300a00 */
[----:B------:R4:W-:Y:S02]  /*9450*/  STL [R1+0x1df0], R0 ;  /* 0x001df00001007387 */ /* 0x0009e40000100800 */
[----:B----4-:R-:W-:-:S02]  /*9460*/  IMAD.MOV.U32 R0, RZ, RZ, R5 ;  /* 0x000000ffff007224 */ /* 0x010fc400078e0005 */
[----:B---3--:R-:W-:Y:S04]  /*9470*/  STL [R1+0x1df4], R2 ;  /* 0x001df40201007387 */ /* 0x008fe80000100800 */
[----:B------:R0:W-:Y:S04]  /*9480*/  STL [R1+0x1de8], R3 ;  /* 0x001de80301007387 */ /* 0x0001e80000100800 */
[----:B0-----:R-:W3:Y:S04]  /*9490*/  LDL.64 R2, [R1+0x5d8] ;  /* 0x0005d80001027983 */ /* 0x001ee80000100a00 */
[----:B------:R0:W-:Y:S04]  /*94a0*/  STL [R1+0x1dec], R4 ;  /* 0x001dec0401007387 */ /* 0x0001e80000100800 */
[----:B0-----:R-:W4:Y:S04]  /*94b0*/  LDL.LU.64 R4, [R1+0x2068] ;  /* 0x0020680001047983 */ /* 0x001f280000300a00 */
[----:B----4-:R-:W-:Y:S04]  /*94c0*/  STL [R1+0x1de4], R4 ;  /* 0x001de40401007387 */ /* 0x010fe80000100800 */
[----:B------:R0:W-:Y:S04]  /*94d0*/  STL [R1+0x1de0], R0 ;  /* 0x001de00001007387 */ /* 0x0001e80000100800 */
[----:B------:R1:W-:Y:S01]  /*94e0*/  STL [R1+0x1dd8], R5 ;  /* 0x001dd80501007387 */ /* 0x0003e20000100800 */
[----:B0-----:R-:W-:-:S03]  /*94f0*/  IMAD.MOV.U32 R0, RZ, RZ, R7 ;  /* 0x000000ffff007224 */ /* 0x001fc600078e0007 */
[----:B-1----:R-:W4:Y:S04]  /*9500*/  LDL.LU.64 R4, [R1+0x280] ;  /* 0x0002800001047983 */ /* 0x002f280000300a00 */
[----:B------:R0:W-:Y:S04]  /*9510*/  STL [R1+0x1ddc], R6 ;  /* 0x001ddc0601007387 */ /* 0x0001e80000100800 */
[----:B0-----:R-:W2:Y:S04]  /*9520*/  LDL.LU.64 R6, [R1+0x2060] ;  /* 0x0020600001067983 */ /* 0x001ea80000300a00 */
[----:B--2---:R-:W-:Y:S04]  /*9530*/  STL [R1+0x1dd4], R6 ;  /* 0x001dd40601007387 */ /* 0x004fe80000100800 */
[----:B------:R4:W-:Y:S04]  /*9540*/  STL [R1+0x1dd0], R0 ;  /* 0x001dd00001007387 */ /* 0x0009e80000100800 */
[----:B------:R0:W-:Y:S01]  /*9550*/  STL [R1+0x1dc0], R7 ;  /* 0x001dc00701007387 */ /* 0x0001e20000100800 */
[----:B----4-:R-:W-:-:S03]  /*9560*/  IMAD.MOV.U32 R0, RZ, RZ, R5 ;  /* 0x000000ffff007224 */ /* 0x010fc600078e0005 */
[----:B0-----:R-:W2:Y:S04]  /*9570*/  LDL.LU.64 R6, [R1+0x2d8] ;  /* 0x0002d80001067983 */ /* 0x001ea80000300a00 */
[----:B------:R0:W-:Y:S04]  /*9580*/  STL [R1+0x1dc8], R4 ;  /* 0x001dc80401007387 */ /* 0x0001e80000100800 */
[----:B------:R-:W-:Y:S04]  /*9590*/  STL [R1+0x1dcc], R8 ;  /* 0x001dcc0801007387 */ /* 0x000fe80000100800 */
[----:B------:R1:W-:Y:S04]  /*95a0*/  STL [R1+0x1dc4], R0 ;  /* 0x001dc40001007387 */ /* 0x0003e80000100800 */
[----:B0-----:R-:W4:Y:S04]  /*95b0*/  LDL.LU.64 R4, [R1+0x2e0] ;  /* 0x0002e00001047983 */ /* 0x001f280000300a00 */
[----:B------:R0:W-:Y:S01]  /*95c0*/  STL [R1+0x1db0], R9 ;  /* 0x001db00901007387 */ /* 0x0001e20000100800 */
[----:B-1----:R-:W-:-:S03]  /*95d0*/  IMAD.MOV.U32 R0, RZ, RZ, R11 ;  /* 0x000000ffff007224 */ /* 0x002fc600078e000b */
[----:B0-----:R-:W2:Y:S04]  /*95e0*/  LDL.LU.64 R8, [R1+0x2d0] ;  /* 0x0002d00001087983 */ /* 0x001ea80000300a00 */
[----:B------:R0:W-:Y:S04]  /*95f0*/  STL [R1+0x1db8], R10 ;  /* 0x001db80a01007387 */ /* 0x0001e80000100800 */
[----:B0-----:R-:W2:Y:S04]  /*9600*/  LDL.LU.64 R10, [R1+0x2058] ;  /* 0x00205800010a7983 */ /* 0x001ea80000300a00 */
[----:B--2---:R0:W-:Y:S04]  /*9610*/  STL [R1+0x1dbc], R10 ;  /* 0x001dbc0a01007387 */ /* 0x0041e80000100800 */
[----:B------:R1:W-:Y:S04]  /*9620*/  STL [R1+0x1db4], R0 ;  /* 0x001db40001007387 */ /* 0x0003e80000100800 */
[----:B------:R2:W-:Y:S01]  /*9630*/  STL [R1+0x1da0], R11 ;  /* 0x001da00b01007387 */ /* 0x0005e20000100800 */
[----:B0-----:R-:W-:-:S03]  /*9640*/  IMAD.MOV.U32 R10, RZ, RZ, R24 ;  /* 0x000000ffff0a7224 */ /* 0x001fc600078e0018 */
[----:B------:R0:W-:Y:S01]  /*9650*/  STL [R1+0x1da8], R12 ;  /* 0x001da80c01007387 */ /* 0x0001e20000100800 */
[----:B-1----:R-:W-:Y:S02]  /*9660*/  IMAD.MOV.U32 R0, RZ, RZ, R13 ;  /* 0x000000ffff007224 */ /* 0x002fe400078e000d */
[----:B--2---:R-:W-:Y:S02]  /*9670*/  IMAD.MOV.U32 R11, RZ, RZ, R25 ;  /* 0x000000ffff0b7224 */ /* 0x004fe400078e0019 */
[----:B------:R-:W2:Y:S04]  /*9680*/  LDL.LU.64 R24, [R1+0x2e8] ;  /* 0x0002e80001187983 */ /* 0x000ea80000300a00 */
[----:B0-----:R-:W2:Y:S04]  /*9690*/  LDL.LU.64 R12, [R1+0x2050] ;  /* 0x00205000010c7983 */ /* 0x001ea80000300a00 */
[----:B--2---:R-:W-:Y:S04]  /*96a0*/  STL [R1+0x1dac], R12 ;  /* 0x001dac0c01007387 */ /* 0x004fe80000100800 */
[----:B------:R0:W-:Y:S04]  /*96b0*/  STL [R1+0x1da4], R0 ;  /* 0x001da40001007387 */ /* 0x0001e80000100800 */
[----:B------:R-:W-:Y:S01]  /*96c0*/  STL [R1+0x1d90], R13 ;  /* 0x001d900d01007387 */ /* 0x000fe20000100800 */
[----:B0-----:R-:W-:-:S03]  /*96d0*/  IMAD.MOV.U32 R0, RZ, RZ, R27 ;  /* 0x000000ffff007224 */ /* 0x001fc600078e001b */
[----:B------:R0:W-:Y:S04]  /*96e0*/  STL [R1+0x1d98], R26 ;  /* 0x001d981a01007387 */ /* 0x0001e80000100800 */
[----:B------:R-:W-:Y:S04]  /*96f0*/  STL [R1+0x1d9c], R16 ;  /* 0x001d9c1001007387 */ /* 0x000fe80000100800 */
[----:B------:R1:W-:Y:S04]  /*9700*/  STL [R1+0x1d94], R0 ;  /* 0x001d940001007387 */ /* 0x0003e80000100800 */
[----:B0-----:R-:W2:Y:S04]  /*9710*/  LDL.LU.64 R26, [R1+0x2f0] ;  /* 0x0002f000011a7983 */ /* 0x001ea80000300a00 */
[----:B------:R0:W-:Y:S01]  /*9720*/  STL [R1+0x1d80], R17 ;  /* 0x001d801101007387 */ /* 0x0001e20000100800 */
[----:B-1----:R-:W-:-:S03]  /*9730*/  IMAD.MOV.U32 R0, RZ, RZ, R9 ;  /* 0x000000ffff007224 */ /* 0x002fc600078e0009 */
[----:B------:R1:W-:Y:S04]  /*9740*/  STL [R1+0x1d88], R8 ;  /* 0x001d880801007387 */ /* 0x0003e80000100800 */
[----:B0-----:R-:W2:Y:S04]  /*9750*/  LDL.LU.64 R16, [R1+0x2f8] ;  /* 0x0002f80001107983 */ /* 0x001ea80000300a00 */
[----:B------:R0:W-:Y:S04]  /*9760*/  STL [R1+0x1d84], R0 ;  /* 0x001d840001007387 */ /* 0x0001e80000100800 */
[----:B------:R-:W-:Y:S04]  /*9770*/  STL [R1+0x1d8c], R18 ;  /* 0x001d8c1201007387 */ /* 0x000fe80000100800 */
[----:B-1----:R-:W2:Y:S01]  /*9780*/  LDL.LU.64 R8, [R1+0x300] ;  /* 0x0003000001087983 */ /* 0x002ea20000300a00 */
[----:B0-----:R-:W-:-:S03]  /*9790*/  IMAD.MOV.U32 R0, RZ, RZ, R7 ;  /* 0x000000ffff007224 */ /* 0x001fc600078e0007 */
[----:B------:R-:W-:Y:S04]  /*97a0*/  STL [R1+0x1d70], R19 ;  /* 0x001d701301007387 */ /* 0x000fe80000100800 */
[----:B------:R0:W-:Y:S04]  /*97b0*/  STL [R1+0x1d78], R6 ;  /* 0x001d780601007387 */ /* 0x0001e80000100800 */
[----:B------:R-:W-:Y:S04]  /*97c0*/  STL [R1+0x1d7c], R20 ;  /* 0x001d7c1401007387 */ /* 0x000fe80000100800 */
[----:B------:R4:W-:Y:S04]  /*97d0*/  STL [R1+0x1d74], R0 ;  /* 0x001d740001007387 */ /* 0x0009e80000100800 */
[----:B------:R-:W-:Y:S04]  /*97e0*/  STL [R1+0x1d60], R21 ;  /* 0x001d601501007387 */ /* 0x000fe80000100800 */
[----:B0-----:R-:W2:Y:S01]  /*97f0*/  LDL.LU.64 R6, [R1+0x308] ;  /* 0x0003080001067983 */ /* 0x001ea20000300a00 */
[----:B----4-:R-:W-:-:S03]  /*9800*/  IMAD.MOV.U32 R0, RZ, RZ, R5 ;  /* 0x000000ffff007224 */ /* 0x010fc600078e0005 */
[----:B------:R0:W-:Y:S01]  /*9810*/  STL [R1+0x1d68], R4 ;  /* 0x001d680401007387 */ /* 0x0001e20000100800 */
[----:B------:R-:W-:Y:S02]  /*9820*/  IMAD.MOV.U32 R12, RZ, RZ, R10 ;  /* 0x000000ffff0c7224 */ /* 0x000fe400078e000a */
[----:B------:R-:W-:Y:S01]  /*9830*/  IMAD.MOV.U32 R13, RZ, RZ, R11 ;  /* 0x000000ffff0d7224 */ /* 0x000fe200078e000b */
[----:B0-----:R-:W4:Y:S04]  /*9840*/  LDL.LU.64 R4, [R1+0x1f0] ;  /* 0x0001f00001047983 */ /* 0x001f280000300a00 */
[----:B------:R0:W-:Y:S04]  /*9850*/  STL [R1+0x1d64], R0 ;  /* 0x001d640001007387 */ /* 0x0001e80000100800 */
[----:B------:R-:W-:Y:S04]  /*9860*/  STL [R1+0x1d6c], R22 ;  /* 0x001d6c1601007387 */ /* 0x000fe80000100800 */
[----:B------:R1:W-:Y:S01]  /*9870*/  STL [R1+0x1d50], R23 ;  /* 0x001d501701007387 */ /* 0x0003e20000100800 */
[----:B0-----:R-:W-:-:S03]  /*9880*/  IMAD.MOV.U32 R0, RZ, RZ, R25 ;  /* 0x000000ffff007224 */ /* 0x001fc600078e0019 */
[----:B-1----:R-:W2:Y:S04]  /*9890*/  LDL.LU.64 R22, [R1+0x1e8] ;  /* 0x0001e80001167983 */ /* 0x002ea80000300a00 */
[----:B------:R-:W2:Y:S04]  /*98a0*/  LDL.LU.64 R10, [R1+0x310] ;  /* 0x00031000010a7983 */ /* 0x000ea80000300a00 */
[----:B------:R0:W-:Y:S04]  /*98b0*/  STL [R1+0x1d58], R24 ;  /* 0x001d581801007387 */ /* 0x0001e80000100800 */
[----:B------:R-:W2:Y:S04]  /*98c0*/  LDL.LU.64 R20, [R1+0x1f8] ;  /* 0x0001f80001147983 */ /* 0x000ea80000300a00 */
[----:B------:R-:W2:Y:S04]  /*98d0*/  LDL.LU.64 R18, [R1+0x318] ;  /* 0x0003180001127983 */ /* 0x000ea80000300a00 */
[----:B0-----:R-:W2:Y:S04]  /*98e0*/  LDL.LU.64 R24, [R1+0x2048] ;  /* 0x0020480001187983 */ /* 0x001ea80000300a00 */
[----:B--2---:R-:W-:Y:S04]  /*98f0*/  STL [R1+0x1d5c], R24 ;  /* 0x001d5c1801007387 */ /* 0x004fe80000100800 */
[----:B------:R0:W-:Y:S04]  /*9900*/  STL [R1+0x1d54], R0 ;  /* 0x001d540001007387 */ /* 0x0001e80000100800 */
[----:B------:R1:W-:Y:S01]  /*9910*/  STL [R1+0x1d40], R25 ;  /* 0x001d401901007387 */ /* 0x0003e20000100800 */
[----:B0-----:R-:W-:-:S03]  /*9920*/  IMAD.MOV.U32 R0, RZ, RZ, R27 ;  /* 0x000000ffff007224 */ /* 0x001fc600078e001b */
[----:B-1----:R-:W2:Y:S04]  /*9930*/  LDL.LU.64 R24, [R1+0x1e0] ;  /* 0x0001e00001187983 */ /* 0x002ea80000300a00 */
[----:B------:R0:W-:Y:S04]  /*9940*/  STL [R1+0x1d48], R26 ;  /* 0x001d481a01007387 */ /* 0x0001e80000100800 */
        /* <DEDUP_REMOVED lines=8> */
[----:B0-----:R-:W2:Y:S01]  /*99d0*/  LDL.LU.64 R16, [R1+0x270] ;  /* 0x0002700001107983 */ /* 0x001ea20000300a00 */
[----:B-1----:R-:W-:-:S03]  /*99e0*/  IMAD.MOV.U32 R0, RZ, RZ, R25 ;  /* 0x000000ffff007224 */ /* 0x002fc600078e0019 */
[----:B------:R-:W-:Y:S04]  /*99f0*/  STL [R1+0x1be0], R8 ;  /* 0x001be00801007387 */ /* 0x000fe80000100800 */
[----:B------:R0:W-:Y:S04]  /*9a00*/  STL [R1+0x1bd4], R0 ;  /* 0x001bd40001007387 */ /* 0x0001e80000100800 */
[----:B------:R-:W-:Y:S01]  /*9a10*/  STL [R1+0x1be8], R22 ;  /* 0x001be81601007387 */ /* 0x000fe20000100800 */
[----:B0-----:R-:W-:-:S05]  /*9a20*/  IMAD.MOV.U32 R0, RZ, RZ, R9 ;  /* 0x000000ffff007224 */ /* 0x001fca00078e0009 */
[----:B------:R0:W-:Y:S04]  /*9a30*/  STL [R1+0x1bdc], R0 ;  /* 0x001bdc0001007387 */ /* 0x0001e80000100800 */
[----:B------:R-:W2:Y:S01]  /*9a40*/  LDL.LU.64 R8, [R1+0x320] ;  /* 0x0003200001087983 */ /* 0x000ea20000300a00 */
[----:B0-----:R-:W-:-:S03]  /*9a50*/  IMAD.MOV.U32 R0, RZ, RZ, R23 ;  /* 0x000000ffff007224 */ /* 0x001fc600078e0017 */
[----:B------:R-:W-:Y:S04]  /*9a60*/  STL [R1+0x1bf0], R6 ;  /* 0x001bf00601007387 */ /* 0x000fe80000100800 */
[----:B------:R0:W-:Y:S02]  /*9a70*/  STL [R1+0x1be4], R0 ;  /* 0x001be40001007387 */ /* 0x0001e40000100800 */
[----:B0-----:R-:W-:Y:S02]  /*9a80*/  IMAD.MOV.U32 R0, RZ, RZ, R7 ;  /* 0x000000ffff007224 */ /* 0x001fe400078e0007 */
[----:B------:R-:W2:Y:S04]  /*9a90*/  LDL.LU.64 R6, [R1+0x278] ;  /* 0x0002780001067983 */ /* 0x000ea80000300a00 */
[----:B------:R0:W-:Y:S04]  /*9aa0*/  STL [R1+0x1bec], R0 ;  /* 0x001bec0001007387 */ /* 0x0001e80000100800 */
[----:B----4-:R1:W-:Y:S01]  /*9ab0*/  STL [R1+0x1bf8], R4 ;  /* 0x001bf80401007387 */ /* 0x0103e20000100800 */
[----:B0-----:R-:W-:-:S03]  /*9ac0*/  IMAD.MOV.U32 R0, RZ, RZ, R5 ;  /* 0x000000ffff007224 */ /* 0x001fc600078e0005 */
[----:B-1----:R-:W4:Y:S04]  /*9ad0*/  LDL.LU.64 R4, [R1+0x328] ;  /* 0x0003280001047983 */ /* 0x002f280000300a00 */
[----:B------:R0:W-:Y:S04]  /*9ae0*/  STL [R1+0x1bf4], R0 ;  /* 0x001bf40001007387 */ /* 0x0001e80000100800 */
[----:B------:R1:W-:Y:S01]  /*9af0*/  STL [R1+0x1c00], R10 ;  /* 0x001c000a01007387 */ /* 0x0003e20000100800 */
[----:B0-----:R-:W-:-:S03]  /*9b00*/  IMAD.MOV.U32 R0, RZ, RZ, R11 ;  /* 0x000000ffff007224 */ /* 0x001fc600078e000b */
[----:B-1----:R-:W2:Y:S04]  /*9b10*/  LDL.LU.64 R10, [R1+0x288] ;  /* 0x00028800010a7983 */ /* 0x002ea80000300a00 */
[----:B------:R0:W-:Y:S04]  /*9b20*/  STL [R1+0x1bfc], R0 ;  /* 0x001bfc0001007387 */ /* 0x0001e80000100800 */
[----:B------:R-:W-:Y:S01]  /*9b30*/  STL [R1+0x1c08], R20 ;  /* 0x001c081401007387 */ /* 0x000fe20000100800 */
[----:B0-----:R-:W-:-:S03]  /*9b40*/  IMAD.MOV.U32 R0, RZ, RZ, R21 ;  /* 0x000000ffff007224 */ /* 0x001fc600078e0015 */
[----:B------:R-:W-:Y:S04]  /*9b50*/  STL [R1+0x1c10], R18 ;  /* 0x001c101201007387 */ /* 0x000fe80000100800 */
[----:B------:R-:W-:Y:S04]  /*9b60*/  STL [R1+0x1c04], R0 ;  /* 0x001c040001007387 */ /* 0x000fe80000100800 */
[----:B------:R0:W-:Y:S04]  /*9b70*/  STL.64 [R1+0x2038], R28 ;  /* 0x0020381c01007387 */ /* 0x0001e80000100a00 */
[----:B0-----:R-:W2:Y:S04]  /*9b80*/  LDL.LU.64 R28, [R1+0x330] ;  /* 0x00033000011c7983 */ /* 0x001ea80000300a00 */
[----:B------:R-:W2:Y:S04]  /*9b90*/  LDL.LU.64 R26, [R1+0x340] ;  /* 0x00034000011a7983 */ /* 0x000ea80000300a00 */
[----:B--2---:R0:W-:Y:S04]  /*9ba0*/  STL.64 [R1+0x2020], R26 ;  /* 0x0020201a01007387 */ /* 0x0041e80000100a00 */
[----:B0-----:R-:W2:Y:S04]  /*9bb0*/  LDL.LU.64 R26, [R1+0x268] ;  /* 0x00026800011a7983 */ /* 0x001ea80000300a00 */
[----:B--2---:R0:W-:Y:S04]  /*9bc0*/  STL.64 [R1+0x2028], R26 ;  /* 0x0020281a01007387 */ /* 0x0041e80000100a00 */
[----:B0-----:R-:W2:Y:S01]  /*9bd0*/  LDL.LU.64 R26, [R1+0x338] ;  /* 0x00033800011a7983 */ /* 0x001ea20000300a00 */
[----:B------:R-:W-:-:S03]  /*9be0*/  IMAD.MOV.U32 R0, RZ, RZ, R19 ;  /* 0x000000ffff007224 */ /* 0x000fc600078e0013 */
[----:B--2---:R0:W-:Y:S04]  /*9bf0*/  STL.64 [R1+0x2030], R26 ;  /* 0x0020301a01007387 */ /* 0x0041e80000100a00 */
[----:B0-----:R-:W2:Y:S04]  /*9c00*/  LDL.LU.64 R26, [R1+0x290] ;  /* 0x00029000011a7983 */ /* 0x001ea80000300a00 */
[----:B------:R-:W-:Y:S04]  /*9c10*/  STL [R1+0x1c18], R16 ;  /* 0x001c181001007387 */ /* 0x000fe80000100800 */
[----:B------:R0:W-:Y:S04]  /*9c20*/  STL [R1+0x1c0c], R0 ;  /* 0x001c0c0001007387 */ /* 0x0001e80000100800 */
[----:B------:R-:W3:Y:S01]  /*9c30*/  LDL.LU.64 R24, [R1+0x260] ;  /* 0x0002600001187983 */ /* 0x000ee20000300a00 */
[----:B0-----:R-:W-:-:S05]  /*9c40*/  IMAD.MOV.U32 R0, RZ, RZ, R17 ;  /* 0x000000ffff007224 */ /* 0x001fca00078e0011 */
[----:B------:R0:W-:Y:S04]  /*9c50*/  STL [R1+0x1c14], R0 ;  /* 0x001c140001007387 */ /* 0x0001e80000100800 */
[----:B------:R1:W-:Y:S04]  /*9c60*/  STL [R1+0x1c20], R8 ;  /* 0x001c200801007387 */ /* 0x0003e80000100800 */
[----:B------:R-:W3:Y:S01]  /*9c70*/  LDL.LU.64 R22, [R1+0x348] ;  /* 0x0003480001167983 */ /* 0x000ee20000300a00 */
[----:B0-----:R-:W-:-:S03]  /*9c80*/  IMAD.MOV.U32 R0, RZ, RZ, R9 ;  /* 0x000000ffff007224 */ /* 0x001fc600078e0009 */
[----:B-1----:R-:W3:Y:S04]  /*9c90*/  LDL.LU.64 R8, [R1+0x258] ;  /* 0x0002580001087983 */ /* 0x002ee80000300a00 */
[----:B------:R0:W-:Y:S04]  /*9ca0*/  STL [R1+0x1c1c], R0 ;  /* 0x001c1c0001007387 */ /* 0x0001e80000100800 */
[----:B------:R1:W-:Y:S01]  /*9cb0*/  STL [R1+0x1c28], R6 ;  /* 0x001c280601007387 */ /* 0x0003e20000100800 */
[----:B0-----:R-:W-:-:S03]  /*9cc0*/  IMAD.MOV.U32 R0, RZ, RZ, R7 ;  /* 0x000000ffff007224 */ /* 0x001fc600078e0007 */
[----:B-1----:R-:W3:Y:S04]  /*9cd0*/  LDL.LU.64 R6, [R1+0x350] ;  /* 0x0003500001067983 */ /* 0x002ee80000300a00 */
[----:B------:R0:W-:Y:S04]  /*9ce0*/  STL [R1+0x1c24], R0 ;  /* 0x001c240001007387 */ /* 0x0001e80000100800 */
[----:B----4-:R1:W-:Y:S04]  /*9cf0*/  STL [R1+0x1c30], R4 ;  /* 0x001c300401007387 */ /* 0x0103e80000100800 */
[----:B------:R-:W4:Y:S01]  /*9d00*/  LDL.LU.64 R20, [R1+0x250] ;  /* 0x0002500001147983 */ /* 0x000f220000300a00 */
[----:B0-----:R-:W-:-:S03]  /*9d10*/  IMAD.MOV.U32 R0, RZ, RZ, R5 ;  /* 0x000000ffff007224 */ /* 0x001fc600078e0005 */
[----:B------:R-:W-:Y:S04]  /*9d20*/  STL [R1+0x1c38], R10 ;  /* 0x001c380a01007387 */ /* 0x000fe80000100800 */
[----:B------:R0:W-:Y:S04]  /*9d30*/  STL [R1+0x1c2c], R0 ;  /* 0x001c2c0001007387 */ /* 0x0001e80000100800 */
[----:B-1----:R-:W3:Y:S04]  /*9d40*/  LDL.LU.64 R4, [R1+0x358] ;  /* 0x0003580001047983 */ /* 0x002ee80000300a00 */
[----:B------:R-:W3:Y:S01]  /*9d50*/  LDL.LU.64 R18, [R1+0x248] ;  /* 0x0002480001127983 */ /* 0x000ee20000300a00 */
[----:B0-----:R-:W-:-:S03]  /*9d60*/  IMAD.MOV.U32 R0, RZ, RZ, R11 ;  /* 0x000000ffff007224 */ /* 0x001fc600078e000b */
[----:B------:R-:W3:Y:S04]  /*9d70*/  LDL.LU.64 R10, [R1+0x240] ;  /* 0x00024000010a7983 */ /* 0x000ee80000300a00 */
[----:B------:R0:W-:Y:S04]  /*9d80*/  STL [R1+0x1c34], R0 ;  /* 0x001c340001007387 */ /* 0x0001e80000100800 */
[----:B------:R1:W-:Y:S04]  /*9d90*/  STL [R1+0x1c40], R28 ;  /* 0x001c401c01007387 */ /* 0x0003e80000100800 */
[----:B------:R-:W3:Y:S01]  /*9da0*/  LDL.LU.64 R16, [R1+0x360] ;  /* 0x0003600001107983 */ /* 0x000ee20000300a00 */
[----:B0-----:R-:W-:-:S03]  /*9db0*/  IMAD.MOV.U32 R0, RZ, RZ, R29 ;  /* 0x000000ffff007224 */ /* 0x001fc600078e001d */
[----:B-1----:R-:W3:Y:S04]  /*9dc0*/  LDL.LU.64 R28, [R1+0x2038] ;  /* 0x00203800011c7983 */ /* 0x002ee80000300a00 */
[----:B--2---:R-:W-:Y:S04]  /*9dd0*/  STL [R1+0x1c48], R26 ;  /* 0x001c481a01007387 */ /* 0x004fe80000100800 */
[----:B------:R0:W-:Y:S02]  /*9de0*/  STL [R1+0x1c3c], R0 ;  /* 0x001c3c0001007387 */ /* 0x0001e40000100800 */
[----:B0-----:R-:W-:-:S02]  /*9df0*/  IMAD.MOV.U32 R0, RZ, RZ, R27 ;  /* 0x000000ffff007224 */ /* 0x001fc400078e001b */
[----:B------:R-:W2:Y:S04]  /*9e00*/  LDL.LU.64 R26, [R1+0x2030] ;  /* 0x00203000011a7983 */ /* 0x000ea80000300a00 */
        /* <DEDUP_REMOVED lines=9> */
[----:B------:R0:W-:Y:S04]  /*9ea0*/  STL [R1+0x1c54], R0 ;  /* 0x001c540001007387 */ /* 0x0001e80000100800 */
[----:B---3--:R-:W-:Y:S01]  /*9eb0*/  STL [R1+0x1c68], R24 ;  /* 0x001c681801007387 */ /* 0x008fe20000100800 */
[----:B0-----:R-:W-:-:S05]  /*9ec0*/  IMAD.MOV.U32 R0, RZ, RZ, R27 ;  /* 0x000000ffff007224 */ /* 0x001fca00078e001b */
[----:B------:R0:W-:Y:S04]  /*9ed0*/  STL [R1+0x1c5c], R0 ;  /* 0x001c5c0001007387 */ /* 0x0001e80000100800 */
[----:B------:R-:W-:Y:S01]  /*9ee0*/  STL [R1+0x1c70], R22 ;  /* 0x001c701601007387 */ /* 0x000fe20000100800 */
[----:B0-----:R-:W-:-:S05]  /*9ef0*/  IMAD.MOV.U32 R0, RZ, RZ, R25 ;  /* 0x000000ffff007224 */ /* 0x001fca00078e0019 */
[----:B------:R0:W-:Y:S04]  /*9f00*/  STL [R1+0x1c64], R0 ;  /* 0x001c640001007387 */ /* 0x0001e80000100800 */
[----:B------:R-:W-:Y:S01]  /*9f10*/  STL [R1+0x1c78], R8 ;  /* 0x001c780801007387 */ /* 0x000fe20000100800 */
[----:B0-----:R-:W-:-:S05]  /*9f20*/  IMAD.MOV.U32 R0, RZ, RZ, R23 ;  /* 0x000000ffff007224 */ /* 0x001fca00078e0017 */
[----:B------:R0:W-:Y:S02]  /*9f30*/  STL [R1+0x1c6c], R0 ;  /* 0x001c6c0001007387 */ /* 0x0001e40000100800 */
[----:B0-----:R-:W-:Y:S02]  /*9f40*/  IMAD.MOV.U32 R0, RZ, RZ, R9 ;  /* 0x000000ffff007224 */ /* 0x001fe400078e0009 */
[----:B------:R-:W2:Y:S04]  /*9f50*/  LDL.LU.64 R8, [R1+0x368] ;  /* 0x0003680001087983 */ /* 0x000ea80000300a00 */
[----:B------:R0:W-:Y:S04]  /*9f60*/  STL [R1+0x1c74], R0 ;  /* 0x001c740001007387 */ /* 0x0001e80000100800 */
[----:B------:R1:W-:Y:S01]  /*9f70*/  STL [R1+0x1c80], R6 ;  /* 0x001c800601007387 */ /* 0x0003e20000100800 */
[----:B0-----:R-:W-:-:S03]  /*9f80*/  IMAD.MOV.U32 R0, RZ, RZ, R7 ;  /* 0x000000ffff007224 */ /* 0x001fc600078e0007 */
[----:B----4-:R-:W-:Y:S04]  /*9f90*/  STL [R1+0x1c88], R20 ;  /* 0x001c881401007387 */ /* 0x010fe80000100800 */
[----:B------:R0:W-:Y:S04]  /*9fa0*/  STL [R1+0x1c7c], R0 ;  /* 0x001c7c0001007387 */ /* 0x0001e80000100800 */
[----:B-1----:R-:W3:Y:S01]  /*9fb0*/  LDL.LU.64 R6, [R1+0x238] ;  /* 0x0002380001067983 */ /* 0x002ee20000300a00 */
[----:B0-----:R-:W-:-:S03]  /*9fc0*/  IMAD.MOV.U32 R0, RZ, RZ, R21 ;  /* 0x000000ffff007224 */ /* 0x001fc600078e0015 */
[----:B------:R-:W-:Y:S04]  /*9fd0*/  STL [R1+0x1c90], R4 ;  /* 0x001c900401007387 */ /* 0x000fe80000100800 */
[----:B------:R0:W-:Y:S02]  /*9fe0*/  STL [R1+0x1c84], R0 ;  /* 0x001c840001007387 */ /* 0x0001e40000100800 */
[----:B0-----:R-:W-:Y:S02]  /*9ff0*/  IMAD.MOV.U32 R0, RZ, RZ, R5 ;  /* 0x000000ffff007224 */ /* 0x001fe400078e0005 */
[----:B------:R-:W4:Y:S04]  /*a000*/  LDL.LU.64 R4, [R1+0x370] ;  /* 0x0003700001047983 */ /* 0x000f280000300a00 */
[----:B------:R0:W-:Y:S04]  /*a010*/  STL [R1+0x1c8c], R0 ;  /* 0x001c8c0001007387 */ /* 0x0001e80000100800 */
[----:B------:R-:W-:Y:S01]  /*a020*/  STL [R1+0x1c98], R18 ;  /* 0x001c981201007387 */ /* 0x000fe20000100800 */
[----:B0-----:R-:W-:-:S05]  /*a030*/  IMAD.MOV.U32 R0, RZ, RZ, R19 ;  /* 0x000000ffff007224 */ /* 0x001fca00078e0013 */
[----:B------:R0:W-:Y:S04]  /*a040*/  STL [R1+0x1c94], R0 ;  /* 0x001c940001007387 */ /* 0x0001e80000100800 */
[----:B------:R1:W-:Y:S01]  /*a050*/  STL [R1+0x1ca0], R16 ;  /* 0x001ca01001007387 */ /* 0x0003e20000100800 */
[----:B0-----:R-:W-:-:S03]  /*a060*/  IMAD.MOV.U32 R0, RZ, RZ, R17 ;  /* 0x000000ffff007224 */ /* 0x001fc600078e0011 */
[----:B------:R0:W-:Y:S04]  /*a070*/  STL [R1+0x1ca8], R10 ;  /* 0x001ca80a01007387 */ /* 0x0001e80000100800 */
[----:B------:R-:W-:Y:S04]  /*a080*/  STL [R1+0x1c9c], R0 ;  /* 0x001c9c0001007387 */ /* 0x000fe80000100800 */
[----:B------:R0:W-:Y:S01]  /*a090*/  STL.64 [R1+0x2008], R28 ;  /* 0x0020081c01007387 */ /* 0x0001e20000100a00 */
[----:B-1----:R-:W-:Y:S02]  /*a0a0*/  IMAD.MOV.U32 R16, RZ, RZ, R14 ;  /* 0x000000ffff107224 */ /* 0x002fe400078e000e */
[----:B------:R-:W-:Y:S01]  /*a0b0*/  IMAD.MOV.U32 R17, RZ, RZ, R15 ;  /* 0x000000ffff117224 */ /* 0x000fe200078e000f */
[----:B0-----:R-:W0:Y:S01]  /*a0c0*/  LDC R10, c[0x0][0x3a8] ;  /* 0x0000ea00ff0a7b82 */ /* 0x001e220000000800 */
[----:B------:R-:W2:Y:S04]  /*a0d0*/  LDL.LU.64 R28, [R1+0x228] ;  /* 0x00022800011c7983 */ /* 0x000ea80000300a00 */
[----:B--2---:R1:W-:Y:S04]  /*a0e0*/  STL.64 [R1+0x2010], R28 ;  /* 0x0020101c01007387 */ /* 0x0043e80000100a00 */
[----:B-1----:R-:W2:Y:S04]  /*a0f0*/  LDL.LU.64 R28, [R1+0x378] ;  /* 0x00037800011c7983 */ /* 0x002ea80000300a00 */
[----:B--2---:R1:W-:Y:S04]  /*a100*/  STL.64 [R1+0x2018], R28 ;  /* 0x0020181c01007387 */ /* 0x0043e80000100a00 */
[----:B-1----:R-:W2:Y:S04]  /*a110*/  LDL.LU.64 R28, [R1+0x230] ;  /* 0x00023000011c7983 */ /* 0x002ea80000300a00 */
[----:B------:R-:W2:Y:S01]  /*a120*/  LDL.LU.64 R14, [R1+0x388] ;  /* 0x00038800010e7983 */ /* 0x000ea20000300a00 */
[----:B------:R-:W-:-:S03]  /*a130*/  IMAD.MOV.U32 R0, RZ, RZ, R11 ;  /* 0x000000ffff007224 */ /* 0x000fc600078e000b */
[----:B--2---:R1:W-:Y:S04]  /*a140*/  STL.64 [R1+0x1ff8], R14 ;  /* 0x001ff80e01007387 */ /* 0x0043e80000100a00 */
[----:B-1----:R-:W2:Y:S01]  /*a150*/  LDL.LU.64 R14, [R1+0x220] ;  /* 0x00022000010e7983 */ /* 0x002ea20000300a00 */
[----:B------:R-:W-:Y:S02]  /*a160*/  IMAD.MOV.U32 R18, RZ, RZ, R12 ;  /* 0x000000ffff127224 */ /* 0x000fe400078e000c */
[----:B------:R-:W-:Y:S02]  /*a170*/  IMAD.MOV.U32 R19, RZ, RZ, R13 ;  /* 0x000000ffff137224 */ /* 0x000fe400078e000d */
[----:B------:R-:W-:Y:S02]  /*a180*/  IMAD.MOV.U32 R20, RZ, RZ, R2 ;  /* 0x000000ffff147224 */ /* 0x000fe400078e0002 */
[----:B------:R-:W-:Y:S01]  /*a190*/  IMAD.MOV.U32 R21, RZ, RZ, R3 ;  /* 0x000000ffff157224 */ /* 0x000fe200078e0003 */
[----:B--2---:R1:W-:Y:S04]  /*a1a0*/  STL.64 [R1+0x2000], R14 ;  /* 0x0020000e01007387 */ /* 0x0043e80000100a00 */
[----:B-1----:R-:W2:Y:S04]  /*a1b0*/  LDL.LU.64 R14, [R1+0x380] ;  /* 0x00038000010e7983 */ /* 0x002ea80000300a00 */
[----:B------:R-:W2:Y:S04]  /*a1c0*/  LDL.LU.64 R26, [R1+0x218] ;  /* 0x00021800011a7983 */ /* 0x000ea80000300a00 */
[----:B------:R1:W-:Y:S04]  /*a1d0*/  STL [R1+0x1ca4], R0 ;  /* 0x001ca40001007387 */ /* 0x0003e80000100800 */
[----:B------:R-:W-:Y:S04]  /*a1e0*/  STL [R1+0x1cb0], R8 ;  /* 0x001cb00801007387 */ /* 0x000fe80000100800 */
[----:B------:R-:W2:Y:S01]  /*a1f0*/  LDL.LU.64 R24, [R1+0x390] ;  /* 0x0003900001187983 */ /* 0x000ea20000300a00 */
[----:B-1----:R-:W-:-:S03]  /*a200*/  IMAD.MOV.U32 R0, RZ, RZ, R9 ;  /* 0x000000ffff007224 */ /* 0x002fc600078e0009 */
[----:B------:R-:W2:Y:S04]  /*a210*/  LDL.LU.64 R22, [R1+0x210] ;  /* 0x0002100001167983 */ /* 0x000ea80000300a00 */
[----:B------:R1:W-:Y:S04]  /*a220*/  STL [R1+0x1cac], R0 ;  /* 0x001cac0001007387 */ /* 0x0003e80000100800 */
[----:B---3--:R3:W-:Y:S04]  /*a230*/  STL [R1+0x1cb8], R6 ;  /* 0x001cb80601007387 */ /* 0x0087e80000100800 */
[----:B------:R-:W2:Y:S01]  /*a240*/  LDL.LU.64 R12, [R1+0x398] ;  /* 0x00039800010c7983 */ /* 0x000ea20000300a00 */
[----:B-1----:R-:W-:-:S03]  /*a250*/  IMAD.MOV.U32 R0, RZ, RZ, R7 ;  /* 0x000000ffff007224 */ /* 0x002fc600078e0007 */
[----:B------:R-:W2:Y:S04]  /*a260*/  LDL.LU.64 R8, [R1+0x208] ;  /* 0x0002080001087983 */ /* 0x000ea80000300a00 */
[----:B------:R1:W-:Y:S04]  /*a270*/  STL [R1+0x1cb4], R0 ;  /* 0x001cb40001007387 */ /* 0x0003e80000100800 */
[----:B----4-:R4:W-:Y:S04]  /*a280*/  STL [R1+0x1cc0], R4 ;  /* 0x001cc00401007387 */ /* 0x0109e80000100800 */
[----:B---3--:R-:W3:Y:S01]  /*a290*/  LDL.LU.64 R6, [R1+0x3a0] ;  /* 0x0003a00001067983 */ /* 0x008ee20000300a00 */
[----:B-1----:R-:W-:-:S03]  /*a2a0*/  IMAD.MOV.U32 R0, RZ, RZ, R5 ;  /* 0x000000ffff007224 */ /* 0x002fc600078e0005 */
[----:B------:R-:W2:Y:S04]  /*a2b0*/  LDL.LU.64 R2, [R1+0x200] ;  /* 0x0002000001027983 */ /* 0x000ea80000300a00 */
[----:B------:R1:W-:Y:S04]  /*a2c0*/  STL [R1+0x1cbc], R0 ;  /* 0x001cbc0001007387 */ /* 0x0003e80000100800 */
[----:B------:R0:W-:Y:S04]  /*a2d0*/  STL [R1+0x1cc8], R28 ;  /* 0x001cc81c01007387 */ /* 0x0001e80000100800 */
[----:B----4-:R-:W4:Y:S01]  /*a2e0*/  LDL.LU.64 R4, [R1+0x3a8] ;  /* 0x0003a80001047983 */ /* 0x010f220000300a00 */
[----:B-1----:R-:W-:-:S03]  /*a2f0*/  IMAD.MOV.U32 R0, RZ, RZ, R29 ;  /* 0x000000ffff007224 */ /* 0x002fc600078e001d */
[----:B0-----:R-:W2:Y:S04]  /*a300*/  LDL.LU.64 R28, [R1+0x2018] ;  /* 0x00201800011c7983 */ /* 0x001ea80000300a00 */
        /* <DEDUP_REMOVED lines=8> */
[----:B------:R-:W-:Y:S04]  /*a390*/  STL [R1+0x1ce0], R14 ;  /* 0x001ce00e01007387 */ /* 0x000fe80000100800 */
        /* <DEDUP_REMOVED lines=12> */
[----:B------:R0:W-:Y:S04]  /*a460*/  STL [R1+0x1cec], R0 ;  /* 0x001cec0001007387 */ /* 0x0001e80000100800 */
[----:B------:R-:W-:Y:S01]  /*a470*/  STL [R1+0x1d00], R24 ;  /* 0x001d001801007387 */ /* 0x000fe20000100800 */
[----:B0-----:R-:W-:-:S05]  /*a480*/  IMAD.MOV.U32 R0, RZ, RZ, R27 ;  /* 0x000000ffff007224 */ /* 0x001fca00078e001b */
[----:B------:R0:W-:Y:S04]  /*a490*/  STL [R1+0x1cf4], R0 ;  /* 0x001cf40001007387 */ /* 0x0001e80000100800 */
[----:B------:R-:W-:Y:S01]  /*a4a0*/  STL [R1+0x1d08], R22 ;  /* 0x001d081601007387 */ /* 0x000fe20000100800 */
[----:B0-----:R-:W-:-:S05]  /*a4b0*/  IMAD.MOV.U32 R0, RZ, RZ, R25 ;  /* 0x000000ffff007224 */ /* 0x001fca00078e0019 */
[----:B------:R0:W-:Y:S04]  /*a4c0*/  STL [R1+0x1cfc], R0 ;  /* 0x001cfc0001007387 */ /* 0x0001e80000100800 */
[----:B------:R1:W-:Y:S01]  /*a4d0*/  STL [R1+0x1d10], R12 ;  /* 0x001d100c01007387 */ /* 0x0003e20000100800 */
[----:B0-----:R-:W-:-:S05]  /*a4e0*/  IMAD.MOV.U32 R0, RZ, RZ, R23 ;  /* 0x000000ffff007224 */ /* 0x001fca00078e0017 */
[----:B------:R0:W-:Y:S01]  /*a4f0*/  STL [R1+0x1d04], R0 ;  /* 0x001d040001007387 */ /* 0x0001e20000100800 */
[----:B------:R-:W-:Y:S01]  /*a500*/  IMAD R11, R10, 0x72, RZ ;  /* 0x000000720a0b7824 */ /* 0x000fe200078e02ff */
[----:B-1----:R-:W1:Y:S02]  /*a510*/  LDC R12, c[0x0][0x3a8] ;  /* 0x0000ea00ff0c7b82 */ /* 0x002e640000000800 */
[----:B------:R-:W-:Y:S01]  /*a520*/  STL [R1+0x1d18], R8 ;  /* 0x001d180801007387 */ /* 0x000fe20000100800 */
[----:B0-----:R-:W-:-:S05]  /*a530*/  IMAD.MOV.U32 R0, RZ, RZ, R13 ;  /* 0x000000ffff007224 */ /* 0x001fca00078e000d */
[----:B------:R-:W0:Y:S01]  /*a540*/  LDC R13, c[0x0][0x3a8] ;  /* 0x0000ea00ff0d7b82 */ /* 0x000e220000000800 */
[----:B------:R4:W-:Y:S04]  /*a550*/  STL [R1+0x1d0c], R0 ;  /* 0x001d0c0001007387 */ /* 0x0009e80000100800 */
[----:B---3--:R3:W-:Y:S01]  /*a560*/  STL [R1+0x1d20], R6 ;  /* 0x001d200601007387 */ /* 0x0087e20000100800 */
[----:B----4-:R-:W-:Y:S02]  /*a570*/  IMAD.MOV.U32 R0, RZ, RZ, R9 ;  /* 0x000000ffff007224 */ /* 0x010fe400078e0009 */
[----:B---3--:R-:W-:-:S03]  /*a580*/  IMAD.MOV.U32 R6, RZ, RZ, R7 ;  /* 0x000000ffff067224 */ /* 0x008fc600078e0007 */
[----:B------:R-:W-:Y:S04]  /*a590*/  STL [R1+0x1d14], R0 ;  /* 0x001d140001007387 */ /* 0x000fe80000100800 */
[----:B------:R3:W-:Y:S04]  /*a5a0*/  STL [R1+0x1d1c], R6 ;  /* 0x001d1c0601007387 */ /* 0x0007e80000100800 */
[----:B------:R4:W-:Y:S01]  /*a5b0*/  STL [R1+0x1d28], R2 ;  /* 0x001d280201007387 */ /* 0x0009e20000100800 */
[----:B---3--:R-:W-:Y:S02]  /*a5c0*/  IMAD.MOV.U32 R6, RZ, RZ, R3 ;  /* 0x000000ffff067224 */ /* 0x008fe400078e0003 */
[----:B------:R-:W-:-:S03]  /*a5d0*/  IMAD R0, R10, 0x7f, RZ ;  /* 0x0000007f0a007824 */ /* 0x000fc600078e02ff */
[----:B------:R-:W-:Y:S04]  /*a5e0*/  STL [R1+0x1d24], R6 ;  /* 0x001d240601007387 */ /* 0x000fe80000100800 */
[----:B------:R3:W-:Y:S01]  /*a5f0*/  STL [R1+0x1d30], R4 ;  /* 0x001d300401007387 */ /* 0x0007e20000100800 */
[----:B----4-:R-:W-:-:S04]  /*a600*/  IMAD.WIDE R2, R0, 0x2, R20 ;  /* 0x0000000200027825 */ /* 0x010fc800078e0214 */
[----:B---3--:R-:W-:Y:S02]  /*a610*/  IMAD.MOV.U32 R4, RZ, RZ, R5 ;  /* 0x000000ffff047224 */ /* 0x008fe400078e0005 */
[----:B------:R-:W-:-:S04]  /*a620*/  IMAD.WIDE R6, R0, 0x2, R16 ;  /* 0x0000000200067825 */ /* 0x000fc800078e0210 */
[----:B------:R-:W-:Y:S01]  /*a630*/  IMAD R8, R10, 0x7e, RZ ;  /* 0x0000007e0a087824 */ /* 0x000fe200078e02ff */
[----:B--2---:R2:W-:Y:S04]  /*a640*/  STL [R1+0x1d38], R14 ;  /* 0x001d380e01007387 */ /* 0x0045e80000100800 */
[----:B------:R3:W-:Y:S04]  /*a650*/  STL [R1+0x1d2c], R4 ;  /* 0x001d2c0401007387 */ /* 0x0007e80000100800 */
[----:B------:R-:W-:Y:S04]  /*a660*/  STL [R1+0x1d34], R15 ;  /* 0x001d340f01007387 */ /* 0x000fe80000100800 */
[----:B------:R-:W-:Y:S01]  /*a670*/  STL [R1+0x1d3c], R2 ;  /* 0x001d3c0201007387 */ /* 0x000fe20000100800 */
[----:B--2---:R-:W2:Y:S01]  /*a680*/  LDC R14, c[0x0][0x3a8] ;  /* 0x0000ea00ff0e7b82 */ /* 0x004ea20000000800 */
[----:B---3--:R-:W-:-:S02]  /*a690*/  IMAD.WIDE R4, R0, 0x2, R18 ;  /* 0x0000000200047825 */ /* 0x008fc400078e0212 */
[----:B------:R3:W-:Y:S04]  /*a6a0*/  STL [R1+0x1bc8], R3 ;  /* 0x001bc80301007387 */ /* 0x0007e80000100800 */
[----:B------:R-:W-:Y:S04]  /*a6b0*/  STL [R1+0x1bcc], R4 ;  /* 0x001bcc0401007387 */ /* 0x000fe80000100800 */
[----:B------:R4:W-:Y:S01]  /*a6c0*/  STL [R1+0x1bb8], R5 ;  /* 0x001bb80501007387 */ /* 0x0009e20000100800 */
[----:B---3--:R-:W-:-:S03]  /*a6d0*/  IMAD.WIDE R2, R0, 0x2, R28 ;  /* 0x0000000200027825 */ /* 0x008fc600078e021c */
[----:B------:R-:W-:Y:S04]  /*a6e0*/  STL [R1+0x1bbc], R6 ;  /* 0x001bbc0601007387 */ /* 0x000fe80000100800 */
[----:B------:R3:W-:Y:S01]  /*a6f0*/  STL [R1+0x1ba0], R7 ;  /* 0x001ba00701007387 */ /* 0x0007e20000100800 */
[----:B----4-:R-:W-:-:S03]  /*a700*/  IMAD.WIDE R4, R8, 0x2, R20 ;  /* 0x0000000208047825 */ /* 0x010fc600078e0214 */
[----:B------:R-:W-:Y:S04]  /*a710*/  STL [R1+0x1bb4], R2 ;  /* 0x001bb40201007387 */ /* 0x000fe80000100800 */
[----:B------:R4:W-:Y:S01]  /*a720*/  STL [R1+0x1bac], R3 ;  /* 0x001bac0301007387 */ /* 0x0009e20000100800 */
[----:B---3--:R-:W-:-:S03]  /*a730*/  IMAD.WIDE R6, R8, 0x2, R16 ;  /* 0x0000000208067825 */ /* 0x008fc600078e0210 */
[----:B------:R-:W-:Y:S01]  /*a740*/  STL [R1+0x1bb0], R4 ;  /* 0x001bb00401007387 */ /* 0x000fe20000100800 */
[----:B------:R-:W-:Y:S02]  /*a750*/  IMAD R0, R10, 0x7d, RZ ;  /* 0x0000007d0a007824 */ /* 0x000fe400078e02ff */
[C---:B----4-:R-:W-:Y:S01]  /*a760*/  IMAD.WIDE R2, R8.reuse, 0x2, R18 ;  /* 0x0000000208027825 */ /* 0x050fe200078e0212 */
        /* <DEDUP_REMOVED lines=102> */
[----:B----4-:R-:W-:-:S03]  /*add0*/  IMAD.WIDE R2, R8, 0x2, R18 ;  /* 0x0000000208027825 */ /* 0x010fc600078e0212 */
[----:B------:R3:W-:Y:S01]  /*ade0*/  STL [R1+0x1aa4], R5 ;  /* 0x001aa40501007387 */ /* 0x0007e20000100800 */
[----:B------:R-:W-:-:S03]  /*adf0*/  IMAD R0, R10, 0x75, RZ ;  /* 0x000000750a007824 */ /* 0x000fc600078e02ff */
        /* <DEDUP_REMOVED lines=8> */
[----:B------:R-:W-:Y:S02]  /*ae80*/  IMAD R8, R10, 0x74, RZ ;  /* 0x000000740a087824 */ /* 0x000fe400078e02ff */
[C---:B---3--:R-:W-:Y:S01]  /*ae90*/  IMAD.WIDE R6, R0.reuse, 0x2, R16 ;  /* 0x0000000200067825 */ /* 0x048fe200078e0210 */
[----:B------:R-:W-:Y:S03]  /*aea0*/  STL [R1+0x1a90], R2 ;  /* 0x001a900201007387 */ /* 0x000fe60000100800 */
        /* <DEDUP_REMOVED lines=10> */
[----:B------:R-:W-:-:S03]  /*af50*/  IMAD R0, R10, 0x73, RZ ;  /* 0x000000730a007824 */ /* 0x000fc600078e02ff */
[----:B------:R-:W-:Y:S01]  /*af60*/  STL [R1+0x1a70], R4 ;  /* 0x001a700401007387 */ /* 0x000fe20000100800 */
[----:B---3--:R-:W-:-:S03]  /*af70*/  IMAD.WIDE R6, R8, 0x2, R28 ;  /* 0x0000000208067825 */ /* 0x008fc600078e021c */
[----:B------:R3:W-:Y:S01]  /*af80*/  STL [R1+0xbec], R5 ;  /* 0x000bec0501007387 */ /* 0x0007e20000100800 */
[----:B----4-:R-:W-:-:S05]  /*af90*/  IMAD.WIDE R2, R8, 0x2, R18 ;  /* 0x0000000208027825 */ /* 0x010fca00078e0212 */
[----:B------:R-:W-:Y:S01]  /*afa0*/  STL [R1+0x1a68], R2 ;  /* 0x001a680201007387 */ /* 0x000fe20000100800 */
[----:B---3--:R-:W-:-:S03]  /*afb0*/  IMAD.WIDE R4, R8, 0x2, R16 ;  /* 0x0000000208047825 */ /* 0x008fc600078e0210 */
[----:B------:R3:W-:Y:S01]  /*afc0*/  STL [R1+0xbf0], R3 ;  /* 0x000bf00301007387 */ /* 0x0007e20000100800 */
[----:B------:R-:W-:-:S03]  /*afd0*/  IMAD.WIDE R8, R0, 0x2, R20 ;  /* 0x0000000200087825 */ /* 0x000fc600078e0214 */
        /* <DEDUP_REMOVED lines=9> */
[----:B------:R-:W-:Y:S04]  /*b070*/  STL [R1+0xc10], R2 ;  /* 0x000c100201007387 */ /* 0x000fe80000100800 */
[----:B------:R3:W-:Y:S01]  /*b080*/  STL [R1+0xc0c], R3 ;  /* 0x000c0c0301007387 */ /* 0x0007e20000100800 */
[----:B----4-:R-:W-:-:S03]  /*b090*/  IMAD.WIDE R8, R11, 0x2, R20 ;  /* 0x000000020b087825 */ /* 0x010fc600078e0214 */
[----:B------:R-:W-:Y:S01]  /*b0a0*/  STL [R1+0xc18], R4 ;  /* 0x000c180401007387 */ /* 0x000fe20000100800 */
[----:B------:R-:W-:-:S03]  /*b0b0*/  IMAD R0, R10, 0x71, RZ ;  /* 0x000000710a007824 */ /* 0x000fc600078e02ff */
        /* <DEDUP_REMOVED lines=636> */
[----:B------:R-:W-:-:S03]  /*d880*/  IMAD.SHL.U32 R11, R10, 0x40, RZ ;  /* 0x000000400a0b7824 */ /* 0x000fc600078e00ff */
        /* <DEDUP_REMOVED lines=41> */
[----:B------:R-:W-:-:S03]  /*db20*/  IMAD R0, R10, 0x3d, RZ ;  /* 0x0000003d0a007824 */ /* 0x000fc600078e02ff */
[----:B------:R3:W-:Y:S01]  /*db30*/  STL [R1+0x12a0], R7 ;  /* 0x0012a00701007387 */ /* 0x0007e20000100800 */
[----:B----4-:R-:W-:-:S03]  /*db40*/  IMAD.WIDE R4, R11, 0x2, R16 ;  /* 0x000000020b047825 */ /* 0x010fc600078e0210 */
[----:B------:R-:W-:Y:S04]  /*db50*/  STL [R1+0x12ac], R8 ;  /* 0x0012ac0801007387 */ /* 0x000fe80000100800 */
[----:B------:R-:W-:Y:S01]  /*db60*/  STL [R1+0x12a8], R9 ;  /* 0x0012a80901007387 */ /* 0x000fe20000100800 */
[----:B---3--:R-:W-:-:S03]  /*db70*/  IMAD.WIDE R6, R11, 0x2, R28 ;  /* 0x000000020b067825 */ /* 0x008fc600078e021c */
[----:B------:R-:W-:Y:S04]  /*db80*/  STL [R1+0x12b4], R2 ;  /* 0x0012b40201007387 */ /* 0x000fe80000100800 */
[----:B------:R3:W-:Y:S04]  /*db90*/  STL [R1+0x12b0], R3 ;  /* 0x0012b00301007387 */ /* 0x0007e80000100800 */
[----:B------:R-:W-:Y:S04]  /*dba0*/  STL [R1+0x12bc], R4 ;  /* 0x0012bc0401007387 */ /* 0x000fe80000100800 */
[----:B------:R4:W-:Y:S01]  /*dbb0*/  STL [R1+0x12b8], R5 ;  /* 0x0012b80501007387 */ /* 0x0009e20000100800 */
[----:B---3--:R-:W-:-:S03]  /*dbc0*/  IMAD.WIDE R2, R0, 0x2, R20 ;  /* 0x0000000200027825 */ /* 0x008fc600078e0214 */
[----:B------:R-:W-:Y:S04]  /*dbd0*/  STL [R1+0x12c4], R6 ;  /* 0x0012c40601007387 */ /* 0x000fe80000100800 */
[----:B------:R3:W-:Y:S04]  /*dbe0*/  STL [R1+0x12c0], R7 ;  /* 0x0012c00701007387 */ /* 0x0007e80000100800 */
[----:B------:R-:W-:Y:S01]  /*dbf0*/  STL [R1+0x12cc], R2 ;  /* 0x0012cc0201007387 */ /* 0x000fe20000100800 */
[----:B------:R-:W-:-:S03]  /*dc00*/  IMAD R11, R10, 0x3c, RZ ;  /* 0x0000003c0a0b7824 */ /* 0x000fc600078e02ff */
[----:B------:R0:W-:Y:S01]  /*dc10*/  STL [R1+0x12c8], R3 ;  /* 0x0012c80301007387 */ /* 0x0001e20000100800 */
[----:B----4-:R-:W-:-:S04]  /*dc20*/  IMAD.WIDE R4, R0, 0x2, R16 ;  /* 0x0000000200047825 */ /* 0x010fc800078e0210 */
[----:B---3--:R-:W-:-:S04]  /*dc30*/  IMAD.WIDE R6, R0, 0x2, R28 ;  /* 0x0000000200067825 */ /* 0x008fc800078e021c */
[----:B0-----:R-:W-:-:S04]  /*dc40*/  IMAD.WIDE R2, R0, 0x2, R18 ;  /* 0x0000000200027825 */ /* 0x001fc800078e0212 */
[C---:B------:R-:W-:Y:S01]  /*dc50*/  IMAD.WIDE R8, R11.reuse, 0x2, R20 ;  /* 0x000000020b087825 */ /* 0x040fe200078e0214 */
[----:B------:R-:W-:Y:S04]  /*dc60*/  STL [R1+0x12d4], R2 ;  /* 0x0012d40201007387 */ /* 0x000fe80000100800 */
[----:B------:R0:W-:Y:S04]  /*dc70*/  STL [R1+0x12d0], R3 ;  /* 0x0012d00301007387 */ /* 0x0001e80000100800 */
[----:B------:R-:W-:Y:S04]  /*dc80*/  STL [R1+0x12dc], R4 ;  /* 0x0012dc0401007387 */ /* 0x000fe80000100800 */
[----:B------:R3:W-:Y:S01]  /*dc90*/  STL [R1+0x12d8], R5 ;  /* 0x0012d80501007387 */ /* 0x0007e20000100800 */
[----:B0-----:R-:W-:-:S03]  /*dca0*/  IMAD.WIDE R2, R11, 0x2, R18 ;  /* 0x000000020b027825 */ /* 0x001fc600078e0212 */
[----:B------:R-:W-:Y:S04]  /*dcb0*/  STL [R1+0x12e4], R6 ;  /* 0x0012e40601007387 */ /* 0x000fe80000100800 */
[----:B------:R-:W-:Y:S01]  /*dcc0*/  STL [R1+0x12e0], R7 ;  /* 0x0012e00701007387 */ /* 0x000fe20000100800 */
[----:B---3--:R-:W-:-:S03]  /*dcd0*/  IMAD.WIDE R4, R11, 0x2, R16 ;  /* 0x000000020b047825 */ /* 0x008fc600078e0210 */
[----:B------:R-:W-:Y:S04]  /*dce0*/  STL [R1+0x12ec], R8 ;  /* 0x0012ec0801007387 */ /* 0x000fe80000100800 */
[----:B------:R0:W-:Y:S01]  /*dcf0*/  STL [R1+0x12e8], R9 ;  /* 0x0012e80901007387 */ /* 0x0001e20000100800 */
[----:B------:R-:W-:-:S03]  /*dd00*/  IMAD R0, R10, 0x3b, RZ ;  /* 0x0000003b0a007824 */ /* 0x000fc600078e02ff */
[----:B------:R-:W-:Y:S04]  /*dd10*/  STL [R1+0x12f4], R2 ;  /* 0x0012f40201007387 */ /* 0x000fe80000100800 */
[----:B------:R3:W-:Y:S01]  /*dd20*/  STL [R1+0x12f0], R3 ;  /* 0x0012f00301007387 */ /* 0x0007e20000100800 */
[----:B0-----:R-:W0:Y:S03]  /*dd30*/  LDC R9, c[0x0][0x3a8] ;  /* 0x0000ea00ff097b82 */ /* 0x001e260000000800 */
[----:B------:R-:W-:Y:S01]  /*dd40*/  STL [R1+0x12fc], R4 ;  /* 0x0012fc0401007387 */ /* 0x000fe20000100800 */
[----:B------:R-:W-:-:S04]  /*dd50*/  IMAD.WIDE R6, R0, 0x2, R20 ;  /* 0x0000000200067825 */ /* 0x000fc800078e0214 */
[----:B---3--:R-:W-:Y:S01]  /*dd60*/  IMAD.WIDE R2, R11, 0x2, R28 ;  /* 0x000000020b027825 */ /* 0x008fe200078e021c */
[----:B------:R3:W-:Y:S01]  /*dd70*/  STL [R1+0x12f8], R5 ;  /* 0x0012f80501007387 */ /* 0x0007e20000100800 */
[----:B------:R-:W4:Y:S03]  /*dd80*/  LDC R11, c[0x0][0x3a8] ;  /* 0x0000ea00ff0b7b82 */ /* 0x000f260000000800 */
[----:B------:R-:W-:Y:S04]  /*dd90*/  STL [R1+0x1304], R2 ;  /* 0x0013040201007387 */ /* 0x000fe80000100800 */
[----:B------:R1:W-:Y:S01]  /*dda0*/  STL [R1+0x1300], R3 ;  /* 0x0013000301007387 */ /* 0x0003e20000100800 */
[----:B---3--:R-:W-:-:S03]  /*ddb0*/  IMAD.WIDE R4, R0, 0x2, R16 ;  /* 0x0000000200047825 */ /* 0x008fc600078e0210 */
[----:B------:R-:W-:Y:S01]  /*ddc0*/  STL [R1+0x130c], R6 ;  /* 0x00130c0601007387 */ /* 0x000fe20000100800 */
[----:B-1----:R-:W-:-:S03]  /*ddd0*/  IMAD.WIDE R2, R0, 0x2, R18 ;  /* 0x0000000200027825 */ /* 0x002fc600078e0212 */
[----:B------:R1:W-:Y:S04]  /*dde0*/  STL [R1+0x1308], R7 ;  /* 0x0013080701007387 */ /* 0x0003e80000100800 */
[----:B------:R-:W-:Y:S01]  /*ddf0*/  STL [R1+0x1314], R2 ;  /* 0x0013140201007387 */ /* 0x000fe20000100800 */
[----:B------:R-:W-:Y:S02]  /*de00*/  IMAD R8, R12, 0x3a, RZ ;  /* 0x0000003a0c087824 */ /* 0x000fe400078e02ff */
[----:B------:R-:W3:Y:S01]  /*de10*/  LDC R12, c[0x0][0x3a8] ;  /* 0x0000ea00ff0c7b82 */ /* 0x000ee20000000800 */
[----:B------:R0:W-:Y:S01]  /*de20*/  STL [R1+0x1310], R3 ;  /* 0x0013100301007387 */ /* 0x0001e20000100800 */
[----:B-1----:R-:W-:-:S03]  /*de30*/  IMAD.WIDE R6, R8, 0x2, R20 ;  /* 0x0000000208067825 */ /* 0x002fc600078e0214 */
[----:B------:R-:W-:Y:S01]  /*de40*/  STL [R1+0x131c], R4 ;  /* 0x00131c0401007387 */ /* 0x000fe20000100800 */
[----:B0-----:R-:W-:-:S03]  /*de50*/  IMAD.WIDE R2, R0, 0x2, R28 ;  /* 0x0000000200027825 */ /* 0x001fc600078e021c */
[----:B------:R0:W-:Y:S04]  /*de60*/  STL [R1+0x1318], R5 ;  /* 0x0013180501007387 */ /* 0x0001e80000100800 */
[----:B------:R-:W-:Y:S04]  /*de70*/  STL [R1+0x1324], R2 ;  /* 0x0013240201007387 */ /* 0x000fe80000100800 */
[----:B------:R1:W-:Y:S01]  /*de80*/  STL [R1+0x1320], R3 ;  /* 0x0013200301007387 */ /* 0x0003e20000100800 */
[----:B------:R-:W-:Y:S02]  /*de90*/  IMAD R0, R9, 0x39, RZ ;  /* 0x0000003909007824 */ /* 0x000fe400078e02ff */
[C---:B0-----:R-:W-:Y:S01]  /*dea0*/  IMAD.WIDE R4, R8.reuse, 0x2, R16 ;  /* 0x0000000208047825 */ /* 0x041fe200078e0210 */
[----:B------:R-:W-:Y:S03]  /*deb0*/  STL [R1+0x132c], R6 ;  /* 0x00132c0601007387 */ /* 0x000fe60000100800 */
[C---:B-1----:R-:W-:Y:S01]  /*dec0*/  IMAD.WIDE R2, R8.reuse, 0x2, R18 ;  /* 0x0000000208027825 */ /* 0x042fe200078e0212 */
[----:B------:R0:W-:Y:S04]  /*ded0*/  STL [R1+0x1328], R7 ;  /* 0x0013280701007387 */ /* 0x0001e80000100800 */
[----:B------:R-:W-:Y:S04]  /*dee0*/  STL [R1+0x1334], R2 ;  /* 0x0013340201007387 */ /* 0x000fe80000100800 */
[----:B------:R1:W-:Y:S01]  /*def0*/  STL [R1+0x1330], R3 ;  /* 0x0013300301007387 */ /* 0x0003e20000100800 */
[----:B0-----:R-:W-:-:S03]  /*df00*/  IMAD.WIDE R6, R8, 0x2, R28 ;  /* 0x0000000208067825 */ /* 0x001fc600078e021c */
[----:B------:R-:W-:Y:S04]  /*df10*/  STL [R1+0x133c], R4 ;  /* 0x00133c0401007387 */ /* 0x000fe80000100800 */
[----:B------:R0:W-:Y:S01]  /*df20*/  STL [R1+0x1338], R5 ;  /* 0x0013380501007387 */ /* 0x0001e20000100800 */
[----:B-1----:R-:W-:-:S03]  /*df30*/  IMAD.WIDE R2, R0, 0x2, R20 ;  /* 0x0000000200027825 */ /* 0x002fc600078e0214 */
[----:B------:R-:W-:Y:S04]  /*df40*/  STL [R1+0x1344], R6 ;  /* 0x0013440601007387 */ /* 0x000fe80000100800 */
[----:B------:R1:W-:Y:S04]  /*df50*/  STL [R1+0x1340], R7 ;  /* 0x0013400701007387 */ /* 0x0003e80000100800 */
[----:B------:R-:W-:Y:S01]  /*df60*/  STL [R1+0x134c], R2 ;  /* 0x00134c0201007387 */ /* 0x000fe20000100800 */
[----:B----4-:R-:W-:-:S03]  /*df70*/  IMAD R11, R11, 0x38, RZ ;  /* 0x000000380b0b7824 */ /* 0x010fc600078e02ff */
[----:B------:R4:W-:Y:S01]  /*df80*/  STL [R1+0x1348], R3 ;  /* 0x0013480301007387 */ /* 0x0009e20000100800 */
[----:B0-----:R-:W-:-:S04]  /*df90*/  IMAD.WIDE R4, R0, 0x2, R16 ;  /* 0x0000000200047825 */ /* 0x001fc800078e0210 */
[----:B-1----:R-:W-:-:S04]  /*dfa0*/  IMAD.WIDE R6, R0, 0x2, R28 ;  /* 0x0000000200067825 */ /* 0x002fc800078e021c */
[----:B----4-:R-:W-:-:S04]  /*dfb0*/  IMAD.WIDE R2, R0, 0x2, R18 ;  /* 0x0000000200027825 */ /* 0x010fc800078e0212 */
        /* <DEDUP_REMOVED lines=8> */
[----:B-1----:R-:W-:-:S03]  /*e040*/  IMAD.WIDE R4, R11, 0x2, R16 ;  /* 0x000000020b047825 */ /* 0x002fc600078e0210 */
[----:B------:R-:W-:Y:S04]  /*e050*/  STL [R1+0x136c], R8 ;  /* 0x00136c0801007387 */ /* 0x000fe80000100800 */
[----:B------:R0:W-:Y:S01]  /*e060*/  STL [R1+0x1368], R9 ;  /* 0x0013680901007387 */ /* 0x0001e20000100800 */
[----:B---3--:R-:W-:Y:S02]  /*e070*/  IMAD R0, R12, 0x37, RZ ;  /* 0x000000370c007824 */ /* 0x008fe400078e02ff */
[----:B------:R-:W1:Y:S01]  /*e080*/  LDC R12, c[0x0][0x3a8] ;  /* 0x0000ea00ff0c7b82 */ /* 0x000e620000000800 */
[----:B------:R-:W-:Y:S04]  /*e090*/  STL [R1+0x1374], R2 ;  /* 0x0013740201007387 */ /* 0x000fe80000100800 */
[----:B------:R3:W-:Y:S03]  /*e0a0*/  STL [R1+0x1370], R3 ;  /* 0x0013700301007387 */ /* 0x0007e60000100800 */
[----:B0-----:R-:W0:Y:S01]  /*e0b0*/  LDC R9, c[0x0][0x3a8] ;  /* 0x0000ea00ff097b82 */ /* 0x001e220000000800 */
        /* <DEDUP_REMOVED lines=9> */
[----:B--2---:R-:W-:-:S03]  /*e150*/  IMAD.WIDE R2, R0, 0x2, R18 ;  /* 0x0000000200027825 */ /* 0x004fc600078e0212 */
[----:B------:R2:W-:Y:S04]  /*e160*/  STL [R1+0x1388], R7 ;  /* 0x0013880701007387 */ /* 0x0005e80000100800 */
[----:B------:R-:W-:Y:S01]  /*e170*/  STL [R1+0x1394], R2 ;  /* 0x0013940201007387 */ /* 0x000fe20000100800 */
[----:B------:R-:W-:Y:S02]  /*e180*/  IMAD R8, R13, 0x36, RZ ;  /* 0x000000360d087824 */ /* 0x000fe400078e02ff */
[----:B----4-:R-:W-:Y:S01]  /*e190*/  IMAD R11, R11, 0x34, RZ ;  /* 0x000000340b0b7824 */ /* 0x010fe200078e02ff */
[----:B------:R3:W-:Y:S01]  /*e1a0*/  STL [R1+0x1390], R3 ;  /* 0x0013900301007387 */ /* 0x0007e20000100800 */
[----:B------:R-:W4:Y:S01]  /*e1b0*/  LDC R13, c[0x0][0x3a8] ;  /* 0x0000ea00ff0d7b82 */ /* 0x000f220000000800 */
[----:B--2---:R-:W-:-:S02]  /*e1c0*/  IMAD.WIDE R6, R8, 0x2, R20 ;  /* 0x0000000208067825 */ /* 0x004fc400078e0214 */
[----:B------:R-:W-:Y:S02]  /*e1d0*/  STL [R1+0x139c], R4 ;  /* 0x00139c0401007387 */ /* 0x000fe40000100800 */
[----:B---3--:R-:W-:Y:S02]  /*e1e0*/  IMAD.WIDE R2, R0, 0x2, R28 ;  /* 0x0000000200027825 */ /* 0x008fe400078e021c */
[----:B------:R2:W-:Y:S04]  /*e1f0*/  STL [R1+0x1398], R5 ;  /* 0x0013980501007387 */ /* 0x0005e80000100800 */
[----:B------:R-:W-:Y:S04]  /*e200*/  STL [R1+0x13a4], R2 ;  /* 0x0013a40201007387 */ /* 0x000fe80000100800 */
[----:B------:R3:W-:Y:S01]  /*e210*/  STL [R1+0x13a0], R3 ;  /* 0x0013a00301007387 */ /* 0x0007e20000100800 */
[----:B0-----:R-:W-:-:S02]  /*e220*/  IMAD R0, R9, 0x35, RZ ;  /* 0x0000003509007824 */ /* 0x001fc400078e02ff */
[C---:B--2---:R-:W-:Y:S01]  /*e230*/  IMAD.WIDE R4, R8.reuse, 0x2, R16 ;  /* 0x0000000208047825 */ /* 0x044fe200078e0210 */
[----:B------:R-:W-:Y:S03]  /*e240*/  STL [R1+0x13ac], R6 ;  /* 0x0013ac0601007387 */ /* 0x000fe60000100800 */
[C---:B---3--:R-:W-:Y:S01]  /*e250*/  IMAD.WIDE R2, R8.reuse, 0x2, R18 ;  /* 0x0000000208027825 */ /* 0x048fe200078e0212 */
[----:B------:R0:W-:Y:S04]  /*e260*/  STL [R1+0x13a8], R7 ;  /* 0x0013a80701007387 */ /* 0x0001e80000100800 */
[----:B------:R-:W-:Y:S04]  /*e270*/  STL [R1+0x13b4], R2 ;  /* 0x0013b40201007387 */ /* 0x000fe80000100800 */
[----:B------:R2:W-:Y:S01]  /*e280*/  STL [R1+0x13b0], R3 ;  /* 0x0013b00301007387 */ /* 0x0005e20000100800 */
[----:B0-----:R-:W-:-:S03]  /*e290*/  IMAD.WIDE R6, R8, 0x2, R28 ;  /* 0x0000000208067825 */ /* 0x001fc600078e021c */
[----:B------:R-:W-:Y:S04]  /*e2a0*/  STL [R1+0x13bc], R4 ;  /* 0x0013bc0401007387 */ /* 0x000fe80000100800 */
[----:B------:R0:W-:Y:S01]  /*e2b0*/  STL [R1+0x13b8], R5 ;  /* 0x0013b80501007387 */ /* 0x0001e20000100800 */
[----:B--2---:R-:W-:-:S03]  /*e2c0*/  IMAD.WIDE R2, R0, 0x2, R20 ;  /* 0x0000000200027825 */ /* 0x004fc600078e0214 */
[----:B------:R-:W-:Y:S04]  /*e2d0*/  STL [R1+0x13c4], R6 ;  /* 0x0013c40601007387 */ /* 0x000fe80000100800 */
[----:B------:R2:W-:Y:S04]  /*e2e0*/  STL [R1+0x13c0], R7 ;  /* 0x0013c00701007387 */ /* 0x0005e80000100800 */
[----:B------:R-:W-:Y:S01]  /*e2f0*/  STL [R1+0x13cc], R2 ;  /* 0x0013cc0201007387 */ /* 0x000fe20000100800 */
[----:B0-----:R-:W-:-:S03]  /*e300*/  IMAD.WIDE R4, R0, 0x2, R16 ;  /* 0x0000000200047825 */ /* 0x001fc600078e0210 */
[----:B------:R0:W-:Y:S01]  /*e310*/  STL [R1+0x13c8], R3 ;  /* 0x0013c80301007387 */ /* 0x0001e20000100800 */
[----:B--2---:R-:W-:-:S04]  /*e320*/  IMAD.WIDE R6, R0, 0x2, R28 ;  /* 0x0000000200067825 */ /* 0x004fc800078e021c */
        /* <DEDUP_REMOVED lines=9> */
[----:B--2---:R-:W-:-:S03]  /*e3c0*/  IMAD.WIDE R4, R11, 0x2, R16 ;  /* 0x000000020b047825 */ /* 0x004fc600078e0210 */
[----:B------:R-:W-:Y:S04]  /*e3d0*/  STL [R1+0x13ec], R8 ;  /* 0x0013ec0801007387 */ /* 0x000fe80000100800 */
[----:B------:R0:W-:Y:S01]  /*e3e0*/  STL [R1+0x13e8], R9 ;  /* 0x0013e80901007387 */ /* 0x0001e20000100800 */
[----:B-1----:R-:W-:Y:S02]  /*e3f0*/  IMAD R0, R12, 0x33, RZ ;  /* 0x000000330c007824 */ /* 0x002fe400078e02ff */
[----:B------:R-:W1:Y:S01]  /*e400*/  LDC R12, c[0x0][0x3a8] ;  /* 0x0000ea00ff0c7b82 */ /* 0x000e620000000800 */
[----:B------:R-:W-:Y:S04]  /*e410*/  STL [R1+0x13f4], R2 ;  /* 0x0013f40201007387 */ /* 0x000fe80000100800 */
[----:B------:R2:W-:Y:S03]  /*e420*/  STL [R1+0x13f0], R3 ;  /* 0x0013f00301007387 */ /* 0x0005e60000100800 */
[----:B0-----:R-:W0:Y:S01]  /*e430*/  LDC R9, c[0x0][0x3a8] ;  /* 0x0000ea00ff097b82 */ /* 0x001e220000000800 */
[----:B------:R-:W-:Y:S01]  /*e440*/  STL [R1+0x13fc], R4 ;  /* 0x0013fc0401007387 */ /* 0x000fe20000100800 */
[----:B------:R-:W-:-:S04]  /*e450*/  IMAD.WIDE R6, R0, 0x2, R20 ;  /* 0x0000000200067825 */ /* 0x000fc800078e0214 */
[----:B--2---:R-:W-:Y:S01]  /*e460*/  IMAD.WIDE R2, R11, 0x2, R28 ;  /* 0x000000020b027825 */ /* 0x004fe200078e021c */
[----:B------:R2:W-:Y:S01]  /*e470*/  STL [R1+0x13f8], R5 ;  /* 0x0013f80501007387 */ /* 0x0005e20000100800 */
[----:B------:R-:W3:Y:S03]  /*e480*/  LDC R11, c[0x0][0x3a8] ;  /* 0x0000ea00ff0b7b82 */ /* 0x000ee60000000800 */
[----:B------:R-:W-:Y:S04]  /*e490*/  STL [R1+0x1404], R2 ;  /* 0x0014040201007387 */ /* 0x000fe80000100800 */
[----:B------:R4:W-:Y:S01]  /*e4a0*/  STL [R1+0x1400], R3 ;  /* 0x0014000301007387 */ /* 0x0009e20000100800 */
[----:B--2---:R-:W-:-:S03]  /*e4b0*/  IMAD.WIDE R4, R0, 0x2, R16 ;  /* 0x0000000200047825 */ /* 0x004fc600078e0210 */
[----:B------:R-:W-:Y:S01]  /*e4c0*/  STL [R1+0x140c], R6 ;  /* 0x00140c0601007387 */ /* 0x000fe20000100800 */
[----:B----4-:R-:W-:-:S03]  /*e4d0*/  IMAD.WIDE R2, R0, 0x2, R18 ;  /* 0x0000000200027825 */ /* 0x010fc600078e0212 */
[----:B------:R2:W-:Y:S04]  /*e4e0*/  STL [R1+0x1408], R7 ;  /* 0x0014080701007387 */ /* 0x0005e80000100800 */
[----:B------:R-:W-:Y:S01]  /*e4f0*/  STL [R1+0x1414], R2 ;  /* 0x0014140201007387 */ /* 0x000fe20000100800 */
[----:B------:R-:W-:Y:S02]  /*e500*/  IMAD R8, R13, 0x32, RZ ;  /* 0x000000320d087824 */ /* 0x000fe400078e02ff */
[----:B---3--:R-:W-:Y:S01]  /*e510*/  IMAD R11, R11, 0x30, RZ ;  /* 0x000000300b0b7824 */ /* 0x008fe200078e02ff */
        /* <DEDUP_REMOVED lines=223> */
[----:B---3--:R-:W-:Y:S01]  /*f310*/  IMAD.SHL.U32 R11, R11, 0x20, RZ ;  /* 0x000000200b0b7824 */ /* 0x008fe200078e00ff */
        /* <DEDUP_REMOVED lines=391> */
[----:B------:R-:W4:Y:S01]  /*10b90*/  LDC R13, c[0x0][0x3a8] ;  /* 0x0000ea00ff0d7b82 */ /* 0x000f220000000800 */
[----:B------:R1:W-:Y:S01]  /*10ba0*/  STL [R1+0x1990], R3 ;  /* 0x0019900301007387 */ /* 0x0003e20000100800 */
[----:B--2---:R-:W-:-:S03]  /*10bb0*/  IMAD.WIDE R6, R8, 0x2, R20 ;  /* 0x0000000208067825 */ /* 0x004fc600078e0214 */
[----:B------:R-:W-:Y:S01]  /*10bc0*/  STL [R1+0x199c], R4 ;  /* 0x00199c0401007387 */ /* 0x000fe20000100800 */
[----:B-1----:R-:W-:-:S03]  /*10bd0*/  IMAD.WIDE R2, R0, 0x2, R28 ;  /* 0x0000000200027825 */ /* 0x002fc600078e021c */
[----:B------:R1:W-:Y:S04]  /*10be0*/  STL [R1+0x1998], R5 ;  /* 0x0019980501007387 */ /* 0x0003e80000100800 */
[----:B------:R-:W-:Y:S01]  /*10bf0*/  STL [R1+0x19a4], R2 ;  /* 0x0019a40201007387 */ /* 0x000fe20000100800 */
[----:B0-----:R-:W-:-:S03]  /*10c00*/  IMAD R0, R9, 0x5, RZ ;  /* 0x0000000509007824 */ /* 0x001fc600078e02ff */
[----:B------:R0:W-:Y:S01]  /*10c10*/  STL [R1+0x19a0], R3 ;  /* 0x0019a00301007387 */ /* 0x0001e20000100800 */
[----:B-1----:R-:W-:-:S03]  /*10c20*/  IMAD.WIDE R4, R8, 0x2, R16 ;  /* 0x0000000208047825 */ /* 0x002fc600078e0210 */
[----:B------:R-:W-:Y:S01]  /*10c30*/  STL [R1+0x19ac], R6 ;  /* 0x0019ac0601007387 */ /* 0x000fe20000100800 */
[----:B0-----:R-:W-:-:S03]  /*10c40*/  IMAD.WIDE R2, R8, 0x2, R18 ;  /* 0x0000000208027825 */ /* 0x001fc600078e0212 */
[----:B------:R0:W-:Y:S04]  /*10c50*/  STL [R1+0x19a8], R7 ;  /* 0x0019a80701007387 */ /* 0x0001e80000100800 */
[----:B------:R-:W-:Y:S04]  /*10c60*/  STL [R1+0x19b4], R2 ;  /* 0x0019b40201007387 */ /* 0x000fe80000100800 */
[----:B------:R1:W-:Y:S01]  /*10c70*/  STL [R1+0x19b0], R3 ;  /* 0x0019b00301007387 */ /* 0x0003e20000100800 */
[----:B0-----:R-:W-:-:S03]  /*10c80*/  IMAD.WIDE R6, R8, 0x2, R28 ;  /* 0x0000000208067825 */ /* 0x001fc600078e021c */
[----:B------:R-:W-:Y:S01]  /*10c90*/  STL [R1+0x19bc], R4 ;  /* 0x0019bc0401007387 */ /* 0x000fe20000100800 */
[----:B------:R-:W-:-:S03]  /*10ca0*/  IMAD.WIDE R8, R0, 0x2, R20 ;  /* 0x0000000200087825 */ /* 0x000fc600078e0214 */
[----:B------:R0:W-:Y:S01]  /*10cb0*/  STL [R1+0x19b8], R5 ;  /* 0x0019b80501007387 */ /* 0x0001e20000100800 */
[----:B-1----:R-:W-:-:S03]  /*10cc0*/  IMAD.WIDE R2, R0, 0x2, R18 ;  /* 0x0000000200027825 */ /* 0x002fc600078e0212 */
[----:B------:R3:W-:Y:S04]  /*10cd0*/  STL [R1+0x19c4], R6 ;  /* 0x0019c40601007387 */ /* 0x0007e80000100800 */
[----:B------:R-:W-:Y:S01]  /*10ce0*/  STL [R1+0x19c0], R7 ;  /* 0x0019c00701007387 */ /* 0x000fe20000100800 */
[----:B0-----:R-:W-:-:S03]  /*10cf0*/  IMAD.WIDE R4, R0, 0x2, R16 ;  /* 0x0000000200047825 */ /* 0x001fc600078e0210 */
[----:B------:R0:W-:Y:S04]  /*10d00*/  STL [R1+0x19cc], R8 ;  /* 0x0019cc0801007387 */ /* 0x0001e80000100800 */
[----:B------:R-:W-:Y:S01]  /*10d10*/  STL [R1+0x19c8], R9 ;  /* 0x0019c80901007387 */ /* 0x000fe20000100800 */
[----:B---3--:R-:W-:Y:S02]  /*10d20*/  IMAD.SHL.U32 R6, R11, 0x4, RZ ;  /* 0x000000040b067824 */ /* 0x008fe400078e00ff */
[----:B------:R-:W1:Y:S01]  /*10d30*/  LDC R11, c[0x0][0x3a8] ;  /* 0x0000ea00ff0b7b82 */ /* 0x000e620000000800 */
[----:B------:R-:W-:Y:S04]  /*10d40*/  STL [R1+0x19d4], R2 ;  /* 0x0019d40201007387 */ /* 0x000fe80000100800 */
[----:B------:R2:W-:Y:S03]  /*10d50*/  STL [R1+0x19d0], R3 ;  /* 0x0019d00301007387 */ /* 0x0005e60000100800 */
[----:B0-----:R-:W0:Y:S01]  /*10d60*/  LDC R8, c[0x0][0x3a8] ;  /* 0x0000ea00ff087b82 */ /* 0x001e220000000800 */
[----:B------:R-:W-:Y:S04]  /*10d70*/  STL [R1+0x19dc], R4 ;  /* 0x0019dc0401007387 */ /* 0x000fe80000100800 */
[----:B------:R3:W-:Y:S01]  /*10d80*/  STL [R1+0x19d8], R5 ;  /* 0x0019d80501007387 */ /* 0x0007e20000100800 */
[----:B--2---:R-:W-:-:S05]  /*10d90*/  IMAD.WIDE R2, R0, 0x2, R28 ;  /* 0x0000000200027825 */ /* 0x004fca00078e021c */
[----:B------:R-:W-:Y:S01]  /*10da0*/  STL [R1+0x19e4], R2 ;  /* 0x0019e40201007387 */ /* 0x000fe20000100800 */
[----:B---3--:R-:W-:-:S03]  /*10db0*/  IMAD.WIDE R4, R6, 0x2, R20 ;  /* 0x0000000206047825 */ /* 0x008fc600078e0214 */
[----:B------:R2:W-:Y:S04]  /*10dc0*/  STL [R1+0x19e0], R3 ;  /* 0x0019e00301007387 */ /* 0x0005e80000100800 */
[----:B------:R-:W-:Y:S01]  /*10dd0*/  STL [R1+0x19ec], R4 ;  /* 0x0019ec0401007387 */ /* 0x000fe20000100800 */
[----:B------:R-:W-:Y:S02]  /*10de0*/  IMAD R0, R12, 0x3, RZ ;  /* 0x000000030c007824 */ /* 0x000fe400078e02ff */
[----:B------:R-:W3:Y:S01]  /*10df0*/  LDC R12, c[0x0][0x3a8] ;  /* 0x0000ea00ff0c7b82 */ /* 0x000ee20000000800 */
[----:B------:R4:W-:Y:S01]  /*10e00*/  STL [R1+0x19e8], R5 ;  /* 0x0019e80501007387 */ /* 0x0009e20000100800 */
[----:B--2---:R-:W-:-:S05]  /*10e10*/  IMAD.WIDE R2, R6, 0x2, R18 ;  /* 0x0000000206027825 */ /* 0x004fca00078e0212 */
[----:B------:R-:W-:Y:S01]  /*10e20*/  STL [R1+0x19f4], R2 ;  /* 0x0019f40201007387 */ /* 0x000fe20000100800 */
[----:B----4-:R-:W-:-:S03]  /*10e30*/  IMAD.WIDE R4, R6, 0x2, R16 ;  /* 0x0000000206047825 */ /* 0x010fc600078e0210 */
[----:B------:R2:W-:Y:S01]  /*10e40*/  STL [R1+0x19f0], R3 ;  /* 0x0019f00301007387 */ /* 0x0005e20000100800 */
[----:B------:R-:W-:-:S03]  /*10e50*/  IMAD.WIDE R6, R6, 0x2, R28 ;  /* 0x0000000206067825 */ /* 0x000fc600078e021c */
[----:B------:R-:W-:Y:S04]  /*10e60*/  STL [R1+0x19fc], R4 ;  /* 0x0019fc0401007387 */ /* 0x000fe80000100800 */
[----:B------:R4:W-:Y:S01]  /*10e70*/  STL [R1+0x19f8], R5 ;  /* 0x0019f80501007387 */ /* 0x0009e20000100800 */
[----:B--2---:R-:W-:-:S03]  /*10e80*/  IMAD.WIDE R2, R0, 0x2, R20 ;  /* 0x0000000200027825 */ /* 0x004fc600078e0214 */
[----:B------:R-:W-:Y:S04]  /*10e90*/  STL [R1+0x1a04], R6 ;  /* 0x001a040601007387 */ /* 0x000fe80000100800 */
[----:B------:R2:W-:Y:S04]  /*10ea0*/  STL [R1+0x1a00], R7 ;  /* 0x001a000701007387 */ /* 0x0005e80000100800 */
[----:B------:R-:W-:Y:S01]  /*10eb0*/  STL [R1+0x1a0c], R2 ;  /* 0x001a0c0201007387 */ /* 0x000fe20000100800 */
[----:B----4-:R-:W-:-:S03]  /*10ec0*/  IMAD.WIDE R4, R0, 0x2, R16 ;  /* 0x0000000200047825 */ /* 0x010fc600078e0210 */
[----:B------:R4:W-:Y:S01]  /*10ed0*/  STL [R1+0x1a08], R3 ;  /* 0x001a080301007387 */ /* 0x0009e20000100800 */
[----:B0-----:R-:W-:Y:S02]  /*10ee0*/  IMAD.SHL.U32 R8, R8, 0x2, RZ ;  /* 0x0000000208087824 */ /* 0x001fe400078e00ff */
[----:B--2---:R-:W-:-:S04]  /*10ef0*/  IMAD.WIDE R6, R0, 0x2, R28 ;  /* 0x0000000200067825 */ /* 0x004fc800078e021c */
[----:B----4-:R-:W-:-:S05]  /*10f00*/  IMAD.WIDE R2, R0, 0x2, R18 ;  /* 0x0000000200027825 */ /* 0x010fca00078e0212 */
[----:B------:R-:W-:Y:S04]  /*10f10*/  STL [R1+0x1a14], R2 ;  /* 0x001a140201007387 */ /* 0x000fe80000100800 */
        /* <DEDUP_REMOVED lines=8> */
[----:B------:R1:W-:Y:S01]  /*10fa0*/  STL [R1+0x1a28], R3 ;  /* 0x001a280301007387 */ /* 0x0003e20000100800 */
[----:B0-----:R-:W-:-:S03]  /*10fb0*/  IMAD.WIDE R6, R8, 0x2, R16 ;  /* 0x0000000208067825 */ /* 0x001fc600078e0210 */
[----:B------:R-:W-:Y:S01]  /*10fc0*/  STL [R1+0x1a34], R4 ;  /* 0x001a340401007387 */ /* 0x000fe20000100800 */
[----:B------:R-:W-:-:S03]  /*10fd0*/  IMAD.WIDE R8, R8, 0x2, R28 ;  /* 0x0000000208087825 */ /* 0x000fc600078e021c */
[----:B------:R3:W-:Y:S01]  /*10fe0*/  STL [R1+0x1a30], R5 ;  /* 0x001a300501007387 */ /* 0x0007e20000100800 */
[----:B-1----:R-:W-:-:S03]  /*10ff0*/  IMAD.WIDE R2, R11, 0x2, R20 ;  /* 0x000000020b027825 */ /* 0x002fc600078e0214 */
[----:B------:R-:W-:Y:S04]  /*11000*/  STL [R1+0x1a3c], R6 ;  /* 0x001a3c0601007387 */ /* 0x000fe80000100800 */
[----:B------:R0:W-:Y:S01]  /*11010*/  STL [R1+0x1a38], R7 ;  /* 0x001a380701007387 */ /* 0x0001e20000100800 */
[----:B---3--:R-:W-:-:S03]  /*11020*/  IMAD.WIDE R4, R12, 0x2, R18 ;  /* 0x000000020c047825 */ /* 0x008fc600078e0212 */
[----:B------:R-:W-:Y:S04]  /*11030*/  STL [R1+0x1a44], R8 ;  /* 0x001a440801007387 */ /* 0x000fe80000100800 */
[----:B------:R-:W-:Y:S01]  /*11040*/  STL [R1+0x1a40], R9 ;  /* 0x001a400901007387 */ /* 0x000fe20000100800 */
[----:B0-----:R-:W-:-:S03]  /*11050*/  IMAD.WIDE R6, R13, 0x2, R16 ;  /* 0x000000020d067825 */ /* 0x001fc600078e0210 */
[----:B------:R-:W-:Y:S04]  /*11060*/  STL [R1+0x1a4c], R2 ;  /* 0x001a4c0201007387 */ /* 0x000fe80000100800 */
[----:B------:R0:W-:Y:S04]  /*11070*/  STL [R1+0x1a48], R3 ;  /* 0x001a480301007387 */ /* 0x0001e80000100800 */
[----:B------:R-:W-:Y:S04]  /*11080*/  STL [R1+0x1a54], R4 ;  /* 0x001a540401007387 */ /* 0x000fe80000100800 */
[----:B------:R-:W-:Y:S01]  /*11090*/  STL [R1+0x1a50], R5 ;  /* 0x001a500501007387 */ /* 0x000fe20000100800 */
[----:B0-----:R-:W-:-:S03]  /*110a0*/  IMAD.WIDE R2, R14, 0x2, R28 ;  /* 0x000000020e027825 */ /* 0x001fc600078e021c */
[----:B------:R-:W-:Y:S04]  /*110b0*/  STL [R1+0x1a5c], R6 ;  /* 0x001a5c0601007387 */ /* 0x000fe80000100800 */
[----:B------:R-:W-:Y:S04]  /*110c0*/  STL [R1+0x1a58], R7 ;  /* 0x001a580701007387 */ /* 0x000fe80000100800 */
[----:B------:R-:W-:Y:S04]  /*110d0*/  STL [R1+0x1a64], R2 ;  /* 0x001a640201007387 */ /* 0x000fe80000100800 */
[----:B------:R0:W-:Y:S04]  /*110e0*/  STL [R1+0x1a60], R3 ;  /* 0x001a600301007387 */ /* 0x0001e80000100800 */
[----:B------:R1:W-:Y:S04]  /*110f0*/  STL [R1+0xbd8], RZ ;  /* 0x000bd8ff01007387 */ /* 0x0003e80000100800 */
        /* <DEDUP_REMOVED lines=137> */
[----:B------:R1:W-:Y:S01]  /*11990*/  STL [R1+0x6a4], RZ ;  /* 0x0006a4ff01007387 */ /* 0x0003e20000100800 */
[----:B------:R-:W2:Y:S03]  /*119a0*/  S2R R29, SR_TID.X ;  /* 0x00000000001d7919 */ /* 0x000ea60000002100 */
        /* <DEDUP_REMOVED lines=29> */
[----:B--2---:R-:W-:-:S03]  /*11b80*/  LOP3.LUT R29, R29, 0x3f, RZ, 0xc0, !PT ;  /* 0x0000003f1d1d7812 */ /* 0x004fc600078ec0ff */
[----:B------:R1:W-:Y:S04]  /*11b90*/  STL [R1+0x71c], RZ ;  /* 0x00071cff01007387 */ /* 0x0003e80000100800 */
[----:B------:R1:W-:Y:S04]  /*11ba0*/  STL [R1+0x690], RZ ;  /* 0x000690ff01007387 */ /* 0x0003e80000100800 */
[----:B------:R1:W-:Y:S04]  /*11bb0*/  STL [R1+0x694], RZ ;  /* 0x000694ff01007387 */ /* 0x0003e80000100800 */
[----:B------:R1:W-:Y:S04]  /*11bc0*/  STL [R1+0x698], RZ ;  /* 0x000698ff01007387 */ /* 0x0003e80000100800 */
[----:B------:R1:W-:Y:S01]  /*11bd0*/  STL [R1+0x69c], RZ ;  /* 0x00069cff01007387 */ /* 0x0003e20000100800 */
[----:B0-----:R-:W-:-:S02]  /*11be0*/  IMAD.SHL.U32 R3, R29, 0x2, RZ ;  /* 0x000000021d037824 */ /* 0x001fc400078e00ff */
[----:B------:R-:W0:Y:S01]  /*11bf0*/  LDC R29, c[0x0][0x3ac] ;  /* 0x0000eb00ff1d7b82 */ /* 0x000e220000000800 */
        /* <DEDUP_REMOVED lines=25> */
[----:B0-----:R-:W-:-:S03]  /*11d90*/  IMAD.SHL.U32 R0, R29, 0x80, RZ ;  /* 0x000000801d007824 */ /* 0x001fc600078e00ff */
[----:B------:R1:W-:Y:S04]  /*11da0*/  STL [R1+0x704], RZ ;  /* 0x000704ff01007387 */ /* 0x0003e80000100800 */
[----:B------:R1:W-:Y:S01]  /*11db0*/  STL [R1+0x708], RZ ;  /* 0x000708ff01007387 */ /* 0x0003e20000100800 */
[----:B------:R-:W0:Y:S03]  /*11dc0*/  S2R R18, SR_TID.X ;  /* 0x0000000000127919 */ /* 0x000e260000002100 */
        /* <DEDUP_REMOVED lines=31> */
[----:B------:R1:W-:Y:S04]  /*11fc0*/  STL [R1+0x6b0], RZ ;  /* 0x0006b0ff01007387 */ /* 0x0003e80000100800 */
[----:B------:R1:W-:Y:S01]  /*11fd0*/  STL [R1+0x6b4], RZ ;  /* 0x0006b4ff01007387 */ /* 0x0003e20000100800 */
[----:B--2---:R-:W-:-:S03]  /*11fe0*/  LOP3.LUT R28, R29, 0x7, RZ, 0xc0, !PT ;  /* 0x000000071d1c7812 */ /* 0x004fc600078ec0ff */
[----:B------:R1:W-:Y:S04]  /*11ff0*/  STL [R1+0x6b8], RZ ;  /* 0x0006b8ff01007387 */ /* 0x0003e80000100800 */
[----:B------:R1:W-:Y:S01]  /*12000*/  STL [R1+0x6bc], RZ ;  /* 0x0006bcff01007387 */ /* 0x0003e20000100800 */
[----:B------:R-:W-:-:S03]  /*12010*/  LOP3.LUT R29, R16, 0x10, RZ, 0xc0, !PT ;  /* 0x00000010101d7812 */ /* 0x000fc600078ec0ff */
[----:B------:R1:W-:Y:S04]  /*12020*/  STL [R1+0x610], RZ ;  /* 0x000610ff01007387 */ /* 0x0003e80000100800 */
[----:B------:R1:W-:Y:S01]  /*12030*/  STL [R1+0x614], RZ ;  /* 0x000614ff01007387 */ /* 0x0003e20000100800 */
[----:B------:R-:W-:-:S03]  /*12040*/  IMAD.SHL.U32 R10, R10, 0x80, RZ ;  /* 0x000000800a0a7824 */ /* 0x000fc600078e00ff */
[----:B------:R1:W-:Y:S01]  /*12050*/  STL [R1+0x618], RZ ;  /* 0x000618ff01007387 */ /* 0x0003e20000100800 */
[----:B------:R-:W-:-:S03]  /*12060*/  IMAD R19, R28, 0x210, RZ ;  /* 0x000002101c137824 */ /* 0x000fc600078e02ff */
[----:B------:R1:W-:Y:S01]  /*12070*/  STL [R1+0x61c], RZ ;  /* 0x00061cff01007387 */ /* 0x0003e20000100800 */
[----:B------:R-:W-:-:S03]  /*12080*/  LOP3.LUT R29, R29, 0x20, R18, 0xf8, !PT ;  /* 0x000000201d1d7812 */ /* 0x000fc600078ef812 */
[----:B------:R1:W-:Y:S04]  /*12090*/  STL [R1+0x540], RZ ;  /* 0x000540ff01007387 */ /* 0x0003e80000100800 */
[----:B------:R1:W-:Y:S01]  /*120a0*/  STL [R1+0x544], RZ ;  /* 0x000544ff01007387 */ /* 0x0003e20000100800 */
[----:B------:R-:W-:-:S03]  /*120b0*/  SHF.R.S32.HI R2, RZ, 0x1f, R0 ;  /* 0x0000001fff027819 */ /* 0x000fc60000011400 */
[----:B------:R1:W-:Y:S01]  /*120c0*/  STL [R1+0x548], RZ ;  /* 0x000548ff01007387 */ /* 0x0003e20000100800 */
[----:B------:R-:W-:-:S03]  /*120d0*/  SHF.R.S32.HI R4, RZ, 0x1f, R10 ;  /* 0x0000001fff047819 */ /* 0x000fc6000001140a */
[----:B------:R1:W-:Y:S01]  /*120e0*/  STL [R1+0x54c], RZ ;  /* 0x00054cff01007387 */ /* 0x0003e20000100800 */
[----:B------:R-:W-:-:S03]  /*120f0*/  IMAD.SHL.U32 R17, R18, 0x100, RZ ;  /* 0x0000010012117824 */ /* 0x000fc600078e00ff */
[----:B------:R1:W-:Y:S01]  /*12100*/  STL [R1+0x4b0], RZ ;  /* 0x0004b0ff01007387 */ /* 0x0003e20000100800 */
[----:B------:R-:W-:-:S03]  /*12110*/  LOP3.LUT R29, R19, R29, RZ, 0x3c, !PT ;  /* 0x0000001d131d7212 */ /* 0x000fc600078e3cff */
[----:B------:R1:W-:Y:S01]  /*12120*/  STL [R1+0x4b4], RZ ;  /* 0x0004b4ff01007387 */ /* 0x0003e20000100800 */
[----:B------:R-:W-:-:S03]  /*12130*/  SHF.L.U64.HI R2, R0, 0x1, R2 ;  /* 0x0000000100027819 */ /* 0x000fc60000010202 */
[----:B------:R1:W-:Y:S01]  /*12140*/  STL [R1+0x4b8], RZ ;  /* 0x0004b8ff01007387 */ /* 0x0003e20000100800 */
[----:B------:R-:W-:-:S03]  /*12150*/  SHF.L.U64.HI R0, R10, 0x1, R4 ;  /* 0x000000010a007819 */ /* 0x000fc60000010204 */
[----:B------:R1:W-:Y:S01]  /*12160*/  STL [R1+0x4bc], RZ ;  /* 0x0004bcff01007387 */ /* 0x0003e20000100800 */
[----:B------:R-:W-:-:S03]  /*12170*/  LOP3.LUT R4, R3, 0x10, RZ, 0x3c, !PT ;  /* 0x0000001003047812 */ /* 0x000fc600078e3cff */
[----:B------:R1:W-:Y:S01]  /*12180*/  STL [R1+0x480], RZ ;  /* 0x000480ff01007387 */ /* 0x0003e20000100800 */
[----:B------:R-:W-:-:S03]  /*12190*/  LOP3.LUT R29, R29, 0x1000, R17, 0xf8, !PT ;  /* 0x000010001d1d7812 */ /* 0x000fc600078ef811 */
[----:B------:R1:W-:Y:S01]  /*121a0*/  STL [R1+0x484], RZ ;  /* 0x000484ff01007387 */ /* 0x0003e20000100800 */
[----:B------:R-:W-:-:S03]  /*121b0*/  LOP3.LUT R4, R3, 0x30, RZ, 0x3c, !PT ;  /* 0x0000003003047812 */ /* 0x000fc600078e3cff */
[----:B------:R1:W-:Y:S01]  /*121c0*/  STL [R1+0x488], RZ ;  /* 0x000488ff01007387 */ /* 0x0003e20000100800 */
[----:B------:R-:W-:-:S03]  /*121d0*/  LOP3.LUT R4, R3, 0x50, RZ, 0x3c, !PT ;  /* 0x0000005003047812 */ /* 0x000fc600078e3cff */
[----:B------:R1:W-:Y:S01]  /*121e0*/  STL [R1+0x48c], RZ ;  /* 0x00048cff01007387 */ /* 0x0003e20000100800 */
[----:B------:R-:W-:-:S03]  /*121f0*/  LOP3.LUT R4, R3, 0x60, RZ, 0x3c, !PT ;  /* 0x0000006003047812 */ /* 0x000fc600078e3cff */
[----:B------:R1:W-:Y:S01]  /*12200*/  STL [R1+0x450], RZ ;  /* 0x000450ff01007387 */ /* 0x0003e20000100800 */
[----:B------:R-:W-:-:S03]  /*12210*/  LOP3.LUT R4, R29, 0x40, RZ, 0x3c, !PT ;  /* 0x000000401d047812 */ /* 0x000fc600078e3cff */
[----:B------:R1:W-:Y:S04]  /*12220*/  STL [R1+0x454], RZ ;  /* 0x000454ff01007387 */ /* 0x0003e80000100800 */
[----:B------:R1:W-:Y:S04]  /*12230*/  STL [R1+0x458], RZ ;  /* 0x000458ff01007387 */ /* 0x0003e80000100800 */
[----:B------:R1:W-:Y:S04]  /*12240*/  STL [R1+0x45c], RZ ;  /* 0x00045cff01007387 */ /* 0x0003e80000100800 */
[----:B------:R1:W-:Y:S04]  /*12250*/  STL [R1+0x460], RZ ;  /* 0x000460ff01007387 */ /* 0x0003e80000100800 */
[----:B------:R1:W-:Y:S04]  /*12260*/  STL [R1+0x464], RZ ;  /* 0x000464ff01007387 */ /* 0x0003e80000100800 */
[----:B------:R1:W-:Y:S04]  /*12270*/  STL [R1+0x468], RZ ;  /* 0x000468ff01007387 */ /* 0x0003e80000100800 */
[----:B------:R1:W-:Y:S04]  /*12280*/  STL [R1+0x46c], RZ ;  /* 0x00046cff01007387 */ /* 0x0003e80000100800 */
[----:B------:R1:W-:Y:S01]  /*12290*/  STL [R1+0x1fe8], R4 ;  /* 0x001fe80401007387 */ /* 0x0003e20000100800 */
[----:B------:R-:W-:Y:S01]  /*122a0*/  IMAD R28, R28, 0x110, RZ ;  /* 0x000001101c1c7824 */ /* 0x000fe200078e02ff */
[----:B------:R-:W-:Y:S01]  /*122b0*/  USHF.R.S32.HI UR6, URZ, 0x1f, UR4 ;  /* 0x0000001fff067899 */ /* 0x000fe20008011404 */
[----:B------:R-:W-:-:S03]  /*122c0*/  LOP3.LUT R5, R3, 0x20, RZ, 0x3c, !PT ;  /* 0x0000002003057812 */ /* 0x000fc600078e3cff */
[----:B------:R-:W-:Y:S01]  /*122d0*/  LOP3.LUT R28, R28, 0x30, R16, 0x78, !PT ;  /* 0x000000301c1c7812 */ /* 0x000fe200078e7810 */
[----:B------:R-:W-:Y:S01]  /*122e0*/  ULEA.HI UR6, UR6, UR4, URZ, 0x7 ;  /* 0x0000000406067291 */ /* 0x000fe2000f8f38ff */
[C---:B------:R-:W-:Y:S02]  /*122f0*/  LOP3.LUT R5, R3.reuse, 0x40, RZ, 0x3c, !PT ;  /* 0x0000004003057812 */ /* 0x040fe400078e3cff */
[----:B------:R-:W-:Y:S02]  /*12300*/  LOP3.LUT R6, R3, 0x70, RZ, 0x3c, !PT ;  /* 0x0000007003067812 */ /* 0x000fe400078e3cff */
[----:B------:R-:W-:Y:S01]  /*12310*/  LOP3.LUT R5, R28, 0x40, RZ, 0x3c, !PT ;  /* 0x000000401c057812 */ /* 0x000fe200078e3cff */
[----:B-1----:R-:W-:-:S12]  /*12320*/  USHF.R.S32.HI UR6, URZ, 0x7, UR6 ;  /* 0x00000007ff067899 */ /* 0x002fd80008011406 */
.L_x_1:
[----:B0-----:R-:W2:Y:S01]  /*12330*/  LDL.64 R4, [R1+0x5f0] ;  /* 0x0005f00001047983 */ /* 0x001ea20000100a00 */
[----:B------:R-:W0:Y:S03]  /*12340*/  LDC R13, c[0x0][0x3a0] ;  /* 0x0000e800ff0d7b82 */ /* 0x000e260000000800 */
[----:B--2---:R1:W-:Y:S04]  /*12350*/  STL [R1+0x4bec], R5 ;  /* 0x004bec0501007387 */ /* 0x0043e80000100800 */
[----:B-1----:R-:W0:Y:S04]  /*12360*/  LDL R5, [R1+0xbd8] ;  /* 0x000bd80001057983 */ /* 0x002e280000100800 */
[----:B-----5:R-:W-:Y:S04]  /*12370*/  STL [R1+0x44f4], R15 ;  /* 0x0044f40f01007387 */ /* 0x020fe80000100800 */
[----:B------:R-:W-:Y:S04]  /*12380*/  STL [R1+0x44f8], R15 ;  /* 0x0044f80f01007387 */ /* 0x000fe80000100800 */
        /* <DEDUP_REMOVED lines=72> */
[----:B------:R-:W-:Y:S01]  /*12810*/  STL [R1+0x465c], R15 ;  /* 0x00465c0f01007387 */ /* 0x000fe20000100800 */
[----:B0-----:R-:W-:-:S03]  /*12820*/  IMAD R13, R5, -0x80, R13 ;  /* 0xffffff80050d7824 */ /* 0x001fc600078e020d */
        /* <DEDUP_REMOVED lines=438> */
[----:B------:R-:W2:Y:S01]  /*14390*/  LDL.LU R5, [R1+0x4bec] ;  /* 0x004bec0001057983 */ /* 0x000ea20000300800 */
[----:B------:R-:W-:-:S02]  /*143a0*/  ISETP.GT.AND P0, PT, R13, RZ, PT ;  /* 0x000000ff0d00720c */ /* 0x000fc40003f04270 */
[----:B0-----:R-:W-:Y:S02]  /*143b0*/  PRMT R14, RZ, 0x7610, R14 ;  /* 0x00007610ff0e7816 */ /* 0x001fe4000000000e */
[----:B------:R-:W-:Y:S02]  /*143c0*/  PRMT R15, RZ, 0x7610, R15 ;  /* 0x00007610ff0f7816 */ /* 0x000fe4000000000f */
[----:B------:R-:W-:-:S07]  /*143d0*/  ISETP.GT.AND P1, PT, R13, 0x1, PT ;  /* 0x000000010d00780c */ /* 0x000fce0003f24270 */
[----:B--2---:R-:W2:Y:S04]  /*143e0*/  @P0 LDG.E.U16 R14, desc[UR38][R4.64] ;  /* 0x00000026040e0981 */ /* 0x004ea8000c1e1500 */
[----:B--2---:R0:W-:Y:S04]  /*143f0*/  STL [R1+0xb94], R14 ;  /* 0x000b940e01007387 */ /* 0x0041e80000100800 */
[----:B0-----:R-:W2:Y:S04]  /*14400*/  LDL.LU R14, [R1+0x4be8] ;  /* 0x004be800010e7983 */ /* 0x001ea80000300800 */
[----:B------:R-:W3:Y:S01]  /*14410*/  LDL.64 R4, [R1+0x5e8] ;  /* 0x0005e80001047983 */ /* 0x000ee20000100a00 */
[----:B--2---:R-:W-:-:S03]  /*14420*/  PRMT R14, RZ, 0x7610, R14 ;  /* 0x00007610ff0e7816 */ /* 0x004fc6000000000e */
[----:B---3--:R-:W2:Y:S04]  /*14430*/  @P0 LDG.E.U16 R15, desc[UR38][R4.64] ;  /* 0x00000026040f0981 */ /* 0x008ea8000c1e1500 */
        /* <DEDUP_REMOVED lines=12> */
[----:B------:R-:W3:Y:S04]  /*14500*/  LDL R4, [R1+0x1a60] ;  /* 0x001a600001047983 */ /* 0x000ee80000100800 */
[----:B------:R-:W3:Y:S01]  /*14510*/  LDL R5, [R1+0x1a64] ;  /* 0x001a640001057983 */ /* 0x000ee20000100800 */
[----:B------:R-:W-:-:S02]  /*14520*/  ISETP.GT.AND P0, PT, R13, 0x2, PT ;  /* 0x000000020d00780c */ /* 0x000fc40003f04270 */
[----:B--2---:R-:W-:Y:S02]  /*14530*/  PRMT R15, RZ, 0x7610, R15 ;  /* 0x00007610ff0f7816 */ /* 0x004fe4000000000f */
[----:B---3--:R-:W-:-:S04]  /*14540*/  @P1 LOP3.LUT R5, R5, R4, RZ, 0x3c, !PT ;  /* 0x0000000405051212 */ /* 0x008fc800078e3cff */
[----:B------:R-:W-:-:S04]  /*14550*/  @P1 LOP3.LUT R4, R5, R4, RZ, 0x3c, !PT ;  /* 0x0000000405041212 */ /* 0x000fc800078e3cff */
[----:B------:R-:W-:-:S05]  /*14560*/  @P1 LOP3.LUT R5, R5, R4, RZ, 0x3c, !PT ;  /* 0x0000000405051212 */ /* 0x000fca00078e3cff */
[----:B------:R-:W2:Y:S04]  /*14570*/  @P1 LDG.E.U16 R14, desc[UR38][R4.64] ;  /* 0x00000026040e1981 */ /* 0x000ea8000c1e1500 */
[----:B--2---:R0:W-:Y:S04]  /*14580*/  STL [R1+0xb84], R14 ;  /* 0x000b840e01007387 */ /* 0x0041e80000100800 */
[----:B0-----:R-:W2:Y:S04]  /*14590*/  LDL.LU R14, [R1+0x4bd8] ;  /* 0x004bd800010e7983 */ /* 0x001ea80000300800 */
[----:B------:R-:W3:Y:S04]  /*145a0*/  LDL R4, [R1+0x1a58] ;  /* 0x001a580001047983 */ /* 0x000ee80000100800 */
[----:B------:R-:W3:Y:S01]  /*145b0*/  LDL R5, [R1+0x1a5c] ;  /* 0x001a5c0001057983 */ /* 0x000ee20000100800 */
[----:B--2---:R-:W-:-:S02]  /*145c0*/  PRMT R14, RZ, 0x7610, R14 ;  /* 0x00007610ff0e7816 */ /* 0x004fc4000000000e */
        /* <DEDUP_REMOVED lines=1062> */
[----:B------:R-:W-:-:S02]  /*18830*/  PRMT R2, RZ, 0x7610, R2 ;  /* 0x00007610ff027816 */ /* 0x000fc40000000002 */
[----:B------:R-:W-:Y:S02]  /*18840*/  ISETP.GT.AND P1, PT, R13, 0x1f, PT ;  /* 0x0000001f0d00780c */ /* 0x000fe40003f24270 */
        /* <DEDUP_REMOVED lines=8> */
[----:B------:R-:W3:Y:S02]  /*188d0*/  LDL R5, [R1+0x16bc] ;  /* 0x0016bc0001057983 */ /* 0x000ee40000100800 */
[----:B---3--:R-:W-:-:S04]  /*188e0*/  @P0 LOP3.LUT R5, R5, R4, RZ, 0x3c, !PT ;  /* 0x0000000405050212 */ /* 0x008fc800078e3cff */
[----:B------:R-:W-:-:S04]  /*188f0*/  @P0 LOP3.LUT R4, R5, R4, RZ, 0x3c, !PT ;  /* 0x0000000405040212 */ /* 0x000fc800078e3cff */
[----:B------:R-:W-:-:S05]  /*18900*/  @P0 LOP3.LUT R5, R5, R4, RZ, 0x3c, !PT ;  /* 0x0000000405050212 */ /* 0x000fca00078e3cff */
[----:B------:R-:W3:Y:S04]  /*18910*/  @P0 LDG.E.U16 R15, desc[UR38][R4.64] ;  /* 0x00000026040f0981 */ /* 0x000ee8000c1e1500 */
[----:B---3--:R0:W-:Y:S04]  /*18920*/  STL [R1+0x960], R15 ;  /* 0x0009600f01007387 */ /* 0x0081e80000100800 */
[----:B0-----:R-:W3:Y:S04]  /*18930*/  LDL.LU R15, [R1+0x4a04] ;  /* 0x004a0400010f7983 */ /* 0x001ee80000300800 */
[----:B------:R-:W4:Y:S04]  /*18940*/  LDL R4, [R1+0x16b0] ;  /* 0x0016b00001047983 */ /* 0x000f280000100800 */
[----:B------:R-:W4:Y:S01]  /*18950*/  LDL R5, [R1+0x16b4] ;  /* 0x0016b40001057983 */ /* 0x000f220000100800 */
[----:B---3--:R-:W-:-:S02]  /*18960*/  PRMT R15, RZ, 0x7610, R15 ;  /* 0x00007610ff0f7816 */ /* 0x008fc4000000000f */
[----:B----4-:R-:W-:-:S04]  /*18970*/  @P0 LOP3.LUT R5, R5, R4, RZ, 0x3c, !PT ;  /* 0x0000000405050212 */ /* 0x010fc800078e3cff */
[----:B------:R-:W-:-:S04]  /*18980*/  @P0 LOP3.LUT R4, R5, R4, RZ, 0x3c, !PT ;  /* 0x0000000405040212 */ /* 0x000fc800078e3cff */
[----:B------:R-:W-:-:S05]  /*18990*/  @P0 LOP3.LUT R5, R5, R4, RZ, 0x3c, !PT ;  /* 0x0000000405050212 */ /* 0x000fca00078e3cff */
[----:B------:R-:W3:Y:S04]  /*189a0*/  @P0 LDG.E.U16 R2, desc[UR38][R4.64] ;  /* 0x0000002604020981 */ /* 0x000ee8000c1e1500 */
[----:B------:R-:W4:Y:S04]  /*189b0*/  LDL R4, [R1+0x16a8] ;  /* 0x0016a80001047983 */ /* 0x000f280000100800 */
[----:B------:R-:W4:Y:S01]  /*189c0*/  LDL R5, [R1+0x16ac] ;  /* 0x0016ac0001057983 */ /* 0x000f220000100800 */
[----:B--2---:R-:W-:-:S03]  /*189d0*/  PRMT R14, RZ, 0x7610, R14 ;  /* 0x00007610ff0e7816 */ /* 0x004fc6000000000e */
[----:B---3--:R-:W-:Y:S01]  /*189e0*/  STL [R1+0x4390], R2 ;  /* 0x0043900201007387 */ /* 0x008fe20000100800 */
[----:B----4-:R-:W-:-:S04]  /*189f0*/  @P0 LOP3.LUT R5, R5, R4, RZ, 0x3c, !PT ;  /* 0x0000000405050212 */ /* 0x010fc800078e3cff */
        /* <DEDUP_REMOVED lines=266> */
[----:B--2---:R-:W-:-:S02]  /*19aa0*/  PRMT R14, RZ, 0x7610, R14 ;  /* 0x00007610ff0e7816 */ /* 0x004fc4000000000e */
[----:B------:R-:W-:Y:S02]  /*19ab0*/  ISETP.GT.AND P1, PT, R13, 0x27, PT ;  /* 0x000000270d00780c */ /* 0x000fe40003f24270 */
[----:B---3--:R-:W-:Y:S02]  /*19ac0*/  PRMT R15, RZ, 0x7610, R15 ;  /* 0x00007610ff0f7816 */ /* 0x008fe4000000000f */
[----:B----4-:R-:W-:-:S04]  /*19ad0*/  @P0 LOP3.LUT R5, R5, R4, RZ, 0x3c, !PT ;  /* 0x0000000405050212 */ /* 0x010fc800078e3cff */
[----:B------:R-:W-:-:S04]  /*19ae0*/  @P0 LOP3.LUT R4, R5, R4, RZ, 0x3c, !PT ;  /* 0x0000000405040212 */ /* 0x000fc800078e3cff */
[----:B------:R-:W-:-:S05]  /*19af0*/  @P0 LOP3.LUT R5, R5, R4, RZ, 0x3c, !PT ;  /* 0x0000000405050212 */ /* 0x000fca00078e3cff */
[----:B------:R-:W2:Y:S04]  /*19b00*/  @P0 LDG.E.U16 R0, desc[UR38][R4.64] ;  /* 0x0000002604000981 */ /* 0x000ea8000c1e1500 */
[----:B------:R-:W3:Y:S04]  /*19b10*/  LDL R4, [R1+0x15b8] ;  /* 0x0015b80001047983 */ /* 0x000ee80000100800 */
[----:B------:R-:W3:Y:S04]  /*19b20*/  LDL R5, [R1+0x15bc] ;  /* 0x0015bc0001057983 */ /* 0x000ee80000100800 */
[----:B--2---:R-:W-:Y:S01]  /*19b30*/  STL [R1+0x4388], R0 ;  /* 0x0043880001007387 */ /* 0x004fe20000100800 */
        /* <DEDUP_REMOVED lines=2194> */
[----:B---3--:R0:W-:Y:S04]  /*22460*/  STL [R1+0x108], R15 ;  /* 0x0001080f01007387 */ /* 0x0081e80000100800 */
[----:B0-----:R-:W3:Y:S04]  /*22470*/  LDL.LU R15, [R1+0x45d8] ;  /* 0x0045d800010f7983 */ /* 0x001ee80000300800 */
[----:B------:R-:W4:Y:S04]  /*22480*/  LDL R4, [R1+0xe48] ;  /* 0x000e480001047983 */ /* 0x000f280000100800 */
[----:B------:R-:W4:Y:S01]  /*22490*/  LDL R5, [R1+0xe4c] ;  /* 0x000e4c0001057983 */ /* 0x000f220000100800 */
[----:B------:R-:W-:-:S02]  /*224a0*/  ISETP.GT.AND P0, PT, R13, 0x62, PT ;  /* 0x000000620d00780c */ /* 0x000fc40003f04270 */
[----:B---3--:R-:W-:Y:S02]  /*224b0*/  PRMT R15, RZ, 0x7610, R15 ;  /* 0x00007610ff0f7816 */ /* 0x008fe4000000000f */
        /* <DEDUP_REMOVED lines=146> */
[----:B------:R-:W-:-:S02]  /*22de0*/  PRMT R2, RZ, 0x7610, R2 ;  /* 0x00007610ff027816 */ /* 0x000fc40000000002 */
[----:B------:R-:W-:Y:S02]  /*22df0*/  ISETP.GT.AND P0, PT, R13, 0x66, PT ;  /* 0x000000660d00780c */ /* 0x000fe40003f04270 */
[----:B----4-:R-:W-:-:S04]  /*22e00*/  @P1 LOP3.LUT R5, R5, R4, RZ, 0x3c, !PT ;  /* 0x0000000405051212 */ /* 0x010fc800078e3cff */
[----:B------:R-:W-:-:S04]  /*22e10*/  @P1 LOP3.LUT R4, R5, R4, RZ, 0x3c, !PT ;  /* 0x0000000405041212 */ /* 0x000fc800078e3cff */
[----:B------:R-:W-:-:S05]  /*22e20*/  @P1 LOP3.LUT R5, R5, R4, RZ, 0x3c, !PT ;  /* 0x0000000405051212 */ /* 0x000fca00078e3cff */
[----:B------:R-:W4:Y:S04]  /*22e30*/  @P1 LDG.E.U16 R2, desc[UR38][R4.64] ;  /* 0x0000002604021981 */ /* 0x000f28000c1e1500 */
[----:B------:R-:W2:Y:S04]  /*22e40*/  LDL R4, [R1+0xdc0] ;  /* 0x000dc00001047983 */ /* 0x000ea80000100800 */
[----:B------:R-:W2:Y:S01]  /*22e50*/  LDL R5, [R1+0xdc4] ;  /* 0x000dc40001057983 */ /* 0x000ea20000100800 */
[----:B---3--:R-:W-:-:S03]  /*22e60*/  PRMT R15, RZ, 0x7610, R15 ;  /* 0x00007610ff0f7816 */ /* 0x008fc6000000000f */
[----:B----4-:R-:W-:Y:S01]  /*22e70*/  STL [R1+0x43e0], R2 ;  /* 0x0043e00201007387 */ /* 0x010fe20000100800 */
[----:B--2---:R-:W-:-:S04]  /*22e80*/  @P0 LOP3.LUT R5, R5, R4, RZ, 0x3c, !PT ;  /* 0x0000000405050212 */ /* 0x004fc800078e3cff */
        /* <DEDUP_REMOVED lines=400> */
[----:B----4-:R0:W-:Y:S04]  /*24790*/  STL [R1+0x54], R29 ;  /* 0x0000541d01007387 */ /* 0x0101e80000100800 */
[----:B0-----:R-:W4:Y:S04]  /*247a0*/  LDL.LU R29, [R1+0x44ec] ;  /* 0x0044ec00011d7983 */ /* 0x001f280000300800 */
[----:B------:R-:W2:Y:S04]  /*247b0*/  LDL R4, [R1+0xc60] ;  /* 0x000c600001047983 */ /* 0x000ea80000100800 */
[----:B------:R-:W2:Y:S01]  /*247c0*/  LDL R5, [R1+0xc64] ;  /* 0x000c640001057983 */ /* 0x000ea20000100800 */
[----:B------:R-:W-:-:S02]  /*247d0*/  PRMT R28, RZ, 0x7610, R28 ;  /* 0x00007610ff1c7816 */ /* 0x000fc4000000001c */
[----:B--2---:R-:W-:-:S04]  /*247e0*/  @P1 LOP3.LUT R5, R5, R4, RZ, 0x3c, !PT ;  /* 0x0000000405051212 */ /* 0x004fc800078e3cff */
[----:B------:R-:W-:-:S04]  /*247f0*/  @P1 LOP3.LUT R4, R5, R4, RZ, 0x3c, !PT ;  /* 0x0000000405041212 */ /* 0x000fc800078e3cff */
[----:B------:R-:W-:-:S05]  /*24800*/  @P1 LOP3.LUT R5, R5, R4, RZ, 0x3c, !PT ;  /* 0x0000000405051212 */ /* 0x000fca00078e3cff */
[----:B------:R-:W2:Y:S04]  /*24810*/  @P1 LDG.E.U16 R28, desc[UR38][R4.64] ;  /* 0x00000026041c1981 */ /* 0x000ea8000c1e1500 */
[----:B--2---:R0:W-:Y:S04]  /*24820*/  STL [R1+0x50], R28 ;  /* 0x0000501c01007387 */ /* 0x0041e80000100800 */
[----:B0-----:R-:W2:Y:S04]  /*24830*/  LDL.LU R28, [R1+0x44e8] ;  /* 0x0044e800011c7983 */ /* 0x001ea80000300800 */
        /* <DEDUP_REMOVED lines=21> */
[----:B------:R-:W-:Y:S02]  /*24990*/  ISETP.GT.AND P0, PT, R13, 0x72, PT ;  /* 0x000000720d00780c */ /* 0x000fe40003f04270 */
        /* <DEDUP_REMOVED lines=105> */
[----:B------:R-:W3:Y:S04]  /*25030*/  LDL R4, [R1+0xbec] ;  /* 0x000bec0001047983 */ /* 0x000ee80000100800 */
[----:B------:R-:W3:Y:S01]  /*25040*/  LDL R5, [R1+0x1a70] ;  /* 0x001a700001057983 */ /* 0x000ee20000100800 */
[----:B------:R-:W-:Y:S02]  /*25050*/  PRMT R0, RZ, 0x7610, R0 ;  /* 0x00007610ff007816 */ /* 0x000fe40000000000 */
[----:B------:R-:W-:Y:S01]  /*25060*/  ISETP.GT.AND P1, PT, R13, 0x75, PT ;  /* 0x000000750d00780c */ /* 0x000fe20003f24270 */
[----:B--2---:R-:W-:Y:S01]  /*25070*/  STL [R1+0x43f4], R2 ;  /* 0x0043f40201007387 */ /* 0x004fe20000100800 */
[----:B---3--:R-:W-:-:S04]  /*25080*/  @P0 LOP3.LUT R5, R5, R4, RZ, 0x3c, !PT ;  /* 0x0000000405050212 */ /* 0x008fc800078e3cff */
[----:B------:R-:W-:-:S04]  /*25090*/  @P0 LOP3.LUT R4, R5, R4, RZ, 0x3c, !PT ;  /* 0x0000000405040212 */ /* 0x000fc800078e3cff */
[----:B------:R-:W-:-:S05]  /*250a0*/  @P0 LOP3.LUT R5, R5, R4, RZ, 0x3c, !PT ;  /* 0x0000000405050212 */ /* 0x000fca00078e3cff */
[----:B------:R-:W2:Y:S04]  /*250b0*/  @P0 LDG.E.U16 R0, desc[UR38][R4.64] ;  /* 0x0000002604000981 */ /* 0x000ea8000c1e1500 */
[----:B------:R-:W3:Y:S04]  /*250c0*/  LDL R4, [R1+0x1a6c] ;  /* 0x001a6c0001047983 */ /* 0x000ee80000100800 */
[----:B------:R-:W3:Y:S01]  /*250d0*/  LDL R5, [R1+0x1a74] ;  /* 0x001a740001057983 */ /* 0x000ee20000100800 */
[----:B------:R-:W-:-:S03]  /*250e0*/  PRMT R12, RZ, 0x7610, R12 ;  /* 0x00007610ff0c7816 */ /* 0x000fc6000000000c */
        /* <DEDUP_REMOVED lines=14> */
[----:B------:R-:W2:Y:S04]  /*251d0*/  LDL R4, [R1+0x1a78] ;  /* 0x001a780001047983 */ /* 0x000ea80000100800 */
[----:B------:R-:W2:Y:S01]  /*251e0*/  LDL R5, [R1+0x1a88] ;  /* 0x001a880001057983 */ /* 0x000ea20000100800 */
[----:B------:R-:W-:-:S03]  /*251f0*/  PRMT R14, RZ, 0x7610, R14 ;  /* 0x00007610ff0e7816 */ /* 0x000fc6000000000e */
[----:B---3--:R0:W-:Y:S01]  /*25200*/  STL [R1+0xc], R15 ;  /* 0x00000c0f01007387 */ /* 0x0081e20000100800 */
[----:B------:R-:W-:-:S03]  /*25210*/  PRMT R11, RZ, 0x7610, R11 ;  /* 0x00007610ff0b7816 */ /* 0x000fc6000000000b */
[----:B0-----:R-:W3:Y:S01]  /*25220*/  LDL R15, [R1+0x1adc] ;  /* 0x001adc00010f7983 */ /* 0x001ee20000100800 */
[----:B--2---:R-:W-:-:S04]  /*25230*/  @P1 LOP3.LUT R5, R5, R4, RZ, 0x3c, !PT ;  /* 0x0000000405051212 */ /* 0x004fc800078e3cff */
[----:B------:R-:W-:-:S04]  /*25240*/  @P1 LOP3.LUT R4, R5, R4, RZ, 0x3c, !PT ;  /* 0x0000000405041212 */ /* 0x000fc800078e3cff */
[----:B------:R-:W-:-:S05]  /*25250*/  @P1 LOP3.LUT R5, R5, R4, RZ, 0x3c, !PT ;  /* 0x0000000405051212 */ /* 0x000fca00078e3cff */
[----:B------:R-:W2:Y:S04]  /*25260*/  @P1 LDG.E.U16 R14, desc[UR38][R4.64] ;  /* 0x00000026040e1981 */ /* 0x000ea8000c1e1500 */
[----:B------:R-:W3:Y:S04]  /*25270*/  LDL R4, [R1+0x1a84] ;  /* 0x001a840001047983 */ /* 0x000ee80000100800 */
[----:B------:R-:W3:Y:S04]  /*25280*/  LDL R5, [R1+0x1a90] ;  /* 0x001a900001057983 */ /* 0x000ee80000100800 */
[----:B--2---:R0:W-:Y:S04]  /*25290*/  STL [R1+0x8], R14 ;  /* 0x0000080e01007387 */ /* 0x0041e80000100800 */
[----:B0-----:R-:W2:Y:S01]  /*252a0*/  LDL R14, [R1+0x1ae8] ;  /* 0x001ae800010e7983 */ /* 0x001ea20000100800 */
[----:B---3--:R-:W-:-:S02]  /*252b0*/  @P1 LOP3.LUT R5, R5, R4, RZ, 0x3c, !PT ;  /* 0x0000000405051212 */ /* 0x008fc400078e3cff */
[----:B------:R-:W-:Y:S02]  /*252c0*/  ISETP.GT.AND P0, PT, R13, 0x76, PT ;  /* 0x000000760d00780c */ /* 0x000fe40003f04270 */
[----:B------:R-:W-:-:S04]  /*252d0*/  @P1 LOP3.LUT R4, R5, R4, RZ, 0x3c, !PT ;  /* 0x0000000405041212 */ /* 0x000fc800078e3cff */
[----:B------:R-:W-:-:S05]  /*252e0*/  @P1 LOP3.LUT R5, R5, R4, RZ, 0x3c, !PT ;  /* 0x0000000405051212 */ /* 0x000fca00078e3cff */
[----:B------:R-:W3:Y:S04]  /*252f0*/  @P1 LDG.E.U16 R11, desc[UR38][R4.64] ;  /* 0x00000026040b1981 */ /* 0x000ee8000c1e1500 */
[----:B---3--:R0:W-:Y:S04]  /*25300*/  STL [R1+0x4], R11 ;  /* 0x0000040b01007387 */ /* 0x0081e80000100800 */
[----:B0-----:R-:W3:Y:S04]  /*25310*/  LDL.LU R11, [R1+0x44ac] ;  /* 0x0044ac00010b7983 */ /* 0x001ee80000300800 */
        /* <DEDUP_REMOVED lines=16> */
[----:B------:R0:W2:Y:S04]  /*25420*/  @P1 LDG.E.U16 R0, desc[UR38][R4.64] ;  /* 0x0000002604001981 */ /* 0x0000a8000c1e1500 */
[----:B------:R-:W3:Y:S01]  /*25430*/  LDL R5, [R1+0x1ac0] ;  /* 0x001ac00001057983 */ /* 0x000ee20000100800 */
[----:B----4-:R-:W-:Y:S01]  /*25440*/  PRMT R29, RZ, 0x7610, R29 ;  /* 0x00007610ff1d7816 */ /* 0x010fe2000000001d */
[----:B0-----:R-:W-:Y:S02]  /*25450*/  @P1 IMAD.MOV.U32 R4, RZ, RZ, R15 ;  /* 0x000000ffff041224 */ /* 0x001fe400078e000f */
[----:B--2---:R-:W-:Y:S01]  /*25460*/  STL [R1+0x4478], R0 ;  /* 0x0044780001007387 */ /* 0x004fe20000100800 */
[----:B------:R-:W-:-:S03]  /*25470*/  PRMT R28, RZ, 0x7610, R28 ;  /* 0x00007610ff1c7816 */ /* 0x000fc6000000001c */
[----:B------:R-:W2:Y:S04]  /*25480*/  LDL R15, [R1+0x1aa8] ;  /* 0x001aa800010f7983 */ /* 0x000ea80000100800 */
[----:B---3--:R0:W3:Y:S04]  /*25490*/  @P1 LDG.E.U16 R29, desc[UR38][R4.64] ;  /* 0x00000026041d1981 */ /* 0x0080e8000c1e1500 */
[----:B------:R-:W4:Y:S01]  /*254a0*/  LDL R5, [R1+0x1ad8] ;  /* 0x001ad80001057983 */ /* 0x000f220000100800 */
[----:B0-----:R-:W-:-:S03]  /*254b0*/  @P1 IMAD.MOV.U32 R4, RZ, RZ, R14 ;  /* 0x000000ffff041224 */ /* 0x001fc600078e000e */
[----:B---3--:R0:W-:Y:S01]  /*254c0*/  STL [R1+0x447c], R29 ;  /* 0x00447c1d01007387 */ /* 0x0081e20000100800 */
[----:B------:R-:W-:-:S03]  /*254d0*/  PRMT R27, RZ, 0x7610, R27 ;  /* 0x00007610ff1b7816 */ /* 0x000fc6000000001b */
[----:B------:R-:W3:Y:S04]  /*254e0*/  LDL R14, [R1+0x1ab0] ;  /* 0x001ab000010e7983 */ /* 0x000ee80000100800 */
[----:B----4-:R1:W4:Y:S04]  /*254f0*/  @P1 LDG.E.U16 R28, desc[UR38][R4.64] ;  /* 0x00000026041c1981 */ /* 0x010328000c1e1500 */
[----:B0-----:R-:W2:Y:S04]  /*25500*/  LDL R29, [R1+0x1ab4] ;  /* 0x001ab400011d7983 */ /* 0x001ea80000100800 */
[----:B------:R-:W1:Y:S04]  /*25510*/  LDL R4, [R1+0x1ae4] ;  /* 0x001ae40001047983 */ /* 0x000e680000100800 */
[----:B------:R-:W1:Y:S02]  /*25520*/  LDL R5, [R1+0x1af0] ;  /* 0x001af00001057983 */ /* 0x000e640000100800 */
[----:B-1----:R-:W-:-:S04]  /*25530*/  @P1 LOP3.LUT R5, R5, R4, RZ, 0x3c, !PT ;  /* 0x0000000405051212 */ /* 0x002fc800078e3cff */
[----:B------:R-:W-:-:S04]  /*25540*/  @P1 LOP3.LUT R4, R5, R4, RZ, 0x3c, !PT ;  /* 0x0000000405041212 */ /* 0x000fc800078e3cff */
[----:B------:R-:W-:Y:S01]  /*25550*/  @P1 LOP3.LUT R5, R5, R4, RZ, 0x3c, !PT ;  /* 0x0000000405051212 */ /* 0x000fe200078e3cff */
[----:B----4-:R0:W-:Y:S04]  /*25560*/  STL [R1+0x4480], R28 ;  /* 0x0044801c01007387 */ /* 0x0101e80000100800 */
[----:B------:R1:W4:Y:S01]  /*25570*/  @P1 LDG.E.U16 R27, desc[UR38][R4.64] ;  /* 0x00000026041b1981 */ /* 0x000322000c1e1500 */
[----:B------:R-:W-:-:S03]  /*25580*/  PRMT R9, RZ, 0x7610, R9 ;  /* 0x00007610ff097816 */ /* 0x000fc60000000009 */
[----:B0-----:R-:W2:Y:S04]  /*25590*/  LDL R28, [R1+0x1aac] ;  /* 0x001aac00011c7983 */ /* 0x001ea80000100800 */
[----:B------:R-:W1:Y:S04]  /*255a0*/  LDL R4, [R1+0x1a80] ;  /* 0x001a800001047983 */ /* 0x000e680000100800 */
[----:B------:R-:W1:Y:S02]  /*255b0*/  LDL R5, [R1+0x1a9c] ;  /* 0x001a9c0001057983 */ /* 0x000e640000100800 */
[----:B-1----:R-:W-:-:S04]  /*255c0*/  @P0 LOP3.LUT R5, R5, R4, RZ, 0x3c, !PT ;  /* 0x0000000405050212 */ /* 0x002fc800078e3cff */
[----:B------:R-:W-:-:S04]  /*255d0*/  @P0 LOP3.LUT R4, R5, R4, RZ, 0x3c, !PT ;  /* 0x0000000405040212 */ /* 0x000fc800078e3cff */
[----:B------:R-:W-:-:S05]  /*255e0*/  @P0 LOP3.LUT R5, R5, R4, RZ, 0x3c, !PT ;  /* 0x0000000405050212 */ /* 0x000fca00078e3cff */
[----:B------:R-:W2:Y:S04]  /*255f0*/  @P0 LDG.E.U16 R9, desc[UR38][R4.64] ;  /* 0x0000002604090981 */ /* 0x000ea8000c1e1500 */
[----:B----4-:R-:W-:Y:S01]  /*25600*/  STL [R1+0x4484], R27 ;  /* 0x0044841b01007387 */ /* 0x010fe20000100800 */
[----:B------:R-:W-:-:S03]  /*25610*/  PRMT R8, RZ, 0x7610, R8 ;  /* 0x00007610ff087816 */ /* 0x000fc60000000008 */
[----:B--2---:R0:W-:Y:S04]  /*25620*/  STL [R1+0x1bc], R9 ;  /* 0x0001bc0901007387 */ /* 0x0041e80000100800 */
[----:B0-----:R-:W2:Y:S04]  /*25630*/  LDL.LU R9, [R1+0x44a4] ;  /* 0x0044a40001097983 */ /* 0x001ea80000300800 */
[----:B------:R-:W4:Y:S01]  /*25640*/  LDL R5, [R1+0x1a98] ;  /* 0x001a980001057983 */ /* 0x000f220000100800 */
[----:B------:R-:W-:-:S03]  /*25650*/  @P0 IMAD.MOV.U32 R4, RZ, RZ, R15 ;  /* 0x000000ffff040224 */ /* 0x000fc600078e000f */
[----:B------:R-:W2:Y:S04]  /*25660*/  LDL R15, [R1+0x1af4] ;  /* 0x001af400010f7983 */ /* 0x000ea80000100800 */
[----:B----4-:R-:W4:Y:S01]  /*25670*/  @P0 LDG.E.U16 R8, desc[UR38][R4.64] ;  /* 0x0000002604080981 */ /* 0x010f22000c1e1500 */
[----:B------:R-:W-:Y:S02]  /*25680*/  ISETP.GT.AND P1, PT, R13, 0x77, PT ;  /* 0x000000770d00780c */ /* 0x000fe40003f24270 */
[----:B------:R-:W-:Y:S01]  /*25690*/  PRMT R7, RZ, 0x7610, R7 ;  /* 0x00007610ff077816 */ /* 0x000fe20000000007 */
[----:B----4-:R0:W-:Y:S04]  /*256a0*/  STL [R1+0x1b8], R8 ;  /* 0x0001b80801007387 */ /* 0x0101e80000100800 */
[----:B0-----:R-:W4:Y:S04]  /*256b0*/  LDL.LU R8, [R1+0x44a0] ;  /* 0x0044a00001087983 */ /* 0x001f280000300800 */
[----:B------:R-:W2:Y:S01]  /*256c0*/  LDL R5, [R1+0x1aa4] ;  /* 0x001aa40001057983 */ /* 0x000ea20000100800 */
[----:B---3--:R-:W-:Y:S01]  /*256d0*/  @P0 IMAD.MOV.U32 R4, RZ, RZ, R14 ;  /* 0x000000ffff040224 */ /* 0x008fe200078e000e */
[----:B------:R-:W-:-:S02]  /*256e0*/  PRMT R6, RZ, 0x7610, R6 ;  /* 0x00007610ff067816 */ /* 0x000fc40000000006 */
[----:B------:R-:W3:Y:S04]  /*256f0*/  LDL R14, [R1+0x1afc] ;  /* 0x001afc00010e7983 */ /* 0x000ee80000100800 */
[----:B--2---:R0:W2:Y:S02]  /*25700*/  @P0 LDG.E.U16 R7, desc[UR38][R4.64] ;  /* 0x0000002604070981 */ /* 0x0040a4000c1e1500 */
[----:B0-----:R-:W-:Y:S02]  /*25710*/  @P1 IMAD.MOV.U32 R4, RZ, RZ, R29 ;  /* 0x000000ffff041224 */ /* 0x001fe400078e001d */
[----:B------:R-:W-:-:S05]  /*25720*/  @P1 IMAD.MOV.U32 R5, RZ, RZ, R28 ;  /* 0x000000ffff051224 */ /* 0x000fca00078e001c */
[----:B------:R-:W3:Y:S04]  /*25730*/  @P1 LDG.E.U16 R6, desc[UR38][R4.64] ;  /* 0x0000002604061981 */ /* 0x000ee8000c1e1500 */
[----:B--2---:R0:W-:Y:S04]  /*25740*/  STL [R1+0x1b4], R7 ;  /* 0x0001b40701007387 */ /* 0x0041e80000100800 */
[----:B0-----:R-:W2:Y:S04]  /*25750*/  LDL.LU R7, [R1+0x449c] ;  /* 0x00449c0001077983 */ /* 0x001ea80000300800 */
[----:B------:R-:W2:Y:S04]  /*25760*/  LDL R29, [R1+0x1af8] ;  /* 0x001af800011d7983 */ /* 0x000ea80000100800 */
[----:B------:R-:W2:Y:S04]  /*25770*/  LDL R28, [R1+0x1b08] ;  /* 0x001b0800011c7983 */ /* 0x000ea80000100800 */
[----:B---3--:R0:W-:Y:S04]  /*25780*/  STL [R1+0x1b0], R6 ;  /* 0x0001b00601007387 */ /* 0x0081e80000100800 */
[----:B0-----:R-:W3:Y:S04]  /*25790*/  LDL.LU R6, [R1+0x4498] ;  /* 0x0044980001067983 */ /* 0x001ee80000300800 */
[----:B------:R-:W2:Y:S04]  /*257a0*/  LDL R4, [R1+0x1aa0] ;  /* 0x001aa00001047983 */ /* 0x000ea80000100800 */
[----:B------:R-:W2:Y:S01]  /*257b0*/  LDL R5, [R1+0x1abc] ;  /* 0x001abc0001057983 */ /* 0x000ea20000100800 */
[----:B------:R-:W-:-:S02]  /*257c0*/  PRMT R3, RZ, 0x7610, R3 ;  /* 0x00007610ff037816 */ /* 0x000fc40000000003 */
[----:B--2---:R-:W-:-:S04]  /*257d0*/  @P1 LOP3.LUT R5, R5, R4, RZ, 0x3c, !PT ;  /* 0x0000000405051212 */ /* 0x004fc800078e3cff */
[----:B------:R-:W-:-:S04]  /*257e0*/  @P1 LOP3.LUT R4, R5, R4, RZ, 0x3c, !PT ;  /* 0x0000000405041212 */ /* 0x000fc800078e3cff */
[----:B------:R-:W-:-:S05]  /*257f0*/  @P1 LOP3.LUT R5, R5, R4, RZ, 0x3c, !PT ;  /* 0x0000000405051212 */ /* 0x000fca00078e3cff */
[----:B------:R-:W2:Y:S01]  /*25800*/  @P1 LDG.E.U16 R3, desc[UR38][R4.64] ;  /* 0x0000002604031981 */ /* 0x000ea2000c1e1500 */
[----:B------:R-:W-:Y:S02]  /*25810*/  ISETP.GT.AND P0, PT, R13, 0x79, PT ;  /* 0x000000790d00780c */ /* 0x000fe40003f04270 */
[----:B------:R-:W-:Y:S01]  /*25820*/  PRMT R26, RZ, 0x7610, R26 ;  /* 0x00007610ff1a7816 */ /* 0x000fe2000000001a */
[----:B--2---:R-:W-:Y:S04]  /*25830*/  STL [R1+0x1ac], R3 ;  /* 0x0001ac0301007387 */ /* 0x004fe80000100800 */
[----:B------:R-:W2:Y:S06]  /*25840*/  LDL R5, [R1+0x1aec] ;  /* 0x001aec0001057983 */ /* 0x000eac0000100800 */
[----:B------:R-:W-:Y:S01]  /*25850*/  @P0 IMAD.MOV.U32 R4, RZ, RZ, R15 ;  /* 0x000000ffff040224 */ /* 0x000fe200078e000f */
[----:B------:R-:W-:-:S02]  /*25860*/  PRMT R25, RZ, 0x7610, R25 ;  /* 0x00007610ff197816 */ /* 0x000fc40000000019 */
[----:B------:R-:W-:Y:S01]  /*25870*/  PRMT R24, RZ, 0x7610, R24 ;  /* 0x00007610ff187816 */ /* 0x000fe20000000018 */
[----:B------:R-:W3:Y:S04]  /*25880*/  LDL R15, [R1+0x1b10] ;  /* 0x001b1000010f7983 */ /* 0x000ee80000100800 */
[----:B--2---:R0:W2:Y:S04]  /*25890*/  @P0 LDG.E.U16 R26, desc[UR38][R4.64] ;  /* 0x00000026041a0981 */ /* 0x0040a8000c1e1500 */
[----:B------:R-:W2:Y:S01]  /*258a0*/  LDL R5, [R1+0x1ae0] ;  /* 0x001ae00001057983 */ /* 0x000ea20000100800 */
[----:B0-----:R-:W-:-:S05]  /*258b0*/  @P0 IMAD.MOV.U32 R4, RZ, RZ, R14 ;  /* 0x000000ffff040224 */ /* 0x001fca00078e000e */
[----:B--2---:R0:W2:Y:S04]  /*258c0*/  @P0 LDG.E.U16 R25, desc[UR38][R4.64] ;  /* 0x0000002604190981 */ /* 0x0040a8000c1e1500 */
[----:B------:R1:W-:Y:S04]  /*258d0*/  STL [R1+0x445c], R26 ;  /* 0x00445c1a01007387 */ /* 0x0003e80000100800 */
[----:B------:R-:W4:Y:S01]  /*258e0*/  LDL R14, [R1+0x1ac8] ;  /* 0x001ac800010e7983 */ /* 0x000f220000100800 */
[----:B0-----:R-:W-:Y:S02]  /*258f0*/  @P0 IMAD.MOV.U32 R4, RZ, RZ, R28 ;  /* 0x000000ffff040224 */ /* 0x001fe400078e001c */
[----:B------:R-:W-:-:S05]  /*25900*/  @P0 IMAD.MOV.U32 R5, RZ, RZ, R29 ;  /* 0x000000ffff050224 */ /* 0x000fca00078e001d */
[----:B------:R3:W4:Y:S04]  /*25910*/  @P0 LDG.E.U16 R24, desc[UR38][R4.64] ;  /* 0x0000002604180981 */ /* 0x000728000c1e1500 */
[----:B--2---:R0:W-:Y:S04]  /*25920*/  STL [R1+0x4460], R25 ;  /* 0x0044601901007387 */ /* 0x0041e80000100800 */
[----:B------:R-:W2:Y:S01]  /*25930*/  LDL R5, [R1+0x1b04] ;  /* 0x001b040001057983 */ /* 0x000ea20000100800 */
[----:B------:R-:W-:Y:S01]  /*25940*/  PRMT R23, RZ, 0x7610, R23 ;  /* 0x00007610ff177816 */ /* 0x000fe20000000017 */
[----:B---3--:R-:W-:-:S02]  /*25950*/  @P0 IMAD.MOV.U32 R4, RZ, RZ, R15 ;  /* 0x000000ffff040224 */ /* 0x008fc400078e000f */
[----:B------:R-:W3:Y:S04]  /*25960*/  LDL R29, [R1+0x1ac4] ;  /* 0x001ac400011d7983 */ /* 0x000ee80000100800 */
[----:B------:R-:W3:Y:S04]  /*25970*/  LDL R28, [R1+0x1ad0] ;  /* 0x001ad000011c7983 */ /* 0x000ee80000100800 */
[----:B-1----:R-:W3:Y:S04]  /*25980*/  LDL R26, [R1+0x1b0c] ;  /* 0x001b0c00011a7983 */ /* 0x002ee80000100800 */
[----:B0-----:R-:W3:Y:S04]  /*25990*/  LDL R25, [R1+0x1b14] ;  /* 0x001b140001197983 */ /* 0x001ee80000100800 */
[----:B----4-:R0:W-:Y:S01]  /*259a0*/  STL [R1+0x4464], R24 ;  /* 0x0044641801007387 */ /* 0x0101e20000100800 */
[----:B------:R-:W-:-:S02]  /*259b0*/  PRMT R2, RZ, 0x7610, R2 ;  /* 0x00007610ff027816 */ /* 0x000fc40000000002 */
[----:B------:R-:W-:Y:S02]  /*259c0*/  PRMT R27, RZ, 0x7610, R27 ;  /* 0x00007610ff1b7816 */ /* 0x000fe4000000001b */
[----:B------:R-:W-:Y:S01]  /*259d0*/  PRMT R22, RZ, 0x7610, R22 ;  /* 0x00007610ff167816 */ /* 0x000fe20000000016 */
[----:B------:R-:W4:Y:S04]  /*259e0*/  LDL R15, [R1+0x1b1c] ;  /* 0x001b1c00010f7983 */ /* 0x000f280000100800 */
[----:B0-----:R-:W3:Y:S04]  /*259f0*/  LDL R24, [R1+0x1b00] ;  /* 0x001b000001187983 */ /* 0x001ee80000100800 */
[----:B--2---:R0:W2:Y:S04]  /*25a00*/  @P0 LDG.E.U16 R23, desc[UR38][R4.64] ;  /* 0x0000002604170981 */ /* 0x0040a8000c1e1500 */
[----:B------:R-:W2:Y:S01]  /*25a10*/  LDL R5, [R1+0x1ab8] ;  /* 0x001ab80001057983 */ /* 0x000ea20000100800 */
[----:B0-----:R-:W-:Y:S01]  /*25a20*/  @P1 IMAD.MOV.U32 R4, RZ, RZ, R14 ;  /* 0x000000ffff041224 */ /* 0x001fe200078e000e */
[----:B------:R-:W-:-:S04]  /*25a30*/  ISETP.GT.AND P0, PT, R13, 0x7a, PT ;  /* 0x0000007a0d00780c */ /* 0x000fc80003f04270 */
[----:B--2---:R3:W2:Y:S02]  /*25a40*/  @P1 LDG.E.U16 R2, desc[UR38][R4.64] ;  /* 0x0000002604021981 */ /* 0x0046a4000c1e1500 */
[----:B---3--:R-:W-:Y:S02]  /*25a50*/  @P1 IMAD.MOV.U32 R4, RZ, RZ, R28 ;  /* 0x000000ffff041224 */ /* 0x008fe400078e001c */
[----:B------:R-:W-:-:S05]  /*25a60*/  @P1 IMAD.MOV.U32 R5, RZ, RZ, R29 ;  /* 0x000000ffff051224 */ /* 0x000fca00078e001d */
[----:B------:R0:W3:Y:S02]  /*25a70*/  @P1 LDG.E.U16 R27, desc[UR38][R4.64] ;  /* 0x00000026041b1981 */ /* 0x0000e4000c1e1500 */
[----:B0-----:R-:W-:Y:S02]  /*25a80*/  @P0 IMAD.MOV.U32 R4, RZ, RZ, R25 ;  /* 0x000000ffff040224 */ /* 0x001fe400078e0019 */
[----:B------:R-:W-:-:S05]  /*25a90*/  @P0 IMAD.MOV.U32 R5, RZ, RZ, R26 ;  /* 0x000000ffff050224 */ /* 0x000fca00078e001a */
[----:B------:R0:W3:Y:S04]  /*25aa0*/  @P0 LDG.E.U16 R22, desc[UR38][R4.64] ;  /* 0x0000002604160981 */ /* 0x0000e8000c1e1500 */
[----:B------:R-:W-:Y:S04]  /*25ab0*/  STL [R1+0x4468], R23 ;  /* 0x0044681701007387 */ /* 0x000fe80000100800 */
[----:B------:R-:W3:Y:S01]  /*25ac0*/  LDL R14, [R1+0x1b18] ;  /* 0x001b1800010e7983 */ /* 0x000ee20000100800 */
[----:B------:R-:W-:Y:S01]  /*25ad0*/  PRMT R21, RZ, 0x7610, R21 ;  /* 0x00007610ff157816 */ /* 0x000fe20000000015 */
[----:B0-----:R-:W-:-:S02]  /*25ae0*/  @P0 IMAD.MOV.U32 R5, RZ, RZ, R24 ;  /* 0x000000ffff050224 */ /* 0x001fc400078e0018 */
[----:B----4-:R-:W-:-:S05]  /*25af0*/  @P0 IMAD.MOV.U32 R4, RZ, RZ, R15 ;  /* 0x000000ffff040224 */ /* 0x010fca00078e000f */
[----:B------:R0:W4:Y:S04]  /*25b00*/  @P0 LDG.E.U16 R21, desc[UR38][R4.64] ;  /* 0x0000002604150981 */ /* 0x000128000c1e1500 */
[----:B--2---:R1:W-:Y:S04]  /*25b10*/  STL [R1+0x1a4], R2 ;  /* 0x0001a40201007387 */ /* 0x0043e80000100800 */
[----:B------:R-:W2:Y:S04]  /*25b20*/  LDL R26, [R1+0x1b24] ;  /* 0x001b2400011a7983 */ /* 0x000ea80000100800 */
[----:B------:R-:W2:Y:S04]  /*25b30*/  LDL R25, [R1+0x1b30] ;  /* 0x001b300001197983 */ /* 0x000ea80000100800 */
[----:B-1----:R-:W2:Y:S04]  /*25b40*/  LDL R2, [R1+0x1b28] ;  /* 0x001b280001027983 */ /* 0x002ea80000100800 */
[----:B---3--:R1:W-:Y:S04]  /*25b50*/  STL [R1+0x4434], R22 ;  /* 0x0044341601007387 */ /* 0x0083e80000100800 */
[----:B------:R-:W3:Y:S04]  /*25b60*/  LDL R24, [R1+0x1b2c] ;  /* 0x001b2c0001187983 */ /* 0x000ee80000100800 */
[----:B-1----:R-:W3:Y:S01]  /*25b70*/  LDL R22, [R1+0x1b34] ;  /* 0x001b340001167983 */ /* 0x002ee20000100800 */
[----:B------:R-:W-:Y:S01]  /*25b80*/  PRMT R20, RZ, 0x7610, R20 ;  /* 0x00007610ff147816 */ /* 0x000fe20000000014 */
[----:B0-----:R-:W-:Y:S01]  /*25b90*/  @P0 IMAD.MOV.U32 R5, RZ, RZ, R14 ;  /* 0x000000ffff050224 */ /* 0x001fe200078e000e */
[----:B------:R-:W-:-:S02]  /*25ba0*/  PRMT R19, RZ, 0x7610, R19 ;  /* 0x00007610ff137816 */ /* 0x000fc40000000013 */
[----:B------:R-:W-:Y:S02]  /*25bb0*/  ISETP.GT.AND P1, PT, R13, 0x7b, PT ;  /* 0x0000007b0d00780c */ /* 0x000fe40003f24270 */
[----:B------:R-:W-:Y:S01]  /*25bc0*/  PRMT R18, RZ, 0x7610, R18 ;  /* 0x00007610ff127816 */ /* 0x000fe20000000012 */
[----:B----4-:R0:W-:Y:S04]  /*25bd0*/  STL [R1+0x4438], R21 ;  /* 0x0044381501007387 */ /* 0x0101e80000100800 */
[----:B------:R-:W4:Y:S04]  /*25be0*/  LDL R15, [R1+0x1b3c] ;  /* 0x001b3c00010f7983 */ /* 0x000f280000100800 */
[----:B------:R-:W4:Y:S04]  /*25bf0*/  LDL R14, [R1+0x1b38] ;  /* 0x001b3800010e7983 */ /* 0x000f280000100800 */
[----:B0-----:R-:W4:Y:S01]  /*25c00*/  LDL R21, [R1+0x1b20] ;  /* 0x001b200001157983 */ /* 0x001f220000100800 */
[----:B--2---:R-:W-:-:S03]  /*25c10*/  @P0 IMAD.MOV.U32 R4, RZ, RZ, R2 ;  /* 0x000000ffff040224 */ /* 0x004fc600078e0002 */
[----:B------:R-:W2:Y:S04]  /*25c20*/  LDL R2, [R1+0x1b48] ;  /* 0x001b480001027983 */ /* 0x000ea80000100800 */
[----:B------:R0:W2:Y:S02]  /*25c30*/  @P0 LDG.E.U16 R20, desc[UR38][R4.64] ;  /* 0x0000002604140981 */ /* 0x0000a4000c1e1500 */
[----:B0-----:R-:W-:Y:S02]  /*25c40*/  @P0 IMAD.MOV.U32 R4, RZ, RZ, R25 ;  /* 0x000000ffff040224 */ /* 0x001fe400078e0019 */
[----:B------:R-:W-:-:S05]  /*25c50*/  @P0 IMAD.MOV.U32 R5, RZ, RZ, R26 ;  /* 0x000000ffff050224 */ /* 0x000fca00078e001a */
[----:B------:R3:W2:Y:S02]  /*25c60*/  @P0 LDG.E.U16 R19, desc[UR38][R4.64] ;  /* 0x0000002604130981 */ /* 0x0006a4000c1e1500 */
[----:B---3--:R-:W-:Y:S02]  /*25c70*/  @P1 IMAD.MOV.U32 R5, RZ, RZ, R24 ;  /* 0x000000ffff051224 */ /* 0x008fe400078e0018 */
[----:B------:R-:W-:-:S05]  /*25c80*/  @P1 IMAD.MOV.U32 R4, RZ, RZ, R22 ;  /* 0x000000ffff041224 */ /* 0x000fca00078e0016 */
[----:B------:R4:W3:Y:S01]  /*25c90*/  @P1 LDG.E.U16 R18, desc[UR38][R4.64] ;  /* 0x0000002604121981 */ /* 0x0008e2000c1e1500 */
[----:B------:R-:W-:Y:S01]  /*25ca0*/  PRMT R17, RZ, 0x7610, R17 ;  /* 0x00007610ff117816 */ /* 0x000fe20000000011 */
[----:B----4-:R-:W-:Y:S02]  /*25cb0*/  @P1 IMAD.MOV.U32 R4, RZ, RZ, R15 ;  /* 0x000000ffff041224 */ /* 0x010fe400078e000f */
[----:B------:R-:W-:-:S05]  /*25cc0*/  @P1 IMAD.MOV.U32 R5, RZ, RZ, R21 ;  /* 0x000000ffff051224 */ /* 0x000fca00078e0015 */
[----:B------:R0:W4:Y:S04]  /*25cd0*/  @P1 LDG.E.U16 R17, desc[UR38][R4.64] ;  /* 0x0000002604111981 */ /* 0x000128000c1e1500 */
[----:B--2---:R-:W-:Y:S04]  /*25ce0*/  STL [R1+0x443c], R20 ;  /* 0x00443c1401007387 */ /* 0x004fe80000100800 */
[----:B------:R1:W-:Y:S04]  /*25cf0*/  STL [R1+0x4440], R19 ;  /* 0x0044401301007387 */ /* 0x0003e80000100800 */
[----:B------:R-:W2:Y:S04]  /*25d00*/  LDL R24, [R1+0x1b44] ;  /* 0x001b440001187983 */ /* 0x000ea80000100800 */
[----:B------:R-:W2:Y:S04]  /*25d10*/  LDL R22, [R1+0x1b50] ;  /* 0x001b500001167983 */ /* 0x000ea80000100800 */
[----:B---3--:R3:W-:Y:S04]  /*25d20*/  STL [R1+0x4410], R18 ;  /* 0x0044101201007387 */ /* 0x0087e80000100800 */
[----:B------:R-:W-:Y:S04]  /*25d30*/  STL [R1+0x1a0], R27 ;  /* 0x0001a01b01007387 */ /* 0x000fe80000100800 */
[----:B-1----:R-:W2:Y:S04]  /*25d40*/  LDL R19, [R1+0x1b4c] ;  /* 0x001b4c0001137983 */ /* 0x002ea80000100800 */
[----:B---3--:R-:W3:Y:S01]  /*25d50*/  LDL R18, [R1+0x1b54] ;  /* 0x001b540001127983 */ /* 0x008ee20000100800 */
[----:B------:R-:W-:Y:S01]  /*25d60*/  PRMT R16, RZ, 0x7610, R16 ;  /* 0x00007610ff107816 */ /* 0x000fe20000000010 */
[----:B0-----:R-:W-:-:S02]  /*25d70*/  @P1 IMAD.MOV.U32 R4, RZ, RZ, R2 ;  /* 0x000000ffff041224 */ /* 0x001fc400078e0002 */
[----:B------:R-:W-:Y:S01]  /*25d80*/  @P1 IMAD.MOV.U32 R5, RZ, RZ, R14 ;  /* 0x000000ffff051224 */ /* 0x000fe200078e000e */
[----:B------:R-:W-:-:S04]  /*25d90*/  PRMT R12, RZ, 0x7610, R12 ;  /* 0x00007610ff0c7816 */ /* 0x000fc8000000000c */
[----:B------:R2:W3:Y:S01]  /*25da0*/  @P1 LDG.E.U16 R16, desc[UR38][R4.64] ;  /* 0x0000002604101981 */ /* 0x0004e2000c1e1500 */
[----:B------:R-:W-:Y:S02]  /*25db0*/  ISETP.GT.AND P0, PT, R13, 0x7c, PT ;  /* 0x0000007c0d00780c */ /* 0x000fe40003f04270 */
[----:B------:R-:W-:Y:S01]  /*25dc0*/  PRMT R11, RZ, 0x7610, R11 ;  /* 0x00007610ff0b7816 */ /* 0x000fe2000000000b */
[----:B----4-:R-:W-:Y:S04]  /*25dd0*/  STL [R1+0x4414], R17 ;  /* 0x0044141101007387 */ /* 0x010fe80000100800 */
[----:B------:R-:W4:Y:S04]  /*25de0*/  LDL R21, [R1+0x1b40] ;  /* 0x001b400001157983 */ /* 0x000f280000100800 */
[----:B------:R-:W4:Y:S04]  /*25df0*/  LDL R15, [R1+0x1b5c] ;  /* 0x001b5c00010f7983 */ /* 0x000f280000100800 */
[----:B------:R-:W4:Y:S04]  /*25e00*/  LDL R14, [R1+0x1b58] ;  /* 0x001b5800010e7983 */ /* 0x000f280000100800 */
[----:B------:R-:W4:Y:S01]  /*25e10*/  LDL R2, [R1+0x1b68] ;  /* 0x001b680001027983 */ /* 0x000f220000100800 */
[----:B--2---:R-:W-:-:S02]  /*25e20*/  @P1 IMAD.MOV.U32 R5, RZ, RZ, R24 ;  /* 0x000000ffff051224 */ /* 0x004fc400078e0018 */
[----:B------:R-:W-:-:S05]  /*25e30*/  @P1 IMAD.MOV.U32 R4, RZ, RZ, R22 ;  /* 0x000000ffff041224 */ /* 0x000fca00078e0016 */
[----:B------:R0:W2:Y:S02]  /*25e40*/  @P1 LDG.E.U16 R12, desc[UR38][R4.64] ;  /* 0x00000026040c1981 */ /* 0x0000a4000c1e1500 */
[----:B0-----:R-:W-:Y:S02]  /*25e50*/  @P0 IMAD.MOV.U32 R5, RZ, RZ, R19 ;  /* 0x000000ffff050224 */ /* 0x001fe400078e0013 */
[----:B---3--:R-:W-:-:S05]  /*25e60*/  @P0 IMAD.MOV.U32 R4, RZ, RZ, R18 ;  /* 0x000000ffff040224 */ /* 0x008fca00078e0012 */
[----:B------:R4:W3:Y:S04]  /*25e70*/  @P0 LDG.E.U16 R11, desc[UR38][R4.64] ;  /* 0x00000026040b0981 */ /* 0x0008e8000c1e1500 */
[----:B------:R0:W-:Y:S01]  /*25e80*/  STL [R1+0x4418], R16 ;  /* 0x0044181001007387 */ /* 0x0001e20000100800 */
[----:B------:R-:W-:Y:S01]  /*25e90*/  PRMT R10, RZ, 0x7610, R10 ;  /* 0x00007610ff0a7816 */ /* 0x000fe2000000000a */
[----:B----4-:R-:W-:Y:S02]  /*25ea0*/  @P0 IMAD.MOV.U32 R4, RZ, RZ, R15 ;  /* 0x000000ffff040224 */ /* 0x010fe400078e000f */
[----:B------:R-:W-:-:S05]  /*25eb0*/  @P0 IMAD.MOV.U32 R5, RZ, RZ, R21 ;  /* 0x000000ffff050224 */ /* 0x000fca00078e0015 */
[----:B------:R1:W4:Y:S04]  /*25ec0*/  @P0 LDG.E.U16 R10, desc[UR38][R4.64] ;  /* 0x00000026040a0981 */ /* 0x000328000c1e1500 */
[----:B--2---:R2:W-:Y:S04]  /*25ed0*/  STL [R1+0x441c], R12 ;  /* 0x00441c0c01007387 */ /* 0x0045e80000100800 */
[----:B------:R-:W4:Y:S04]  /*25ee0*/  LDL R19, [R1+0x1b64] ;  /* 0x001b640001137983 */ /* 0x000f280000100800 */
[----:B------:R-:W4:Y:S04]  /*25ef0*/  LDL R18, [R1+0x1b70] ;  /* 0x001b700001127983 */ /* 0x000f280000100800 */
[----:B---3--:R-:W-:Y:S04]  /*25f00*/  STL [R1+0x43fc], R11 ;  /* 0x0043fc0b01007387 */ /* 0x008fe80000100800 */
[----:B0-----:R-:W3:Y:S04]  /*25f10*/  LDL R16, [R1+0x1b6c] ;  /* 0x001b6c0001107983 */ /* 0x001ee80000100800 */
[----:B--2---:R-:W2:Y:S01]  /*25f20*/  LDL R12, [R1+0x1b74] ;  /* 0x001b7400010c7983 */ /* 0x004ea20000100800 */
[----:B------:R-:W-:Y:S01]  /*25f30*/  PRMT R9, RZ, 0x7610, R9 ;  /* 0x00007610ff097816 */ /* 0x000fe20000000009 */
[----:B-1----:R-:W-:-:S02]  /*25f40*/  @P0 IMAD.MOV.U32 R4, RZ, RZ, R2 ;  /* 0x000000ffff040224 */ /* 0x002fc400078e0002 */
[----:B------:R-:W-:Y:S01]  /*25f50*/  @P0 IMAD.MOV.U32 R5, RZ, RZ, R14 ;  /* 0x000000ffff050224 */ /* 0x000fe200078e000e */
[----:B------:R-:W-:-:S04]  /*25f60*/  PRMT R8, RZ, 0x7610, R8 ;  /* 0x00007610ff087816 */ /* 0x000fc80000000008 */
[----:B------:R0:W2:Y:S01]  /*25f70*/  @P0 LDG.E.U16 R9, desc[UR38][R4.64] ;  /* 0x0000002604090981 */ /* 0x0000a2000c1e1500 */
[----:B------:R-:W-:Y:S02]  /*25f80*/  ISETP.GT.AND P1, PT, R13, 0x7d, PT ;  /* 0x0000007d0d00780c */ /* 0x000fe40003f24270 */
[----:B------:R-:W-:Y:S01]  /*25f90*/  PRMT R7, RZ, 0x7610, R7 ;  /* 0x00007610ff077816 */ /* 0x000fe20000000007 */
[----:B----4-:R1:W-:Y:S04]  /*25fa0*/  STL [R1+0x4400], R10 ;  /* 0x0044000a01007387 */ /* 0x0103e80000100800 */
[----:B------:R-:W4:Y:S04]  /*25fb0*/  LDL R15, [R1+0x1b60] ;  /* 0x001b6000010f7983 */ /* 0x000f280000100800 */
[----:B------:R-:W4:Y:S04]  /*25fc0*/  LDL R14, [R1+0x1b78] ;  /* 0x001b7800010e7983 */ /* 0x000f280000100800 */
[----:B------:R-:W4:Y:S04]  /*25fd0*/  LDL R2, [R1+0x1b88] ;  /* 0x001b880001027983 */ /* 0x000f280000100800 */
[----:B-1----:R-:W4:Y:S01]  /*25fe0*/  LDL R10, [R1+0x1b7c] ;  /* 0x001b7c00010a7983 */ /* 0x002f220000100800 */
[----:B0-----:R-:W-:-:S02]  /*25ff0*/  @P0 IMAD.MOV.U32 R5, RZ, RZ, R19 ;  /* 0x000000ffff050224 */ /* 0x001fc400078e0013 */
[----:B------:R-:W-:-:S05]  /*26000*/  @P0 IMAD.MOV.U32 R4, RZ, RZ, R18 ;  /* 0x000000ffff040224 */ /* 0x000fca00078e0012 */
[----:B------:R3:W4:Y:S02]  /*26010*/  @P0 LDG.E.U16 R8, desc[UR38][R4.64] ;  /* 0x0000002604080981 */ /* 0x000724000c1e1500 */
[----:B---3--:R-:W-:Y:S02]  /*26020*/  @P1 IMAD.MOV.U32 R5, RZ, RZ, R16 ;  /* 0x000000ffff051224 */ /* 0x008fe400078e0010 */
[----:B--2---:R-:W-:-:S05]  /*26030*/  @P1 IMAD.MOV.U32 R4, RZ, RZ, R12 ;  /* 0x000000ffff041224 */ /* 0x004fca00078e000c */
[----:B------:R4:W2:Y:S04]  /*26040*/  @P1 LDG.E.U16 R7, desc[UR38][R4.64] ;  /* 0x0000002604071981 */ /* 0x0008a8000c1e1500 */
[----:B------:R0:W-:Y:S01]  /*26050*/  STL [R1+0x4404], R9 ;  /* 0x0044040901007387 */ /* 0x0001e20000100800 */
[----:B------:R-:W-:Y:S01]  /*26060*/  PRMT R6, RZ, 0x7610, R6 ;  /* 0x00007610ff067816 */ /* 0x000fe20000000006 */
[----:B----4-:R-:W-:Y:S02]  /*26070*/  @P1 IMAD.MOV.U32 R5, RZ, RZ, R15 ;  /* 0x000000ffff051224 */ /* 0x010fe400078e000f */
[----:B------:R-:W-:-:S05]  /*26080*/  @P1 IMAD.MOV.U32 R4, RZ, RZ, R10 ;  /* 0x000000ffff041224 */ /* 0x000fca00078e000a */
[----:B------:R1:W3:Y:S04]  /*26090*/  @P1 LDG.E.U16 R6, desc[UR38][R4.64] ;  /* 0x0000002604061981 */ /* 0x0002e8000c1e1500 */
[----:B------:R-:W-:Y:S04]  /*260a0*/  STL [R1+0x4408], R8 ;  /* 0x0044080801007387 */ /* 0x000fe80000100800 */
[----:B------:R-:W4:Y:S04]  /*260b0*/  LDL R16, [R1+0x1b84] ;  /* 0x001b840001107983 */ /* 0x000f280000100800 */
[----:B------:R-:W4:Y:S04]  /*260c0*/  LDL R12, [R1+0x1b90] ;  /* 0x001b9000010c7983 */ /* 0x000f280000100800 */
[----:B--2---:R2:W-:Y:S04]  /*260d0*/  STL [R1+0x43c4], R7 ;  /* 0x0043c40701007387 */ /* 0x0045e80000100800 */
[----:B------:R-:W4:Y:S04]  /*260e0*/  LDL R10, [R1+0x1b8c] ;  /* 0x001b8c00010a7983 */ /* 0x000f280000100800 */
[----:B0-----:R-:W4:Y:S01]  /*260f0*/  LDL R9, [R1+0x1b94] ;  /* 0x001b940001097983 */ /* 0x001f220000100800 */
[----:B-1----:R-:W-:Y:S01]  /*26100*/  PRMT R5, RZ, 0x7610, R5 ;  /* 0x00007610ff057816 */ /* 0x002fe20000000005 */
[----:B------:R-:W-:-:S02]  /*26110*/  @P1 IMAD.MOV.U32 R15, RZ, RZ, R14 ;  /* 0x000000ffff0f1224 */ /* 0x000fc400078e000e */
[----:B------:R-:W-:Y:S01]  /*26120*/  @P1 IMAD.MOV.U32 R14, RZ, RZ, R2 ;  /* 0x000000ffff0e1224 */ /* 0x000fe200078e0002 */
[----:B------:R-:W-:-:S04]  /*26130*/  PRMT R4, RZ, 0x7610, R4 ;  /* 0x00007610ff047816 */ /* 0x000fc80000000004 */
[----:B------:R4:W4:Y:S01]  /*26140*/  @P1 LDG.E.U16 R5, desc[UR38][R14.64] ;  /* 0x000000260e051981 */ /* 0x000922000c1e1500 */
[----:B------:R-:W-:Y:S02]  /*26150*/  ISETP.GT.AND P0, PT, R13, 0x7e, PT ;  /* 0x0000007e0d00780c */ /* 0x000fe40003f04270 */
[----:B--2---:R-:W-:Y:S01]  /*26160*/  PRMT R7, RZ, 0x7610, R7 ;  /* 0x00007610ff077816 */ /* 0x004fe20000000007 */
[----:B---3--:R0:W-:Y:S04]  /*26170*/  STL [R1+0x43c8], R6 ;  /* 0x0043c80601007387 */ /* 0x0081e80000100800 */
[----:B------:R-:W2:Y:S04]  /*26180*/  LDL R2, [R1+0x1b9c] ;  /* 0x001b9c0001027983 */ /* 0x000ea80000100800 */
[----:B0-----:R-:W3:Y:S01]  /*26190*/  LDL R6, [R1+0x1b80] ;  /* 0x001b800001067983 */ /* 0x001ee20000100800 */
[----:B----4-:R-:W-:-:S02]  /*261a0*/  @P1 IMAD.MOV.U32 R15, RZ, RZ, R16 ;  /* 0x000000ffff0f1224 */ /* 0x010fc400078e0010 */
[----:B------:R-:W-:-:S05]  /*261b0*/  @P1 IMAD.MOV.U32 R14, RZ, RZ, R12 ;  /* 0x000000ffff0e1224 */ /* 0x000fca00078e000c */
[----:B------:R0:W4:Y:S02]  /*261c0*/  @P1 LDG.E.U16 R4, desc[UR38][R14.64] ;  /* 0x000000260e041981 */ /* 0x000124000c1e1500 */
[----:B0-----:R-:W-:Y:S02]  /*261d0*/  @P0 IMAD.MOV.U32 R15, RZ, RZ, R10 ;  /* 0x000000ffff0f0224 */ /* 0x001fe400078e000a */
[----:B------:R-:W-:-:S05]  /*261e0*/  @P0 IMAD.MOV.U32 R14, RZ, RZ, R9 ;  /* 0x000000ffff0e0224 */ /* 0x000fca00078e0009 */
[----:B------:R2:W4:Y:S04]  /*261f0*/  @P0 LDG.E.U16 R7, desc[UR38][R14.64] ;  /* 0x000000260e070981 */ /* 0x000528000c1e1500 */
[----:B------:R-:W-:Y:S04]  /*26200*/  STL [R1+0x43cc], R5 ;  /* 0x0043cc0501007387 */ /* 0x000fe80000100800 */
[----:B------:R-:W4:Y:S04]  /*26210*/  LDL R22, [R1+0x1b98] ;  /* 0x001b980001167983 */ /* 0x000f280000100800 */
[----:B------:R-:W4:Y:S01]  /*26220*/  LDL R21, [R1+0x1ba8] ;  /* 0x001ba80001157983 */ /* 0x000f220000100800 */
[----:B--2---:R-:W-:-:S02]  /*26230*/  @P0 IMAD.MOV.U32 R14, RZ, RZ, R2 ;  /* 0x000000ffff0e0224 */ /* 0x004fc400078e0002 */
[----:B---3--:R-:W-:Y:S01]  /*26240*/  @P0 IMAD.MOV.U32 R15, RZ, RZ, R6 ;  /* 0x000000ffff0f0224 */ /* 0x008fe200078e0006 */
[----:B----4-:R0:W-:Y:S04]  /*26250*/  STL [R1+0x43d0], R4 ;  /* 0x0043d00401007387 */ /* 0x0101e80000100800 */
[----:B------:R-:W2:Y:S04]  /*26260*/  LDL R19, [R1+0x1ba4] ;  /* 0x001ba40001137983 */ /* 0x000ea80000100800 */
[----:B------:R-:W3:Y:S04]  /*26270*/  LDL R18, [R1+0x1bb0] ;  /* 0x001bb00001127983 */ /* 0x000ee80000100800 */
[----:B------:R-:W4:Y:S04]  /*26280*/  LDL R16, [R1+0x1bac] ;  /* 0x001bac0001107983 */ /* 0x000f280000100800 */
[----:B------:R-:W4:Y:S04]  /*26290*/  LDL R12, [R1+0x1bb4] ;  /* 0x001bb400010c7983 */ /* 0x000f280000100800 */
[----:B------:R-:W4:Y:S04]  /*262a0*/  LDL R10, [R1+0x1ba0] ;  /* 0x001ba000010a7983 */ /* 0x000f280000100800 */
[----:B------:R-:W4:Y:S04]  /*262b0*/  LDL R9, [R1+0x1bbc] ;  /* 0x001bbc0001097983 */ /* 0x000f280000100800 */
[----:B------:R1:W-:Y:S04]  /*262c0*/  STL [R1+0x160], R7 ;  /* 0x0001600701007387 */ /* 0x0003e80000100800 */
[----:B------:R-:W4:Y:S04]  /*262d0*/  LDL R6, [R1+0x1bcc] ;  /* 0x001bcc0001067983 */ /* 0x000f280000100800 */
[----:B0-----:R-:W4:Y:S04]  /*262e0*/  LDL R4, [R1+0x1bc8] ;  /* 0x001bc80001047983 */ /* 0x001f280000100800 */
[----:B------:R-:W4:Y:S04]  /*262f0*/  LDL R2, [R1+0x1d3c] ;  /* 0x001d3c0001027983 */ /* 0x000f280000100800 */
[----:B-1----:R-:W4:Y:S01]  /*26300*/  LDL R7, [R1+0x1bb8] ;  /* 0x001bb80001077983 */ /* 0x002f220000100800 */
[----:B------:R-:W-:-:S02]  /*26310*/  PRMT R23, RZ, 0x7610, R23 ;  /* 0x00007610ff177816 */ /* 0x000fc40000000017 */
[----:B------:R-:W-:Y:S02]  /*26320*/  PRMT R20, RZ, 0x7610, R20 ;  /* 0x00007610ff147816 */ /* 0x000fe40000000014 */
[----:B------:R-:W-:Y:S02]  /*26330*/  ISETP.GT.AND P1, PT, R13, 0x7f, PT ;  /* 0x0000007f0d00780c */ /* 0x000fe40003f24270 */
[----:B------:R0:W4:Y:S01]  /*26340*/  @P0 LDG.E.U16 R23, desc[UR38][R14.64] ;  /* 0x000000260e170981 */ /* 0x000122000c1e1500 */
[----:B------:R-:W-:Y:S01]  /*26350*/  PRMT R17, RZ, 0x7610, R17 ;  /* 0x00007610ff117816 */ /* 0x000fe20000000011 */
[----:B0-----:R-:W-:Y:S02]  /*26360*/  @P0 IMAD.MOV.U32 R14, RZ, RZ, R21 ;  /* 0x000000ffff0e0224 */ /* 0x001fe400078e0015 */
[----:B------:R-:W-:-:S05]  /*26370*/  @P0 IMAD.MOV.U32 R15, RZ, RZ, R22 ;  /* 0x000000ffff0f0224 */ /* 0x000fca00078e0016 */
[----:B------:R2:W4:Y:S01]  /*26380*/  @P0 LDG.E.U16 R20, desc[UR38][R14.64] ;  /* 0x000000260e140981 */ /* 0x000522000c1e1500 */
[----:B------:R-:W-:Y:S02]  /*26390*/  PRMT R11, RZ, 0x7610, R11 ;  /* 0x00007610ff0b7816 */ /* 0x000fe4000000000b */
[----:B------:R-:W-:Y:S02]  /*263a0*/  PRMT R8, RZ, 0x7610, R8 ;  /* 0x00007610ff087816 */ /* 0x000fe40000000008 */
[----:B------:R-:W-:Y:S02]  /*263b0*/  PRMT R5, RZ, 0x7610, R5 ;  /* 0x00007610ff057816 */ /* 0x000fe40000000005 */
[----:B------:R-:W-:Y:S01]  /*263c0*/  PRMT R0, RZ, 0x7610, R0 ;  /* 0x00007610ff007816 */ /* 0x000fe20000000000 */
[----:B--2---:R-:W-:Y:S02]  /*263d0*/  @P0 IMAD.MOV.U32 R15, RZ, RZ, R19 ;  /* 0x000000ffff0f0224 */ /* 0x004fe400078e0013 */
[----:B---3--:R-:W-:-:S05]  /*263e0*/  @P0 IMAD.MOV.U32 R14, RZ, RZ, R18 ;  /* 0x000000ffff0e0224 */ /* 0x008fca00078e0012 */
[----:B------:R4:W2:Y:S02]  /*263f0*/  @P0 LDG.E.U16 R17, desc[UR38][R14.64] ;  /* 0x000000260e110981 */ /* 0x0008a4000c1e1500 */
[----:B----4-:R-:W-:Y:S02]  /*26400*/  @P1 IMAD.MOV.U32 R14, RZ, RZ, R12 ;  /* 0x000000ffff0e1224 */ /* 0x010fe400078e000c */
[----:B------:R-:W-:-:S05]  /*26410*/  @P1 IMAD.MOV.U32 R15, RZ, RZ, R16 ;  /* 0x000000ffff0f1224 */ /* 0x000fca00078e0010 */
[----:B------:R0:W3:Y:S02]  /*26420*/  @P1 LDG.E.U16 R11, desc[UR38][R14.64] ;  /* 0x000000260e0b1981 */ /* 0x0000e4000c1e1500 */
[----:B0-----:R-:W-:Y:S02]  /*26430*/  @P1 IMAD.MOV.U32 R14, RZ, RZ, R9 ;  /* 0x000000ffff0e1224 */ /* 0x001fe400078e0009 */
[----:B------:R-:W-:-:S05]  /*26440*/  @P1 IMAD.MOV.U32 R15, RZ, RZ, R10 ;  /* 0x000000ffff0f1224 */ /* 0x000fca00078e000a */
[----:B------:R0:W4:Y:S02]  /*26450*/  @P1 LDG.E.U16 R8, desc[UR38][R14.64] ;  /* 0x000000260e081981 */ /* 0x000124000c1e1500 */
[----:B0-----:R-:W-:Y:S02]  /*26460*/  @P1 IMAD.MOV.U32 R14, RZ, RZ, R6 ;  /* 0x000000ffff0e1224 */ /* 0x001fe400078e0006 */
[----:B------:R-:W-:-:S05]  /*26470*/  @P1 IMAD.MOV.U32 R15, RZ, RZ, R7 ;  /* 0x000000ffff0f1224 */ /* 0x000fca00078e0007 */
[----:B------:R0:W2:Y:S02]  /*26480*/  @P1 LDG.E.U16 R5, desc[UR38][R14.64] ;  /* 0x000000260e051981 */ /* 0x0000a4000c1e1500 */
[----:B0-----:R-:W-:Y:S02]  /*26490*/  @P1 IMAD.MOV.U32 R14, RZ, RZ, R2 ;  /* 0x000000ffff0e1224 */ /* 0x001fe400078e0002 */
[----:B------:R-:W-:-:S05]  /*264a0*/  @P1 IMAD.MOV.U32 R15, RZ, RZ, R4 ;  /* 0x000000ffff0f1224 */ /* 0x000fca00078e0004 */
[----:B------:R-:W2:Y:S01]  /*264b0*/  @P1 LDG.E.U16 R0, desc[UR38][R14.64] ;  /* 0x000000260e001981 */ /* 0x000ea2000c1e1500 */
[----:B------:R-:W0:Y:S03]  /*264c0*/  S2R R2, SR_TID.X ;  /* 0x0000000000027919 */ /* 0x000e260000002100 */
        /* <DEDUP_REMOVED lines=14> */
[----:B------:R-:W1:Y:S01]  /*265b0*/  S2R R3, SR_TID.X ;  /* 0x0000000000037919 */ /* 0x000e620000002100 */
[----:B------:R-:W-:Y:S06]  /*265c0*/  BAR.SYNC.DEFER_BLOCKING 0x0 ;  /* 0x0000000000007b1d */ /* 0x000fec0000010000 */
[----:B--2---:R-:W-:Y:S04]  /*265d0*/  STL [R1+0x134], R0 ;  /* 0x0001340001007387 */ /* 0x004fe80000100800 */
[----:B------:R-:W-:Y:S04]  /*265e0*/  STL [R1+0x150], R20 ;  /* 0x0001501401007387 */ /* 0x000fe80000100800 */
[----:B------:R-:W-:Y:S04]  /*265f0*/  STL [R1+0x4328], R14 ;  /* 0x0043280e01007387 */ /* 0x000fe80000100800 */
[----:B------:R-:W-:Y:S04]  /*26600*/  STL [R1+0x4330], R14 ;  /* 0x0043300e01007387 */ /* 0x000fe80000100800 */
[----:B------:R-:W-:Y:S04]  /*26610*/  STL [R1+0x148], R17 ;  /* 0x0001481101007387 */ /* 0x000fe80000100800 */
[----:B------:R-:W-:Y:S04]  /*26620*/  STL [R1+0x4384], R14 ;  /* 0x0043840e01007387 */ /* 0x000fe80000100800 */
[----:B------:R-:W-:Y:S04]  /*26630*/  STL [R1+0x42b0], R15 ;  /* 0x0042b00f01007387 */ /* 0x000fe80000100800 */
[----:B---3--:R-:W-:Y:S04]  /*26640*/  STL [R1+0x140], R11 ;  /* 0x0001400b01007387 */ /* 0x008fe80000100800 */
[----:B0-----:R-:W-:Y:S04]  /*26650*/  STL [R1+0x4444], R2 ;  /* 0x0044440201007387 */ /* 0x001fe80000100800 */
[----:B------:R-:W-:Y:S04]  /*26660*/  STL [R1+0x42b8], R15 ;  /* 0x0042b80f01007387 */ /* 0x000fe80000100800 */
[----:B----4-:R-:W-:Y:S04]  /*26670*/  STL [R1+0x13c], R8 ;  /* 0x00013c0801007387 */ /* 0x010fe80000100800 */
[----:B------:R0:W-:Y:S04]  /*26680*/  STL [R1+0x4394], R15 ;  /* 0x0043940f01007387 */ /* 0x0001e80000100800 */
[----:B0-----:R-:W2:Y:S04]  /*26690*/  LDL.LU R15, [R1+0xb88] ;  /* 0x000b8800010f7983 */ /* 0x001ea80000300800 */
[----:B------:R-:W-:Y:S01]  /*266a0*/  STL [R1+0x138], R5 ;  /* 0x0001380501007387 */ /* 0x000fe20000100800 */
[----:B------:R-:W-:Y:S01]  /*266b0*/  LOP3.LUT R14, R2, 0x3f, RZ, 0xc0, !PT ;  /* 0x0000003f020e7812 */ /* 0x000fe200078ec0ff */
[----:B------:R-:W0:Y:S02]  /*266c0*/  S2R R0, SR_TID.X ;  /* 0x0000000000007919 */ /* 0x000e240000002100 */
[----:B--2---:R2:W-:Y:S04]  /*266d0*/  STL [R1+0x4494], R15 ;  /* 0x0044940f01007387 */ /* 0x0045e80000100800 */
[----:B--2---:R-:W2:Y:S04]  /*266e0*/  LDL.LU R15, [R1+0xb94] ;  /* 0x000b9400010f7983 */ /* 0x004ea80000300800 */
        /* <DEDUP_REMOVED lines=21> */
[----:B------:R-:W3:Y:S01]  /*26840*/  LDL.LU R27, [R1+0x84c] ;  /* 0x00084c00011b7983 */ /* 0x000ee20000300800 */
[----:B0-----:R-:W-:-:S02]  /*26850*/  LOP3.LUT R0, R0, 0x3f, RZ, 0xc0, !PT ;  /* 0x0000003f00007812 */ /* 0x001fc400078ec0ff */
[----:B-1----:R-:W-:Y:S01]  /*26860*/  LOP3.LUT R3, R3, 0x3f, RZ, 0xc0, !PT ;  /* 0x0000003f03037812 */ /* 0x002fe200078ec0ff */
[----:B------:R-:W4:Y:S04]  /*26870*/  LDL.LU R28, [R1+0x848] ;  /* 0x00084800011c7983 */ /* 0x000f280000300800 */
[----:B------:R-:W4:Y:S01]  /*26880*/  LDL.LU R29, [R1+0x844] ;  /* 0x00084400011d7983 */ /* 0x000f220000300800 */
[----:B------:R-:W-:Y:S01]  /*26890*/  LOP3.LUT R0, R0, 0x40, RZ, 0xfc, !PT ;  /* 0x0000004000007812 */ /* 0x000fe200078efcff */
[----:B------:R-:W-:Y:S01]  /*268a0*/  IMAD.SHL.U32 R3, R3, 0x2, RZ ;  /* 0x0000000203037824 */ /* 0x000fe200078e00ff */
[-C--:B------:R-:W-:Y:S02]  /*268b0*/  ISETP.GE.AND P0, PT, R14, R13.reuse, PT ;  /* 0x0000000d0e00720c */ /* 0x080fe40003f06270 */
[----:B------:R-:W-:-:S02]  /*268c0*/  ISETP.GE.AND P1, PT, R0, R13, PT ;  /* 0x0000000d0000720c */ /* 0x000fc40003f26270 */
[----:B------:R-:W4:Y:S04]  /*268d0*/  LDL.LU R0, [R1+0x7d0] ;  /* 0x0007d00001007983 */ /* 0x000f280000300800 */
[----:B------:R0:W-:Y:S04]  /*268e0*/  STL [R1+0x440c], R14 ;  /* 0x00440c0e01007387 */ /* 0x0001e80000100800 */
[----:B0-----:R-:W4:Y:S04]  /*268f0*/  LDL.LU R14, [R1+0xb8c] ;  /* 0x000b8c00010e7983 */ /* 0x001f280000300800 */
[----:B------:R0:W-:Y:S04]  /*26900*/  STL [R1+0x4398], R13 ;  /* 0x0043980d01007387 */ /* 0x0001e80000100800 */
[----:B0-----:R-:W4:Y:S04]  /*26910*/  LDL.LU R13, [R1+0xb90] ;  /* 0x000b9000010d7983 */ /* 0x001f280000300800 */
[----:B--2---:R0:W-:Y:S04]  /*26920*/  STS.U16 [R3+UR5], R15 ;  /* 0x0000000f03007988 */ /* 0x0041e80008000405 */
[----:B0-----:R-:W2:Y:S04]  /*26930*/  LDL.LU R15, [R1+0x4494] ;  /* 0x00449400010f7983 */ /* 0x001ea80000300800 */
[----:B---3--:R0:W-:Y:S04]  /*26940*/  STS.U16 [R3+UR5+0x6080], R27 ;  /* 0x0060801b03007988 */ /* 0x0081e80008000405 */
[----:B0-----:R-:W3:Y:S04]  /*26950*/  LDL.LU R27, [R1+0x3e0] ;  /* 0x0003e000011b7983 */ /* 0x001ee80000300800 */
[----:B---3--:R0:W-:Y:S04]  /*26960*/  STL [R1+0x4488], R27 ;  /* 0x0044881b01007387 */ /* 0x0081e80000100800 */
[----:B0-----:R-:W3:Y:S04]  /*26970*/  LDL.LU R27, [R1+0x7c4] ;  /* 0x0007c400011b7983 */ /* 0x001ee80000300800 */
[----:B---3--:R0:W-:Y:S04]  /*26980*/  STL [R1+0x448c], R27 ;  /* 0x00448c1b01007387 */ /* 0x0081e80000100800 */
[----:B0-----:R-:W3:Y:S04]  /*26990*/  LDL.LU R27, [R1+0x7c8] ;  /* 0x0007c800011b7983 */ /* 0x001ee80000300800 */
[----:B----4-:R-:W-:Y:S04]  /*269a0*/  STS.U16 [R3+UR5+0x6100], R28 ;  /* 0x0061001c03007988 */ /* 0x010fe80008000405 */
[----:B------:R-:W-:Y:S04]  /*269b0*/  STS.U16 [R3+UR5+0x6180], R29 ;  /* 0x0061801d03007988 */ /* 0x000fe80008000405 */
[----:B------:R-:W-:Y:S04]  /*269c0*/  STS.U16 [R3+UR5+0x7000], R0 ;  /* 0x0070000003007988 */ /* 0x000fe80008000405 */
[----:B------:R-:W-:Y:S04]  /*269d0*/  STS.U16 [R3+UR5+0x80], R13 ;  /* 0x0000800d03007988 */ /* 0x000fe80008000405 */
[----:B------:R-:W-:Y:S04]  /*269e0*/  STS.U16 [R3+UR5+0x100], R14 ;  /* 0x0001000e03007988 */ /* 0x000fe80008000405 */
[----:B--2---:R-:W-:Y:S04]  /*269f0*/  STS.U16 [R3+UR5+0x180], R15 ;  /* 0x0001800f03007988 */ /* 0x004fe80008000405 */
[----:B------:R-:W-:Y:S04]  /*26a00*/  STS.U16 [R3+UR5+0x1000], R2 ;  /* 0x0010000203007988 */ /* 0x000fe80008000405 */
[----:B------:R-:W-:Y:S04]  /*26a10*/  STS.U16 [R3+UR5+0x1080], R4 ;  /* 0x0010800403007988 */ /* 0x000fe80008000405 */
[----:B------:R-:W-:Y:S04]  /*26a20*/  STS.U16 [R3+UR5+0x1100], R5 ;  /* 0x0011000503007988 */ /* 0x000fe80008000405 */
[----:B------:R-:W-:Y:S04]  /*26a30*/  STS.U16 [R3+UR5+0x1180], R6 ;  /* 0x0011800603007988 */ /* 0x000fe80008000405 */
[----:B------:R-:W-:Y:S04]  /*26a40*/  STS.U16 [R3+UR5+0x2000], R7 ;  /* 0x0020000703007988 */ /* 0x000fe80008000405 */
[----:B------:R-:W-:Y:S04]  /*26a50*/  STS.U16 [R3+UR5+0x2080], R8 ;  /* 0x0020800803007988 */ /* 0x000fe80008000405 */
[----:B------:R-:W-:Y:S04]  /*26a60*/  STS.U16 [R3+UR5+0x2100], R9 ;  /* 0x0021000903007988 */ /* 0x000fe80008000405 */
[----:B---3--:R0:W-:Y:S04]  /*26a70*/  STL [R1+0x4490], R27 ;  /* 0x0044901b01007387 */ /* 0x0081e80000100800 */
        /* <DEDUP_REMOVED lines=13> */
[----:B------:R0:W-:Y:S04]  /*26b50*/  STS.U16 [R3+UR5+0x2180], R10 ;  /* 0x0021800a03007988 */ /* 0x0001e80008000405 */
[----:B------:R-:W3:Y:S04]  /*26b60*/  LDL.LU R9, [R1+0x19c] ;  /* 0x00019c0001097983 */ /* 0x000ee80000300800 */
[----:B------:R1:W-:Y:S04]  /*26b70*/  STS.U16 [R3+UR5+0x3000], R11 ;  /* 0x0030000b03007988 */ /* 0x0003e80008000405 */
[----:B------:R0:W-:Y:S04]  /*26b80*/  STS.U16 [R3+UR5+0x3080], R12 ;  /* 0x0030800c03007988 */ /* 0x0001e80008000405 */
[----:B------:R0:W-:Y:S04]  /*26b90*/  STS.U16 [R3+UR5+0x3100], R16 ;  /* 0x0031001003007988 */ /* 0x0001e80008000405 */
[----:B------:R1:W-:Y:S04]  /*26ba0*/  STS.U16 [R3+UR5+0x3180], R17 ;  /* 0x0031801103007988 */ /* 0x0003e80008000405 */
[----:B------:R1:W-:Y:S04]  /*26bb0*/  STS.U16 [R3+UR5+0x4000], R18 ;  /* 0x0040001203007988 */ /* 0x0003e80008000405 */
[----:B0-----:R-:W3:Y:S04]  /*26bc0*/  LDL.LU R10, [R1+0x198] ;  /* 0x00019800010a7983 */ /* 0x001ee80000300800 */
[----:B-1----:R-:W3:Y:S04]  /*26bd0*/  LDL.LU R11, [R1+0x194] ;  /* 0x00019400010b7983 */ /* 0x002ee80000300800 */
        /* <DEDUP_REMOVED lines=18> */
[----:B0-----:R-:W3:Y:S04]  /*26d00*/  LDL.LU R25, [R1+0x58] ;  /* 0x0000580001197983 */ /* 0x001ee80000300800 */
[----:B-1----:R-:W3:Y:S04]  /*26d10*/  LDL.LU R26, [R1+0x54] ;  /* 0x00005400011a7983 */ /* 0x002ee80000300800 */
[----:B--2---:R0:W-:Y:S04]  /*26d20*/  STS.U16 [R3+UR5+0x7080], R27 ;  /* 0x0070801b03007988 */ /* 0x0041e80008000405 */
[----:B0-----:R-:W2:Y:S04]  /*26d30*/  LDL.LU R27, [R1+0x4490] ;  /* 0x00449000011b7983 */ /* 0x001ea80000300800 */
[----:B--2---:R0:W-:Y:S04]  /*26d40*/  STS.U16 [R3+UR5+0x7100], R27 ;  /* 0x0071001b03007988 */ /* 0x0041e80008000405 */
[----:B0-----:R-:W2:Y:S04]  /*26d50*/  LDL.LU R27, [R1+0x448c] ;  /* 0x00448c00011b7983 */ /* 0x001ea80000300800 */
[----:B--2---:R0:W-:Y:S04]  /*26d60*/  STS.U16 [R3+UR5+0x7180], R27 ;  /* 0x0071801b03007988 */ /* 0x0041e80008000405 */
[----:B0-----:R-:W2:Y:S04]  /*26d70*/  LDL.LU R27, [R1+0x4488] ;  /* 0x00448800011b7983 */ /* 0x001ea80000300800 */
[----:B---3--:R-:W-:Y:S04]  /*26d80*/  STS.U16 [R3+UR5+0x8080], R28 ;  /* 0x0080801c03007988 */ /* 0x008fe80008000405 */
[----:B----4-:R-:W-:Y:S04]  /*26d90*/  STS.U16 [R3+UR5+0x8100], R29 ;  /* 0x0081001d03007988 */ /* 0x010fe80008000405 */
[----:B------:R-:W-:Y:S04]  /*26da0*/  STS.U16 [R3+UR5+0x8180], R0 ;  /* 0x0081800003007988 */ /* 0x000fe80008000405 */
[----:B------:R-:W-:Y:S04]  /*26db0*/  STS.U16 [R3+UR5+0x9000], R13 ;  /* 0x0090000d03007988 */ /* 0x000fe80008000405 */
[----:B--2---:R0:W-:Y:S04]  /*26dc0*/  STS.U16 [R3+UR5+0x8000], R27 ;  /* 0x0080001b03007988 */ /* 0x0041e80008000405 */
[----:B0-----:R-:W2:Y:S04]  /*26dd0*/  LDL.LU R27, [R1+0x4484] ;  /* 0x00448400011b7983 */ /* 0x001ea80000300800 */
[----:B------:R-:W3:Y:S04]  /*26de0*/  LDL.LU R28, [R1+0x4480] ;  /* 0x00448000011c7983 */ /* 0x000ee80000300800 */
[----:B------:R-:W4:Y:S04]  /*26df0*/  LDL.LU R29, [R1+0x447c] ;  /* 0x00447c00011d7983 */ /* 0x000f280000300800 */
[----:B------:R-:W2:Y:S04]  /*26e00*/  LDL.LU R0, [R1+0x4478] ;  /* 0x0044780001007983 */ /* 0x000ea80000300800 */
[----:B------:R-:W2:Y:S04]  /*26e10*/  LDL.LU R13, [R1+0xaf0] ;  /* 0x000af000010d7983 */ /* 0x000ea80000300800 */
[----:B------:R-:W-:Y:S04]  /*26e20*/  STS.U16 [R3+UR5+0x9080], R14 ;  /* 0x0090800e03007988 */ /* 0x000fe80008000405 */
        /* <DEDUP_REMOVED lines=16> */
[----:B--2---:R0:W-:Y:S04]  /*26f30*/  STL [R1+0x4474], R13 ;  /* 0x0044740d01007387 */ /* 0x0041e80000100800 */
[----:B0-----:R-:W2:Y:S04]  /*26f40*/  LDL.LU R13, [R1+0xb84] ;  /* 0x000b8400010d7983 */ /* 0x001ea80000300800 */
        /* <DEDUP_REMOVED lines=16> */
[----:B------:R0:W-:Y:S04]  /*27050*/  STS.U16 [R3+UR5+0xd180], R22 ;  /* 0x00d1801603007988 */ /* 0x0001e80008000405 */
[----:B------:R-:W2:Y:S04]  /*27060*/  LDL.LU R21, [R1+0x8b8] ;  /* 0x0008b80001157983 */ /* 0x000ea80000300800 */
[----:B------:R1:W-:Y:S04]  /*27070*/  STS.U16 [R3+UR5+0xe000], R23 ;  /* 0x00e0001703007988 */ /* 0x0003e80008000405 */
[----:B------:R0:W-:Y:S04]  /*27080*/  STS.U16 [R3+UR5+0xe080], R24 ;  /* 0x00e0801803007988 */ /* 0x0001e80008000405 */
[----:B------:R0:W-:Y:S04]  /*27090*/  STS.U16 [R3+UR5+0xe100], R25 ;  /* 0x00e1001903007988 */ /* 0x0001e80008000405 */
[----:B------:R1:W-:Y:S04]  /*270a0*/  STS.U16 [R3+UR5+0xe180], R26 ;  /* 0x00e1801a03007988 */ /* 0x0003e80008000405 */
[----:B------:R3:W-:Y:S04]  /*270b0*/  STS.U16 [R3+UR5+0xf000], R0 ;  /* 0x00f0000003007988 */ /* 0x0007e80008000405 */
[----:B0-----:R-:W2:Y:S04]  /*270c0*/  LDL.LU R22, [R1+0x8b4] ;  /* 0x0008b40001167983 */ /* 0x001ea80000300800 */
[----:B-1----:R-:W2:Y:S04]  /*270d0*/  LDL.LU R23, [R1+0x840] ;  /* 0x0008400001177983 */ /* 0x002ea80000300800 */
[----:B------:R-:W2:Y:S04]  /*270e0*/  LDL.LU R24, [R1+0x83c] ;  /* 0x00083c0001187983 */ /* 0x000ea80000300800 */
[----:B------:R-:W2:Y:S04]  /*270f0*/  LDL.LU R25, [R1+0x838] ;  /* 0x0008380001197983 */ /* 0x000ea80000300800 */
[----:B------:R-:W2:Y:S04]  /*27100*/  LDL.LU R26, [R1+0x834] ;  /* 0x00083400011a7983 */ /* 0x000ea80000300800 */
[----:B---3--:R-:W3:Y:S04]  /*27110*/  LDL.LU R0, [R1+0x7c0] ;  /* 0x0007c00001007983 */ /* 0x008ee80000300800 */
[----:B----4-:R-:W-:Y:S04]  /*27120*/  STS.U16 [R3+UR5+0xf080], R29 ;  /* 0x00f0801d03007988 */ /* 0x010fe80008000405 */
[----:B------:R0:W-:Y:S04]  /*27130*/  STL [R1+0x439c], R29 ;  /* 0x00439c1d01007387 */ /* 0x0001e80000100800 */
[----:B------:R-:W-:Y:S04]  /*27140*/  STS.U16 [R3+UR5+0xf100], R28 ;  /* 0x00f1001c03007988 */ /* 0x000fe80008000405 */
[----:B------:R1:W-:Y:S04]  /*27150*/  STS.U16 [R3+UR5+0x9180], R2 ;  /* 0x0091800203007988 */ /* 0x0003e80008000405 */
[----:B------:R-:W-:Y:S04]  /*27160*/  STS.U16 [R3+UR5+0xf180], R27 ;  /* 0x00f1801b03007988 */ /* 0x000fe80008000405 */
[----:B0-----:R-:W4:Y:S04]  /*27170*/  LDL.LU R29, [R1+0xaf4] ;  /* 0x000af400011d7983 */ /* 0x001f280000300800 */
[----:B------:R0:W-:Y:S01]  /*27180*/  STL [R1+0x43a0], R28 ;  /* 0x0043a01c01007387 */ /* 0x0001e20000100800 */
[----:B-1----:R-:W-:-:S03]  /*27190*/  LOP3.LUT R2, R3, 0x10, RZ, 0x3c, !PT ;  /* 0x0000001003027812 */ /* 0x002fc600078e3cff */
[----:B0-----:R-:W3:Y:S04]  /*271a0*/  LDL.LU R28, [R1+0xb78] ;  /* 0x000b7800011c7983 */ /* 0x001ee80000300800 */
[----:B------:R0:W-:Y:S04]  /*271b0*/  STL [R1+0x43a8], R27 ;  /* 0x0043a81b01007387 */ /* 0x0001e80000100800 */
[----:B0-----:R-:W3:Y:S04]  /*271c0*/  LDL.LU R27, [R1+0xb7c] ;  /* 0x000b7c00011b7983 */ /* 0x001ee80000300800 */
[----:B------:R0:W-:Y:S04]  /*271d0*/  STL [R1+0x43a4], R3 ;  /* 0x0043a40301007387 */ /* 0x0001e80000100800 */
[----:B0-----:R-:W3:Y:S04]  /*271e0*/  LDL.LU R3, [R1+0xb80] ;  /* 0x000b800001037983 */ /* 0x001ee80000300800 */
[----:B--2---:R0:W-:Y:S04]  /*271f0*/  STS.U16 [R2+UR5+0x200], R13 ;  /* 0x0002000d02007988 */ /* 0x0041e80008000405 */
[----:B0-----:R-:W2:Y:S04]  /*27200*/  LDL.LU R13, [R1+0x4474] ;  /* 0x00447400010d7983 */ /* 0x001ea80000300800 */
[----:B---3--:R-:W-:Y:S04]  /*27210*/  STS.U16 [R2+UR5+0x280], R3 ;  /* 0x0002800302007988 */ /* 0x008fe80008000405 */
[----:B------:R-:W-:Y:S04]  /*27220*/  STS.U16 [R2+UR5+0x300], R27 ;  /* 0x0003001b02007988 */ /* 0x000fe80008000405 */
[----:B------:R-:W-:Y:S04]  /*27230*/  STS.U16 [R2+UR5+0x380], R28 ;  /* 0x0003801c02007988 */ /* 0x000fe80008000405 */
[----:B----4-:R-:W-:Y:S04]  /*27240*/  STS.U16 [R2+UR5+0x1200], R29 ;  /* 0x0012001d02007988 */ /* 0x010fe80008000405 */
        /* <DEDUP_REMOVED lines=18> */
[----:B------:R0:W-:Y:S04]  /*27370*/  STS.U16 [R2+UR5+0x5380], R22 ;  /* 0x0053801602007988 */ /* 0x0001e80008000405 */
[----:B------:R1:W-:Y:S04]  /*27380*/  STS.U16 [R2+UR5+0x6200], R23 ;  /* 0x0062001702007988 */ /* 0x0003e80008000405 */
[----:B0-----:R-:W2:Y:S04]  /*27390*/  LDL.LU R22, [R1+0x44c] ;  /* 0x00044c0001167983 */ /* 0x001ea80000300800 */
[----:B-1----:R-:W3:Y:S04]  /*273a0*/  LDL.LU R23, [R1+0x3d0] ;  /* 0x0003d00001177983 */ /* 0x002ee80000300800 */
[----:B---3--:R0:W-:Y:S04]  /*273b0*/  STL [R1+0x446c], R23 ;  /* 0x00446c1701007387 */ /* 0x0081e80000100800 */
[----:B0-----:R-:W3:Y:S04]  /*273c0*/  LDL.LU R23, [R1+0x444] ;  /* 0x0004440001177983 */ /* 0x001ee80000300800 */
[----:B------:R-:W-:Y:S04]  /*273d0*/  STS.U16 [R2+UR5+0x6280], R24 ;  /* 0x0062801802007988 */ /* 0x000fe80008000405 */
[----:B------:R-:W-:Y:S04]  /*273e0*/  STS.U16 [R2+UR5+0x6300], R25 ;  /* 0x0063001902007988 */ /* 0x000fe80008000405 */
[----:B------:R-:W-:Y:S04]  /*273f0*/  STS.U16 [R2+UR5+0x6380], R26 ;  /* 0x0063801a02007988 */ /* 0x000fe80008000405 */
[----:B---3--:R0:W-:Y:S04]  /*27400*/  STL [R1+0x4470], R23 ;  /* 0x0044701701007387 */ /* 0x0081e80000100800 */
[----:B0-----:R-:W3:Y:S04]  /*27410*/  LDL.LU R23, [R1+0x448] ;  /* 0x0004480001177983 */ /* 0x001ee80000300800 */
        /* <DEDUP_REMOVED lines=24> */
[----:B------:R0:W-:Y:S04]  /*275a0*/  STS.U16 [R2+UR5+0x7200], R0 ;  /* 0x0072000002007988 */ /* 0x0001e80008000405 */
[----:B------:R-:W4:Y:S04]  /*275b0*/  LDL.LU R21, [R1+0x4c] ;  /* 0x00004c0001157983 */ /* 0x000f280000300800 */
[----:B--2---:R1:W-:Y:S04]  /*275c0*/  STS.U16 [R2+UR5+0x7280], R22 ;  /* 0x0072801602007988 */ /* 0x0043e80008000405 */
[----:B0-----:R-:W2:Y:S04]  /*275d0*/  LDL.LU R0, [R1+0x48] ;  /* 0x0000480001007983 */ /* 0x001ea80000300800 */
[----:B-1----:R-:W2:Y:S04]  /*275e0*/  LDL.LU R22, [R1+0x44] ;  /* 0x0000440001167983 */ /* 0x002ea80000300800 */
[----:B---3--:R0:W-:Y:S04]  /*275f0*/  STS.U16 [R2+UR5+0x7300], R23 ;  /* 0x0073001702007988 */ /* 0x0081e80008000405 */
[----:B0-----:R-:W3:Y:S04]  /*27600*/  LDL.LU R23, [R1+0x4470] ;  /* 0x0044700001177983 */ /* 0x001ee80000300800 */
[----:B---3--:R0:W-:Y:S04]  /*27610*/  STS.U16 [R2+UR5+0x7380], R23 ;  /* 0x0073801702007988 */ /* 0x0081e80008000405 */
[----:B0-----:R-:W3:Y:S04]  /*27620*/  LDL.LU R23, [R1+0x446c] ;  /* 0x00446c0001177983 */ /* 0x001ee80000300800 */
[----:B---3--:R0:W-:Y:S04]  /*27630*/  STS.U16 [R2+UR5+0x8200], R23 ;  /* 0x0082001702007988 */ /* 0x0081e80008000405 */
[----:B----4-:R1:W-:Y:S04]  /*27640*/  STS.U16 [R2+UR5+0x8280], R24 ;  /* 0x0082801802007988 */ /* 0x0103e80008000405 */
[----:B------:R3:W-:Y:S04]  /*27650*/  STS.U16 [R2+UR5+0x8300], R25 ;  /* 0x0083001902007988 */ /* 0x0007e80008000405 */
[----:B------:R4:W-:Y:S04]  /*27660*/  STS.U16 [R2+UR5+0x8380], R26 ;  /* 0x0083801a02007988 */ /* 0x0009e80008000405 */
[----:B0-----:R-:W2:Y:S04]  /*27670*/  LDL.LU R23, [R1+0x4468] ;  /* 0x0044680001177983 */ /* 0x001ea80000300800 */
[----:B-1----:R-:W2:Y:S04]  /*27680*/  LDL.LU R24, [R1+0x4464] ;  /* 0x0044640001187983 */ /* 0x002ea80000300800 */
[----:B---3--:R-:W3:Y:S04]  /*27690*/  LDL.LU R25, [R1+0x4460] ;  /* 0x0044600001197983 */ /* 0x008ee80000300800 */
[----:B----4-:R-:W4:Y:S04]  /*276a0*/  LDL.LU R26, [R1+0x445c] ;  /* 0x00445c00011a7983 */ /* 0x010f280000300800 */
        /* <DEDUP_REMOVED lines=22> */
[----:B--2---:R-:W-:Y:S04]  /*27810*/  STS.U16 [R2+UR5+0xe300], R0 ;  /* 0x00e3000002007988 */ /* 0x004fe80008000405 */
[----:B------:R-:W-:Y:S04]  /*27820*/  STS.U16 [R2+UR5+0xe380], R22 ;  /* 0x00e3801602007988 */ /* 0x000fe80008000405 */
[----:B----4-:R-:W-:Y:S04]  /*27830*/  STS.U16 [R2+UR5+0xf200], R26 ;  /* 0x00f2001a02007988 */ /* 0x010fe80008000405 */
[----:B------:R-:W-:Y:S04]  /*27840*/  STL [R1+0x43ac], R26 ;  /* 0x0043ac1a01007387 */ /* 0x000fe80000100800 */
[----:B---3--:R-:W-:Y:S04]  /*27850*/  STS.U16 [R2+UR5+0xf280], R25 ;  /* 0x00f2801902007988 */ /* 0x008fe80008000405 */
[----:B------:R0:W-:Y:S04]  /*27860*/  STL [R1+0x43b0], R25 ;  /* 0x0043b01901007387 */ /* 0x0001e80000100800 */
[----:B0-----:R-:W2:Y:S01]  /*27870*/  LDL.LU R25, [R1+0xb68] ;  /* 0x000b680001197983 */ /* 0x001ea20000300800 */
[----:B------:R-:W0:Y:S03]  /*27880*/  S2R R22, SR_TID.X ;  /* 0x0000000000167919 */ /* 0x000e260000002100 */
[----:B--2---:R1:W-:Y:S04]  /*27890*/  STL [R1+0x4454], R25 ;  /* 0x0044541901007387 */ /* 0x0043e80000100800 */
[----:B-1----:R-:W2:Y:S04]  /*278a0*/  LDL.LU R25, [R1+0xb74] ;  /* 0x000b740001197983 */ /* 0x002ea80000300800 */
[----:B------:R1:W-:Y:S01]  /*278b0*/  STS.U16 [R2+UR5+0xf300], R24 ;  /* 0x00f3001802007988 */ /* 0x0003e20008000405 */
[----:B------:R-:W3:Y:S03]  /*278c0*/  S2R R0, SR_TID.X ;  /* 0x0000000000007919 */ /* 0x000ee60000002100 */
[----:B--2---:R0:W-:Y:S04]  /*278d0*/  STL [R1+0x4458], R25 ;  /* 0x0044581901007387 */ /* 0x0041e80000100800 */
[----:B------:R-:W2:Y:S04]  /*278e0*/  LDL.LU R26, [R1+0xae4] ;  /* 0x000ae400011a7983 */ /* 0x000ea80000300800 */
[----:B------:R-:W4:Y:S04]  /*278f0*/  LDL.LU R3, [R1+0xae0] ;  /* 0x000ae00001037983 */ /* 0x000f280000300800 */
[----:B------:R-:W2:Y:S04]  /*27900*/  LDL.LU R27, [R1+0xadc] ;  /* 0x000adc00011b7983 */ /* 0x000ea80000300800 */
[----:B------:R-:W2:Y:S04]  /*27910*/  LDL.LU R28, [R1+0xad8] ;  /* 0x000ad800011c7983 */ /* 0x000ea80000300800 */
[----:B------:R-:W2:Y:S04]  /*27920*/  LDL.LU R29, [R1+0xa54] ;  /* 0x000a5400011d7983 */ /* 0x000ea80000300800 */
[----:B------:R-:W2:Y:S04]  /*27930*/  LDL.LU R13, [R1+0xa50] ;  /* 0x000a5000010d7983 */ /* 0x000ea80000300800 */
[----:B------:R-:W2:Y:S04]  /*27940*/  LDL.LU R14, [R1+0xa4c] ;  /* 0x000a4c00010e7983 */ /* 0x000ea80000300800 */
[----:B------:R-:W2:Y:S04]  /*27950*/  LDL.LU R15, [R1+0xa48] ;  /* 0x000a4800010f7983 */ /* 0x000ea80000300800 */
[----:B-1----:R-:W2:Y:S04]  /*27960*/  LDL.LU R2, [R1+0x9c4] ;  /* 0x0009c40001027983 */ /* 0x002ea80000300800 */
[----:B------:R-:W2:Y:S04]  /*27970*/  LDL.LU R4, [R1+0x9c0] ;  /* 0x0009c00001047983 */ /* 0x000ea80000300800 */
[----:B------:R-:W2:Y:S04]  /*27980*/  LDL.LU R5, [R1+0x9bc] ;  /* 0x0009bc0001057983 */ /* 0x000ea80000300800 */
[----:B------:R-:W2:Y:S01]  /*27990*/  LDL.LU R6, [R1+0x9b8] ;  /* 0x0009b80001067983 */ /* 0x000ea20000300800 */
[----:B0-----:R-:W-:-:S03]  /*279a0*/  LOP3.LUT R25, R22, 0x3f, RZ, 0xc0, !PT ;  /* 0x0000003f16197812 */ /* 0x001fc600078ec0ff */
[----:B------:R-:W2:Y:S04]  /*279b0*/  LDL.LU R7, [R1+0x934] ;  /* 0x0009340001077983 */ /* 0x000ea80000300800 */
[----:B------:R-:W2:Y:S04]  /*279c0*/  LDL.LU R8, [R1+0x930] ;  /* 0x0009300001087983 */ /* 0x000ea80000300800 */
[----:B------:R-:W2:Y:S04]  /*279d0*/  LDL.LU R9, [R1+0x92c] ;  /* 0x00092c0001097983 */ /* 0x000ea80000300800 */
[----:B------:R-:W2:Y:S04]  /*279e0*/  LDL.LU R10, [R1+0x928] ;  /* 0x00092800010a7983 */ /* 0x000ea80000300800 */
[----:B------:R-:W2:Y:S01]  /*279f0*/  LDL.LU R11, [R1+0x8b0] ;  /* 0x0008b000010b7983 */ /* 0x000ea20000300800 */
[----:B------:R-:W-:-:S03]  /*27a00*/  IMAD.SHL.U32 R25, R25, 0x2, RZ ;  /* 0x0000000219197824 */ /* 0x000fc600078e00ff */
[----:B------:R-:W2:Y:S04]  /*27a10*/  LDL.LU R12, [R1+0x8ac] ;  /* 0x0008ac00010c7983 */ /* 0x000ea80000300800 */
[----:B------:R-:W2:Y:S04]  /*27a20*/  LDL.LU R16, [R1+0x8a8] ;  /* 0x0008a80001107983 */ /* 0x000ea80000300800 */
[----:B------:R-:W2:Y:S04]  /*27a30*/  LDL.LU R17, [R1+0x8a4] ;  /* 0x0008a40001117983 */ /* 0x000ea80000300800 */
[----:B------:R-:W2:Y:S04]  /*27a40*/  LDL.LU R18, [R1+0x830] ;  /* 0x0008300001127983 */ /* 0x000ea80000300800 */
[----:B------:R-:W2:Y:S01]  /*27a50*/  LDL.LU R19, [R1+0x82c] ;  /* 0x00082c0001137983 */ /* 0x000ea20000300800 */
[----:B------:R-:W-:-:S03]  /*27a60*/  LOP3.LUT R25, R25, 0x10, RZ, 0x3c, !PT ;  /* 0x0000001019197812 */ /* 0x000fc600078e3cff */
[----:B------:R-:W2:Y:S04]  /*27a70*/  LDL.LU R20, [R1+0x828] ;  /* 0x0008280001147983 */ /* 0x000ea80000300800 */
[----:B------:R-:W2:Y:S04]  /*27a80*/  LDL.LU R21, [R1+0x824] ;  /* 0x0008240001157983 */ /* 0x000ea80000300800 */
[----:B------:R-:W2:Y:S04]  /*27a90*/  LDL.LU R22, [R1+0x440] ;  /* 0x0004400001167983 */ /* 0x000ea80000300800 */
[----:B------:R0:W-:Y:S04]  /*27aa0*/  STL [R1+0x43b4], R24 ;  /* 0x0043b41801007387 */ /* 0x0001e80000100800 */
[----:B------:R1:W-:Y:S04]  /*27ab0*/  STS.U16 [R25+UR5+0xf380], R23 ;  /* 0x00f3801719007988 */ /* 0x0003e80008000405 */
[----:B0-----:R-:W2:Y:S04]  /*27ac0*/  LDL.LU R24, [R1+0xb6c] ;  /* 0x000b6c0001187983 */ /* 0x001ea80000300800 */
[----:B-1----:R-:W2:Y:S01]  /*27ad0*/  LDL.LU R25, [R1+0x4458] ;  /* 0x0044580001197983 */ /* 0x002ea20000300800 */
[----:B---3--:R-:W-:-:S05]  /*27ae0*/  LOP3.LUT R0, R0, 0x3f, RZ, 0xc0, !PT ;  /* 0x0000003f00007812 */ /* 0x008fca00078ec0ff */
[----:B------:R-:W-:Y:S01]  /*27af0*/  IMAD.SHL.U32 R0, R0, 0x2, RZ ;  /* 0x0000000200007824 */ /* 0x000fe200078e00ff */
[----:B------:R0:W-:Y:S04]  /*27b00*/  STL [R1+0x43b8], R23 ;  /* 0x0043b81701007387 */ /* 0x0001e80000100800 */
[----:B------:R-:W-:Y:S01]  /*27b10*/  LOP3.LUT R0, R0, 0x20, RZ, 0x3c, !PT ;  /* 0x0000002000007812 */ /* 0x000fe200078e3cff */
[----:B0-----:R-:W3:Y:S04]  /*27b20*/  LDL.LU R23, [R1+0xb70] ;  /* 0x000b700001177983 */ /* 0x001ee80000300800 */
[----:B--2---:R0:W-:Y:S04]  /*27b30*/  STS.U16 [R0+UR5+0x400], R25 ;  /* 0x0004001900007988 */ /* 0x0041e80008000405 */
[----:B0-----:R-:W2:Y:S04]  /*27b40*/  LDL.LU R25, [R1+0x4454] ;  /* 0x0044540001197983 */ /* 0x001ea80000300800 */
[----:B---3--:R-:W-:Y:S04]  /*27b50*/  STS.U16 [R0+UR5+0x480], R23 ;  /* 0x0004801700007988 */ /* 0x008fe80008000405 */
[----:B------:R-:W-:Y:S04]  /*27b60*/  STS.U16 [R0+UR5+0x500], R24 ;  /* 0x0005001800007988 */ /* 0x000fe80008000405 */
[----:B--2---:R-:W-:Y:S04]  /*27b70*/  STS.U16 [R0+UR5+0x580], R25 ;  /* 0x0005801900007988 */ /* 0x004fe80008000405 */
[----:B------:R-:W-:Y:S04]  /*27b80*/  STS.U16 [R0+UR5+0x1400], R26 ;  /* 0x0014001a00007988 */ /* 0x000fe80008000405 */
[----:B----4-:R-:W-:Y:S04]  /*27b90*/  STS.U16 [R0+UR5+0x1480], R3 ;  /* 0x0014800300007988 */ /* 0x010fe80008000405 */
[----:B------:R-:W-:Y:S04]  /*27ba0*/  STS.U16 [R0+UR5+0x1500], R27 ;  /* 0x0015001b00007988 */ /* 0x000fe80008000405 */
[----:B------:R-:W-:Y:S04]  /*27bb0*/  STS.U16 [R0+UR5+0x1580], R28 ;  /* 0x0015801c00007988 */ /* 0x000fe80008000405 */
[----:B------:R-:W-:Y:S04]  /*27bc0*/  STS.U16 [R0+UR5+0x2400], R29 ;  /* 0x0024001d00007988 */ /* 0x000fe80008000405 */
[----:B------:R-:W-:Y:S04]  /*27bd0*/  STS.U16 [R0+UR5+0x2480], R13 ;  /* 0x0024800d00007988 */ /* 0x000fe80008000405 */
[----:B------:R-:W-:Y:S04]  /*27be0*/  STS.U16 [R0+UR5+0x2500], R14 ;  /* 0x0025000e00007988 */ /* 0x000fe80008000405 */
[----:B------:R-:W-:Y:S04]  /*27bf0*/  STS.U16 [R0+UR5+0x2580], R15 ;  /* 0x0025800f00007988 */ /* 0x000fe80008000405 */
[----:B------:R0:W-:Y:S04]  /*27c00*/  STS.U16 [R0+UR5+0x3400], R2 ;  /* 0x0034000200007988 */ /* 0x0001e80008000405 */
[----:B0-----:R-:W2:Y:S04]  /*27c10*/  LDL.LU R2, [R1+0x3c0] ;  /* 0x0003c00001027983 */ /* 0x001ea80000300800 */
[----:B--2---:R0:W-:Y:S04]  /*27c20*/  STL [R1+0x4448], R2 ;  /* 0x0044480201007387 */ /* 0x0041e80000100800 */
[----:B0-----:R-:W2:Y:S04]  /*27c30*/  LDL.LU R2, [R1+0x434] ;  /* 0x0004340001027983 */ /* 0x001ea80000300800 */
[----:B--2---:R0:W-:Y:S04]  /*27c40*/  STL [R1+0x444c], R2 ;  /* 0x00444c0201007387 */ /* 0x0041e80000100800 */
[----:B0-----:R-:W2:Y:S04]  /*27c50*/  LDL.LU R2, [R1+0x438] ;  /* 0x0004380001027983 */ /* 0x001ea80000300800 */
        /* <DEDUP_REMOVED lines=45> */
[----:B--2---:R0:W-:Y:S04]  /*27f30*/  STS.U16 [R0+UR5+0x7480], R2 ;  /* 0x0074800200007988 */ /* 0x0041e80008000405 */
[----:B0-----:R-:W2:Y:S04]  /*27f40*/  LDL.LU R2, [R1+0x4450] ;  /* 0x0044500001027983 */ /* 0x001ea80000300800 */
[----:B--2---:R0:W-:Y:S04]  /*27f50*/  STS.U16 [R0+UR5+0x7500], R2 ;  /* 0x0075000200007988 */ /* 0x0041e80008000405 */
[----:B0-----:R-:W2:Y:S04]  /*27f60*/  LDL.LU R2, [R1+0x444c] ;  /* 0x00444c0001027983 */ /* 0x001ea80000300800 */
[----:B--2---:R0:W-:Y:S04]  /*27f70*/  STS.U16 [R0+UR5+0x7580], R2 ;  /* 0x0075800200007988 */ /* 0x0041e80008000405 */
[----:B0-----:R-:W2:Y:S04]  /*27f80*/  LDL.LU R2, [R1+0x4448] ;  /* 0x0044480001027983 */ /* 0x001ea80000300800 */
[----:B--2---:R0:W-:Y:S04]  /*27f90*/  STS.U16 [R0+UR5+0x8400], R2 ;  /* 0x0084000200007988 */ /* 0x0041e80008000405 */
[----:B---3--:R1:W-:Y:S04]  /*27fa0*/  STS.U16 [R0+UR5+0x8480], R19 ;  /* 0x0084801300007988 */ /* 0x0083e80008000405 */
[----:B----4-:R2:W-:Y:S04]  /*27fb0*/  STS.U16 [R0+UR5+0x8500], R20 ;  /* 0x0085001400007988 */ /* 0x0105e80008000405 */
[----:B------:R3:W-:Y:S04]  /*27fc0*/  STS.U16 [R0+UR5+0x8580], R21 ;  /* 0x0085801500007988 */ /* 0x0007e80008000405 */
[----:B------:R4:W-:Y:S04]  /*27fd0*/  STS.U16 [R0+UR5+0x9400], R22 ;  /* 0x0094001600007988 */ /* 0x0009e80008000405 */
[----:B0-----:R-:W4:Y:S04]  /*27fe0*/  LDL.LU R2, [R1+0x4444] ;  /* 0x0044440001027983 */ /* 0x001f280000300800 */
[----:B-1----:R-:W4:Y:S04]  /*27ff0*/  LDL.LU R19, [R1+0x4440] ;  /* 0x0044400001137983 */ /* 0x002f280000300800 */
[----:B--2---:R-:W2:Y:S04]  /*28000*/  LDL.LU R20, [R1+0x443c] ;  /* 0x00443c0001147983 */ /* 0x004ea80000300800 */
        /* <DEDUP_REMOVED lines=25> */
[----:B----4-:R-:W-:Y:S04]  /*281a0*/  STS.U16 [R0+UR5+0xf400], R22 ;  /* 0x00f4001600007988 */ /* 0x010fe80008000405 */
[----:B------:R-:W-:Y:S04]  /*281b0*/  STL [R1+0x43bc], R22 ;  /* 0x0043bc1601007387 */ /* 0x000fe80000100800 */
[----:B---3--:R-:W-:Y:S04]  /*281c0*/  STS.U16 [R0+UR5+0xf480], R21 ;  /* 0x00f4801500007988 */ /* 0x008fe80008000405 */
[----:B------:R-:W-:Y:S04]  /*281d0*/  STL [R1+0x43c0], R21 ;  /* 0x0043c01501007387 */ /* 0x000fe80000100800 */
[----:B--2---:R-:W-:Y:S04]  /*281e0*/  STS.U16 [R0+UR5+0xf500], R20 ;  /* 0x00f5001400007988 */ /* 0x004fe80008000405 */
[----:B------:R0:W-:Y:S04]  /*281f0*/  STL [R1+0x43d4], R20 ;  /* 0x0043d41401007387 */ /* 0x0001e80000100800 */
[----:B0-----:R-:W2:Y:S01]  /*28200*/  LDL.LU R20, [R1+0xb5c] ;  /* 0x000b5c0001147983 */ /* 0x001ea20000300800 */
[----:B------:R-:W-:-:S03]  /*28210*/  LOP3.LUT R2, R2, 0x3f, RZ, 0xc0, !PT ;  /* 0x0000003f02027812 */ /* 0x000fc600078ec0ff */
        /* <DEDUP_REMOVED lines=29> */
[----:B------:R0:W-:Y:S04]  /*283f0*/  STL [R1+0x43d8], R19 ;  /* 0x0043d81301007387 */ /* 0x0001e80000100800 */
[----:B------:R1:W-:Y:S01]  /*28400*/  STL [R1+0x4420], R2 ;  /* 0x0044200201007387 */ /* 0x0003e20000100800 */
[----:B0-----:R-:W-:-:S03]  /*28410*/  IMAD.SHL.U32 R19, R2, 0x2, RZ ;  /* 0x0000000202137824 */ /* 0x001fc600078e00ff */
[----:B-1----:R-:W3:Y:S02]  /*28420*/  LDL.LU R2, [R1+0xb60] ;  /* 0x000b600001027983 */ /* 0x002ee40000300800 */
[----:B------:R-:W-:-:S05]  /*28430*/  LOP3.LUT R19, R19, 0x30, RZ, 0x3c, !PT ;  /* 0x0000003013137812 */ /* 0x000fca00078e3cff */
[----:B--2---:R0:W-:Y:S04]  /*28440*/  STS.U16 [R19+UR5+0x600], R20 ;  /* 0x0006001413007988 */ /* 0x0041e80008000405 */
[----:B0-----:R-:W2:Y:S04]  /*28450*/  LDL.LU R20, [R1+0x4430] ;  /* 0x0044300001147983 */ /* 0x001ea80000300800 */
[----:B---3--:R0:W-:Y:S04]  /*28460*/  STS.U16 [R19+UR5+0x680], R2 ;  /* 0x0006800213007988 */ /* 0x0081e80008000405 */
[----:B0-----:R-:W3:Y:S04]  /*28470*/  LDL.LU R2, [R1+0x3b0] ;  /* 0x0003b00001027983 */ /* 0x001ee80000300800 */
[----:B---3--:R0:W-:Y:S04]  /*28480*/  STL [R1+0x4424], R2 ;  /* 0x0044240201007387 */ /* 0x0081e80000100800 */
[----:B0-----:R-:W3:Y:S04]  /*28490*/  LDL.LU R2, [R1+0x424] ;  /* 0x0004240001027983 */ /* 0x001ee80000300800 */
[----:B---3--:R0:W-:Y:S04]  /*284a0*/  STL [R1+0x4428], R2 ;  /* 0x0044280201007387 */ /* 0x0081e80000100800 */
[----:B0-----:R-:W3:Y:S04]  /*284b0*/  LDL.LU R2, [R1+0x428] ;  /* 0x0004280001027983 */ /* 0x001ee80000300800 */
        /* <DEDUP_REMOVED lines=27> */
[----:B------:R0:W-:Y:S04]  /*28670*/  STS.U16 [R19+UR5+0x6700], R17 ;  /* 0x0067001113007988 */ /* 0x0001e80008000405 */
[----:B------:R-:W4:Y:S04]  /*28680*/  LDL.LU R16, [R1+0x3a8] ;  /* 0x0003a80001107983 */ /* 0x000f280000300800 */
[----:B------:R1:W-:Y:S04]  /*28690*/  STS.U16 [R19+UR5+0x6780], R18 ;  /* 0x0067801213007988 */ /* 0x0003e80008000405 */
[----:B0-----:R-:W3:Y:S04]  /*286a0*/  LDL.LU R17, [R1+0x3a4] ;  /* 0x0003a40001117983 */ /* 0x001ee80000300800 */
[----:B-1----:R-:W3:Y:S04]  /*286b0*/  LDL.LU R18, [R1+0x2c0] ;  /* 0x0002c00001127983 */ /* 0x002ee80000300800 */
        /* <DEDUP_REMOVED lines=23> */
[----:B0-----:R-:W3:Y:S04]  /*28830*/  LDL.LU R0, [R1+0x24] ;  /* 0x0000240001007983 */ /* 0x001ee80000300800 */
        /* <DEDUP_REMOVED lines=16> */
[----:B------:R0:W-:Y:S04]  /*28940*/  STS.U16 [R19+UR5+0x9680], R20 ;  /* 0x0096801413007988 */ /* 0x0001e80008000405 */
[----:B------:R1:W-:Y:S04]  /*28950*/  STS.U16 [R19+UR5+0x9700], R21 ;  /* 0x0097001513007988 */ /* 0x0003e80008000405 */
[----:B------:R0:W-:Y:S04]  /*28960*/  STS.U16 [R19+UR5+0x9780], R22 ;  /* 0x0097801613007988 */ /* 0x0001e80008000405 */
[----:B------:R0:W-:Y:S04]  /*28970*/  STS.U16 [R19+UR5+0xa600], R23 ;  /* 0x00a6001713007988 */ /* 0x0001e80008000405 */
        /* <DEDUP_REMOVED lines=10> */
[----:B0-----:R-:W2:Y:S04]  /*28a20*/  LDL.LU R20, [R1+0xb54] ;  /* 0x000b540001147983 */ /* 0x001ea80000300800 */
[----:B------:R-:W-:Y:S04]  /*28a30*/  STS.U16 [R19+UR5+0xc780], R4 ;  /* 0x00c7800413007988 */ /* 0x000fe80008000405 */
[----:B-1----:R-:W2:Y:S04]  /*28a40*/  LDL.LU R21, [R1+0xb50] ;  /* 0x000b500001157983 */ /* 0x002ea80000300800 */
[----:B------:R-:W-:Y:S04]  /*28a50*/  STS.U16 [R19+UR5+0xd600], R5 ;  /* 0x00d6000513007988 */ /* 0x000fe80008000405 */
[----:B------:R-:W2:Y:S04]  /*28a60*/  LDL.LU R22, [R1+0xb4c] ;  /* 0x000b4c0001167983 */ /* 0x000ea80000300800 */
[----:B------:R0:W-:Y:S04]  /*28a70*/  STS.U16 [R19+UR5+0xd680], R6 ;  /* 0x00d6800613007988 */ /* 0x0001e80008000405 */
[----:B------:R-:W2:Y:S04]  /*28a80*/  LDL.LU R23, [R1+0xb44] ;  /* 0x000b440001177983 */ /* 0x000ea80000300800 */
[----:B0-----:R-:W2:Y:S04]  /*28a90*/  LDL.LU R6, [R1+0xac4] ;  /* 0x000ac40001067983 */ /* 0x001ea80000300800 */
[----:B------:R0:W-:Y:S04]  /*28aa0*/  STS.U16 [R19+UR5+0xd700], R7 ;  /* 0x00d7000713007988 */ /* 0x0001e80008000405 */
[----:B------:R-:W2:Y:S04]  /*28ab0*/  LDL.LU R15, [R1+0xac0] ;  /* 0x000ac000010f7983 */ /* 0x000ea80000300800 */
[----:B------:R-:W-:Y:S04]  /*28ac0*/  STS.U16 [R19+UR5+0xd780], R8 ;  /* 0x00d7800813007988 */ /* 0x000fe80008000405 */
[----:B------:R-:W-:Y:S04]  /*28ad0*/  STS.U16 [R19+UR5+0xe600], R9 ;  /* 0x00e6000913007988 */ /* 0x000fe80008000405 */
[----:B------:R-:W-:Y:S04]  /*28ae0*/  STS.U16 [R19+UR5+0xe680], R10 ;  /* 0x00e6800a13007988 */ /* 0x000fe80008000405 */
[----:B------:R-:W-:Y:S04]  /*28af0*/  STS.U16 [R19+UR5+0xe700], R11 ;  /* 0x00e7000b13007988 */ /* 0x000fe80008000405 */
[----:B0-----:R-:W2:Y:S04]  /*28b00*/  LDL.LU R7, [R1+0xab8] ;  /* 0x000ab80001077983 */ /* 0x001ea80000300800 */
[----:B------:R-:W-:Y:S04]  /*28b10*/  STS.U16 [R19+UR5+0xe780], R0 ;  /* 0x00e7800013007988 */ /* 0x000fe80008000405 */
[----:B----4-:R-:W-:Y:S04]  /*28b20*/  STL [R1+0x43e4], R18 ;  /* 0x0043e41201007387 */ /* 0x010fe80000100800 */
[----:B---3--:R-:W-:Y:S04]  /*28b30*/  STL [R1+0x43e8], R17 ;  /* 0x0043e81101007387 */ /* 0x008fe80000100800 */
[----:B------:R-:W3:Y:S04]  /*28b40*/  LDL.LU R24, [R1+0xab0] ;  /* 0x000ab00001187983 */ /* 0x000ee80000300800 */
[----:B------:R-:W4:Y:S04]  /*28b50*/  LDL.LU R25, [R1+0xa34] ;  /* 0x000a340001197983 */ /* 0x000f280000300800 */
[----:B------:R-:W4:Y:S04]  /*28b60*/  LDL.LU R26, [R1+0xa30] ;  /* 0x000a3000011a7983 */ /* 0x000f280000300800 */
[----:B------:R-:W-:Y:S04]  /*28b70*/  STS.U16 [R19+UR5+0xf600], R18 ;  /* 0x00f6001213007988 */ /* 0x000fe80008000405 */
[----:B------:R-:W4:Y:S04]  /*28b80*/  LDL.LU R3, [R1+0xa28] ;  /* 0x000a280001037983 */ /* 0x000f280000300800 */
[----:B------:R0:W-:Y:S04]  /*28b90*/  STS.U16 [R19+UR5+0xf680], R17 ;  /* 0x00f6801113007988 */ /* 0x0001e80008000405 */
[----:B------:R-:W4:Y:S04]  /*28ba0*/  LDL.LU R27, [R1+0xa20] ;  /* 0x000a2000011b7983 */ /* 0x000f280000300800 */
[----:B------:R-:W4:Y:S04]  /*28bb0*/  LDL.LU R28, [R1+0x9a4] ;  /* 0x0009a400011c7983 */ /* 0x000f280000300800 */
[----:B------:R-:W4:Y:S04]  /*28bc0*/  LDL.LU R29, [R1+0x9a0] ;  /* 0x0009a000011d7983 */ /* 0x000f280000300800 */
[----:B------:R-:W4:Y:S04]  /*28bd0*/  LDL.LU R13, [R1+0x998] ;  /* 0x00099800010d7983 */ /* 0x000f280000300800 */
[----:B------:R-:W4:Y:S04]  /*28be0*/  LDL.LU R14, [R1+0x990] ;  /* 0x00099000010e7983 */ /* 0x000f280000300800 */
[----:B------:R-:W4:Y:S04]  /*28bf0*/  LDL.LU R4, [R1+0x914] ;  /* 0x0009140001047983 */ /* 0x000f280000300800 */
[----:B------:R-:W4:Y:S01]  /*28c00*/  LDL.LU R5, [R1+0x910] ;  /* 0x0009100001057983 */ /* 0x000f220000300800 */
[----:B0-----:R-:W-:-:S03]  /*28c10*/  IMAD.SHL.U32 R17, R2, 0x2, RZ ;  /* 0x0000000202117824 */ /* 0x001fc600078e00ff */
[----:B------:R-:W4:Y:S04]  /*28c20*/  LDL.LU R8, [R1+0x908] ;  /* 0x0009080001087983 */ /* 0x000f280000300800 */
[----:B------:R-:W4:Y:S04]  /*28c30*/  LDL.LU R9, [R1+0x900] ;  /* 0x0009000001097983 */ /* 0x000f280000300800 */
[----:B--2---:R-:W-:Y:S04]  /*28c40*/  STS.U16 [R19+UR5+0xf700], R16 ;  /* 0x00f7001013007988 */ /* 0x004fe80008000405 */
[----:B------:R-:W2:Y:S01]  /*28c50*/  LDL.LU R10, [R1+0x890] ;  /* 0x00089000010a7983 */ /* 0x000ea20000300800 */
[----:B------:R-:W-:-:S03]  /*28c60*/  LOP3.LUT R17, R17, 0x40, RZ, 0x3c, !PT ;  /* 0x0000004011117812 */ /* 0x000fc600078e3cff */
[----:B------:R-:W2:Y:S04]  /*28c70*/  LDL.LU R11, [R1+0x88c] ;  /* 0x00088c00010b7983 */ /* 0x000ea80000300800 */
[----:B------:R-:W-:Y:S04]  /*28c80*/  STS.U16 [R19+UR5+0xf780], R12 ;  /* 0x00f7800c13007988 */ /* 0x000fe80008000405 */
[----:B------:R-:W2:Y:S04]  /*28c90*/  LDL.LU R0, [R1+0x884] ;  /* 0x0008840001007983 */ /* 0x000ea80000300800 */
[----:B------:R-:W-:Y:S04]  /*28ca0*/  STS.U16 [R17+UR5+0x800], R20 ;  /* 0x0008001411007988 */ /* 0x000fe80008000405 */
[----:B------:R-:W2:Y:S04]  /*28cb0*/  LDL.LU R2, [R1+0x87c] ;  /* 0x00087c0001027983 */ /* 0x000ea80000300800 */
[----:B------:R-:W-:Y:S04]  /*28cc0*/  STS.U16 [R17+UR5+0x880], R21 ;  /* 0x0008801511007988 */ /* 0x000fe80008000405 */
[----:B------:R-:W-:Y:S04]  /*28cd0*/  STS.U16 [R17+UR5+0x900], R22 ;  /* 0x0009001611007988 */ /* 0x000fe80008000405 */
[----:B------:R-:W-:Y:S04]  /*28ce0*/  STL [R1+0x43ec], R16 ;  /* 0x0043ec1001007387 */ /* 0x000fe80000100800 */
[----:B------:R-:W-:Y:S04]  /*28cf0*/  STS.U16 [R17+UR5+0x980], R23 ;  /* 0x0009801711007988 */ /* 0x000fe80008000405 */
[----:B------:R-:W-:Y:S04]  /*28d00*/  STL [R1+0x43f0], R12 ;  /* 0x0043f00c01007387 */ /* 0x000fe80000100800 */
[----:B------:R0:W-:Y:S04]  /*28d10*/  STS.U16 [R17+UR5+0x1800], R6 ;  /* 0x0018000611007988 */ /* 0x0001e80008000405 */
[----:B0-----:R-:W2:Y:S04]  /*28d20*/  LDL.LU R6, [R1+0x810] ;  /* 0x0008100001067983 */ /* 0x001ea80000300800 */
[----:B------:R0:W-:Y:S04]  /*28d30*/  STS.U16 [R17+UR5+0x1880], R15 ;  /* 0x0018800f11007988 */ /* 0x0001e80008000405 */
[----:B------:R1:W-:Y:S04]  /*28d40*/  STS.U16 [R17+UR5+0x1900], R7 ;  /* 0x0019000711007988 */ /* 0x0003e80008000405 */
[----:B0-----:R-:W2:Y:S04]  /*28d50*/  LDL.LU R15, [R1+0x80c] ;  /* 0x00080c00010f7983 */ /* 0x001ea80000300800 */
[----:B-1----:R-:W2:Y:S04]  /*28d60*/  LDL.LU R7, [R1+0x804] ;  /* 0x0008040001077983 */ /* 0x002ea80000300800 */
[----:B---3--:R-:W-:Y:S04]  /*28d70*/  STS.U16 [R17+UR5+0x1980], R24 ;  /* 0x0019801811007988 */ /* 0x008fe80008000405 */
        /* <DEDUP_REMOVED lines=8> */
[----:B------:R-:W-:Y:S04]  /*28e00*/  STS.U16 [R17+UR5+0x4800], R4 ;  /* 0x0048000411007988 */ /* 0x000fe80008000405 */
[----:B------:R-:W-:Y:S04]  /*28e10*/  STS.U16 [R17+UR5+0x4880], R5 ;  /* 0x0048800511007988 */ /* 0x000fe80008000405 */
[----:B------:R1:W-:Y:S04]  /*28e20*/  STS.U16 [R17+UR5+0x4900], R8 ;  /* 0x0049000811007988 */ /* 0x0003e80008000405 */
[----:B------:R3:W-:Y:S04]  /*28e30*/  STS.U16 [R17+UR5+0x4980], R9 ;  /* 0x0049800911007988 */ /* 0x0007e80008000405 */
[----:B--2---:R2:W-:Y:S04]  /*28e40*/  STS.U16 [R17+UR5+0x5800], R10 ;  /* 0x0058000a11007988 */ /* 0x0045e80008000405 */
[----:B0-----:R-:W4:Y:S04]  /*28e50*/  LDL.LU R14, [R1+0x7fc] ;  /* 0x0007fc00010e7983 */ /* 0x001f280000300800 */
[----:B------:R0:W-:Y:S04]  /*28e60*/  STS.U16 [R17+UR5+0x5880], R11 ;  /* 0x0058800b11007988 */ /* 0x0001e80008000405 */
[----:B------:R0:W-:Y:S04]  /*28e70*/  STS.U16 [R17+UR5+0x5900], R0 ;  /* 0x0059000011007988 */ /* 0x0001e80008000405 */
[----:B-1----:R-:W4:Y:S04]  /*28e80*/  LDL.LU R8, [R1+0x420] ;  /* 0x0004200001087983 */ /* 0x002f280000300800 */
[----:B---3--:R-:W3:Y:S04]  /*28e90*/  LDL.LU R9, [R1+0x41c] ;  /* 0x00041c0001097983 */ /* 0x008ee80000300800 */
[----:B------:R1:W-:Y:S04]  /*28ea0*/  STS.U16 [R17+UR5+0x5980], R2 ;  /* 0x0059800211007988 */ /* 0x0003e80008000405 */
[----:B--2---:R-:W2:Y:S04]  /*28eb0*/  LDL.LU R10, [R1+0x414] ;  /* 0x00041400010a7983 */ /* 0x004ea80000300800 */
[----:B0-----:R-:W2:Y:S04]  /*28ec0*/  LDL.LU R11, [R1+0x40c] ;  /* 0x00040c00010b7983 */ /* 0x001ea80000300800 */
[----:B------:R-:W2:Y:S04]  /*28ed0*/  LDL.LU R0, [R1+0x3a0] ;  /* 0x0003a00001007983 */ /* 0x000ea80000300800 */
[----:B-1----:R-:W2:Y:S04]  /*28ee0*/  LDL.LU R2, [R1+0x32c] ;  /* 0x00032c0001027983 */ /* 0x002ea80000300800 */
[----:B------:R-:W2:Y:S04]  /*28ef0*/  LDL.LU R12, [R1+0x328] ;  /* 0x00032800010c7983 */ /* 0x000ea80000300800 */
[----:B------:R-:W2:Y:S04]  /*28f00*/  LDL.LU R4, [R1+0x320] ;  /* 0x0003200001047983 */ /* 0x000ea80000300800 */
[----:B------:R-:W2:Y:S04]  /*28f10*/  LDL.LU R5, [R1+0x2b0] ;  /* 0x0002b00001057983 */ /* 0x000ea80000300800 */
[----:B------:R0:W-:Y:S04]  /*28f20*/  STS.U16 [R17+UR5+0x6800], R6 ;  /* 0x0068000611007988 */ /* 0x0001e80008000405 */
        /* <DEDUP_REMOVED lines=17> */
[----:B------:R-:W2:Y:S04]  /*29040*/  LDL.LU R13, [R1+0x80] ;  /* 0x00008000010d7983 */ /* 0x000ea80000300800 */
[----:B0-----:R-:W2:Y:S04]  /*29050*/  LDL.LU R15, [R1+0x7c] ;  /* 0x00007c00010f7983 */ /* 0x001ea80000300800 */
[----:B-1----:R-:W2:Y:S04]  /*29060*/  LDL.LU R7, [R1+0x78] ;  /* 0x0000780001077983 */ /* 0x002ea80000300800 */
[----:B----4-:R0:W-:Y:S04]  /*29070*/  STS.U16 [R17+UR5+0x6980], R14 ;  /* 0x0069800e11007988 */ /* 0x0101e80008000405 */
[----:B------:R1:W-:Y:S04]  /*29080*/  STS.U16 [R17+UR5+0x7800], R8 ;  /* 0x0078000811007988 */ /* 0x0003e80008000405 */
[----:B---3--:R3:W-:Y:S04]  /*29090*/  STS.U16 [R17+UR5+0x7880], R9 ;  /* 0x0078800911007988 */ /* 0x0087e80008000405 */
[----:B--2---:R2:W-:Y:S04]  /*290a0*/  STS.U16 [R17+UR5+0x7900], R10 ;  /* 0x0079000a11007988 */ /* 0x0045e80008000405 */
[----:B0-----:R-:W4:Y:S04]  /*290b0*/  LDL.LU R14, [R1+0x440c] ;  /* 0x00440c00010e7983 */ /* 0x001f280000300800 */
[----:B------:R0:W-:Y:S04]  /*290c0*/  STS.U16 [R17+UR5+0x7980], R11 ;  /* 0x0079800b11007988 */ /* 0x0001e80008000405 */
[----:B------:R0:W-:Y:S04]  /*290d0*/  STS.U16 [R17+UR5+0x8800], R0 ;  /* 0x0088000011007988 */ /* 0x0001e80008000405 */
[----:B-1----:R-:W4:Y:S04]  /*290e0*/  LDL.LU R8, [R1+0x4408] ;  /* 0x0044080001087983 */ /* 0x002f280000300800 */
[----:B---3--:R-:W3:Y:S04]  /*290f0*/  LDL.LU R9, [R1+0x4404] ;  /* 0x0044040001097983 */ /* 0x008ee80000300800 */
[----:B--2---:R-:W2:Y:S04]  /*29100*/  LDL.LU R10, [R1+0x4400] ;  /* 0x00440000010a7983 */ /* 0x004ea80000300800 */
[----:B------:R1:W-:Y:S04]  /*29110*/  STS.U16 [R17+UR5+0x8880], R2 ;  /* 0x0088800211007988 */ /* 0x0003e80008000405 */
[----:B0-----:R-:W2:Y:S04]  /*29120*/  LDL.LU R11, [R1+0x43fc] ;  /* 0x0043fc00010b7983 */ /* 0x001ea80000300800 */
[----:B------:R-:W2:Y:S04]  /*29130*/  LDL.LU R0, [R1+0x43f8] ;  /* 0x0043f80001007983 */ /* 0x000ea80000300800 */
[----:B------:R-:W-:Y:S04]  /*29140*/  STS.U16 [R17+UR5+0x8900], R12 ;  /* 0x0089000c11007988 */ /* 0x000fe80008000405 */
[----:B------:R0:W-:Y:S04]  /*29150*/  STS.U16 [R17+UR5+0x8980], R4 ;  /* 0x0089800411007988 */ /* 0x0001e80008000405 */
[----:B------:R0:W-:Y:S04]  /*29160*/  STS.U16 [R17+UR5+0x9800], R5 ;  /* 0x0098000511007988 */ /* 0x0001e80008000405 */
[----:B-1----:R-:W2:Y:S04]  /*29170*/  LDL.LU R2, [R1+0x43f4] ;  /* 0x0043f40001027983 */ /* 0x002ea80000300800 */
[----:B------:R1:W-:Y:S04]  /*29180*/  STS.U16 [R17+UR5+0x9880], R6 ;  /* 0x0098800611007988 */ /* 0x0003e80008000405 */
[----:B0-----:R-:W2:Y:S04]  /*29190*/  LDL.LU R4, [R1+0x74] ;  /* 0x0000740001047983 */ /* 0x001ea80000300800 */
[----:B------:R-:W3:Y:S04]  /*291a0*/  LDL.LU R5, [R1+0x20] ;  /* 0x0000200001057983 */ /* 0x000ee80000300800 */
[----:B-1----:R-:W4:Y:S04]  /*291b0*/  LDL.LU R6, [R1+0x1c] ;  /* 0x00001c0001067983 */ /* 0x002f280000300800 */
[----:B------:R-:W-:Y:S04]  /*291c0*/  STS.U16 [R17+UR5+0x9900], R16 ;  /* 0x0099001011007988 */ /* 0x000fe80008000405 */
[----:B------:R0:W-:Y:S04]  /*291d0*/  STS.U16 [R17+UR5+0x9980], R18 ;  /* 0x0099801211007988 */ /* 0x0001e80008000405 */
[----:B------:R1:W-:Y:S04]  /*291e0*/  STS.U16 [R17+UR5+0xa800], R19 ;  /* 0x00a8001311007988 */ /* 0x0003e80008000405 */
[----:B------:R0:W-:Y:S04]  /*291f0*/  STS.U16 [R17+UR5+0xa880], R20 ;  /* 0x00a8801411007988 */ /* 0x0001e80008000405 */
[----:B------:R-:W-:Y:S04]  /*29200*/  STS.U16 [R17+UR5+0xa900], R21 ;  /* 0x00a9001511007988 */ /* 0x000fe80008000405 */
[----:B------:R0:W-:Y:S04]  /*29210*/  STS.U16 [R17+UR5+0xa980], R22 ;  /* 0x00a9801611007988 */ /* 0x0001e80008000405 */
[----:B------:R-:W-:Y:S04]  /*29220*/  STS.U16 [R17+UR5+0xb800], R23 ;  /* 0x00b8001711007988 */ /* 0x000fe80008000405 */
[----:B------:R-:W-:Y:S04]  /*29230*/  STS.U16 [R17+UR5+0xb880], R24 ;  /* 0x00b8801811007988 */ /* 0x000fe80008000405 */
[----:B------:R-:W-:Y:S04]  /*29240*/  STS.U16 [R17+UR5+0xb900], R25 ;  /* 0x00b9001911007988 */ /* 0x000fe80008000405 */
[----:B------:R1:W-:Y:S04]  /*29250*/  STS.U16 [R17+UR5+0xb980], R26 ;  /* 0x00b9801a11007988 */ /* 0x0003e80008000405 */
[----:B------:R1:W-:Y:S04]  /*29260*/  STS.U16 [R17+UR5+0xc800], R3 ;  /* 0x00c8000311007988 */ /* 0x0003e80008000405 */
[----:B0-----:R-:W4:Y:S04]  /*29270*/  LDL.LU R18, [R1+0xb3c] ;  /* 0x000b3c0001127983 */ /* 0x001f280000300800 */
[----:B-1----:R-:W4:Y:S04]  /*29280*/  LDL.LU R19, [R1+0xb34] ;  /* 0x000b340001137983 */ /* 0x002f280000300800 */
[----:B------:R0:W-:Y:S04]  /*29290*/  STS.U16 [R17+UR5+0xc880], R27 ;  /* 0x00c8801b11007988 */ /* 0x0001e80008000405 */
[----:B------:R-:W4:Y:S04]  /*292a0*/  LDL.LU R20, [R1+0xb2c] ;  /* 0x000b2c0001147983 */ /* 0x000f280000300800 */
[----:B------:R1:W-:Y:S04]  /*292b0*/  STS.U16 [R17+UR5+0xc900], R28 ;  /* 0x00c9001c11007988 */ /* 0x0003e80008000405 */
[----:B------:R-:W4:Y:S04]  /*292c0*/  LDL.LU R22, [R1+0xb24] ;  /* 0x000b240001167983 */ /* 0x000f280000300800 */
[----:B------:R-:W-:Y:S04]  /*292d0*/  STS.U16 [R17+UR5+0xc980], R29 ;  /* 0x00c9801d11007988 */ /* 0x000fe80008000405 */
[----:B------:R-:W4:Y:S04]  /*292e0*/  LDL.LU R26, [R1+0xaa8] ;  /* 0x000aa800011a7983 */ /* 0x000f280000300800 */
[----:B------:R-:W-:Y:S04]  /*292f0*/  STS.U16 [R17+UR5+0xd800], R13 ;  /* 0x00d8000d11007988 */ /* 0x000fe80008000405 */
[----:B------:R-:W4:Y:S04]  /*29300*/  LDL.LU R3, [R1+0xaa0] ;  /* 0x000aa00001037983 */ /* 0x000f280000300800 */
[----:B------:R-:W-:Y:S04]  /*29310*/  STS.U16 [R17+UR5+0xd880], R15 ;  /* 0x00d8800f11007988 */ /* 0x000fe80008000405 */
[----:B------:R1:W-:Y:S04]  /*29320*/  STS.U16 [R17+UR5+0xd900], R7 ;  /* 0x00d9000711007988 */ /* 0x0003e80008000405 */
[----:B0-----:R-:W4:Y:S04]  /*29330*/  LDL.LU R27, [R1+0xa98] ;  /* 0x000a9800011b7983 */ /* 0x001f280000300800 */
[----:B-1----:R-:W4:Y:S04]  /*29340*/  LDL.LU R28, [R1+0xa90] ;  /* 0x000a9000011c7983 */ /* 0x002f280000300800 */
[----:B------:R-:W4:Y:S04]  /*29350*/  LDL.LU R7, [R1+0xa18] ;  /* 0x000a180001077983 */ /* 0x000f280000300800 */
[----:B------:R-:W4:Y:S04]  /*29360*/  LDL.LU R29, [R1+0xa10] ;  /* 0x000a1000011d7983 */ /* 0x000f280000300800 */
[----:B------:R-:W4:Y:S04]  /*29370*/  LDL.LU R13, [R1+0xa08] ;  /* 0x000a0800010d7983 */ /* 0x000f280000300800 */
[----:B------:R-:W4:Y:S04]  /*29380*/  LDL.LU R23, [R1+0xa00] ;  /* 0x000a000001177983 */ /* 0x000f280000300800 */
[----:B------:R-:W4:Y:S04]  /*29390*/  LDL.LU R24, [R1+0x988] ;  /* 0x0009880001187983 */ /* 0x000f280000300800 */
[----:B------:R-:W4:Y:S04]  /*293a0*/  LDL.LU R25, [R1+0x980] ;  /* 0x0009800001197983 */ /* 0x000f280000300800 */
[----:B------:R-:W4:Y:S04]  /*293b0*/  LDL.LU R15, [R1+0x978] ;  /* 0x00097800010f7983 */ /* 0x000f280000300800 */
[----:B--2---:R0:W-:Y:S04]  /*293c0*/  STS.U16 [R17+UR5+0xd980], R4 ;  /* 0x00d9800411007988 */ /* 0x0041e80008000405 */
[----:B---3--:R1:W-:Y:S04]  /*293d0*/  STS.U16 [R17+UR5+0xe800], R5 ;  /* 0x00e8000511007988 */ /* 0x0083e80008000405 */
[----:B----4-:R2:W-:Y:S04]  /*293e0*/  STS.U16 [R17+UR5+0xe880], R6 ;  /* 0x00e8800611007988 */ /* 0x0105e80008000405 */
[----:B0-----:R-:W3:Y:S04]  /*293f0*/  LDL.LU R4, [R1+0x970] ;  /* 0x0009700001047983 */ /* 0x001ee80000300800 */
[----:B------:R-:W-:Y:S04]  /*29400*/  STS.U16 [R17+UR5+0xe900], R2 ;  /* 0x00e9000211007988 */ /* 0x000fe80008000405 */
[----:B-1----:R-:W4:Y:S04]  /*29410*/  LDL.LU R5, [R1+0x8f8] ;  /* 0x0008f80001057983 */ /* 0x002f280000300800 */
[----:B------:R0:W-:Y:S04]  /*29420*/  STS.U16 [R17+UR5+0xe980], R0 ;  /* 0x00e9800011007988 */ /* 0x0001e80008000405 */
[----:B--2---:R-:W2:Y:S04]  /*29430*/  LDL.LU R6, [R1+0x8f0] ;  /* 0x0008f00001067983 */ /* 0x004ea80000300800 */
[----:B0-----:R-:W2:Y:S04]  /*29440*/  LDL.LU R0, [R1+0x8e8] ;  /* 0x0008e80001007983 */ /* 0x001ea80000300800 */
[----:B------:R-:W2:Y:S01]  /*29450*/  LDL.LU R2, [R1+0x8e0] ;  /* 0x0008e00001027983 */ /* 0x000ea20000300800 */
[----:B------:R-:W-:-:S03]  /*29460*/  IMAD.SHL.U32 R21, R14, 0x2, RZ ;  /* 0x000000020e157824 */ /* 0x000fc600078e00ff */
[----:B------:R-:W-:Y:S04]  /*29470*/  STS.U16 [R17+UR5+0xf800], R11 ;  /* 0x00f8000b11007988 */ /* 0x000fe80008000405 */
[----:B------:R-:W-:Y:S01]  /*29480*/  STS.U16 [R17+UR5+0xf880], R10 ;  /* 0x00f8800a11007988 */ /* 0x000fe20008000405 */
[----:B------:R-:W-:-:S03]  /*29490*/  LOP3.LUT R21, R21, 0x50, RZ, 0x3c, !PT ;  /* 0x0000005015157812 */ /* 0x000fc600078e3cff */
        /* <DEDUP_REMOVED lines=12> */
[----:B------:R0:W-:Y:S04]  /*29560*/  STS.U16 [R21+UR5+0x2b00], R13 ;  /* 0x002b000d15007988 */ /* 0x0001e80008000405 */
[----:B------:R-:W-:Y:S04]  /*29570*/  STS.U16 [R21+UR5+0x2b80], R23 ;  /* 0x002b801715007988 */ /* 0x000fe80008000405 */
[----:B------:R-:W-:Y:S04]  /*29580*/  STS.U16 [R21+UR5+0x3a00], R24 ;  /* 0x003a001815007988 */ /* 0x000fe80008000405 */
[----:B------:R-:W-:Y:S04]  /*29590*/  STS.U16 [R21+UR5+0x3a80], R25 ;  /* 0x003a801915007988 */ /* 0x000fe80008000405 */
[----:B0-----:R-:W2:Y:S04]  /*295a0*/  LDL.LU R7, [R1+0x874] ;  /* 0x0008740001077983 */ /* 0x001ea80000300800 */
[----:B------:R-:W2:Y:S04]  /*295b0*/  LDL.LU R26, [R1+0x86c] ;  /* 0x00086c00011a7983 */ /* 0x000ea80000300800 */
[----:B------:R-:W2:Y:S04]  /*295c0*/  LDL.LU R3, [R1+0x864] ;  /* 0x0008640001037983 */ /* 0x000ea80000300800 */
[----:B------:R-:W2:Y:S04]  /*295d0*/  LDL.LU R27, [R1+0x85c] ;  /* 0x00085c00011b7983 */ /* 0x000ea80000300800 */
[----:B------:R-:W2:Y:S04]  /*295e0*/  LDL.LU R28, [R1+0x7f4] ;  /* 0x0007f400011c7983 */ /* 0x000ea80000300800 */
[----:B-1----:R-:W2:Y:S04]  /*295f0*/  LDL.LU R29, [R1+0x7ec] ;  /* 0x0007ec00011d7983 */ /* 0x002ea80000300800 */
[----:B------:R-:W2:Y:S04]  /*29600*/  LDL.LU R13, [R1+0x7e4] ;  /* 0x0007e400010d7983 */ /* 0x000ea80000300800 */
[----:B------:R0:W-:Y:S04]  /*29610*/  STS.U16 [R21+UR5+0x3b00], R15 ;  /* 0x003b000f15007988 */ /* 0x0001e80008000405 */
[----:B0-----:R-:W2:Y:S04]  /*29620*/  LDL.LU R15, [R1+0x7dc] ;  /* 0x0007dc00010f7983 */ /* 0x001ea80000300800 */
[----:B------:R-:W2:Y:S04]  /*29630*/  LDL.LU R12, [R1+0x404] ;  /* 0x00040400010c7983 */ /* 0x000ea80000300800 */
[----:B------:R-:W2:Y:S04]  /*29640*/  LDL.LU R16, [R1+0x3fc] ;  /* 0x0003fc0001107983 */ /* 0x000ea80000300800 */
[----:B------:R-:W2:Y:S04]  /*29650*/  LDL.LU R17, [R1+0x3f4] ;  /* 0x0003f40001117983 */ /* 0x000ea80000300800 */
[----:B------:R-:W2:Y:S04]  /*29660*/  LDL.LU R18, [R1+0x3ec] ;  /* 0x0003ec0001127983 */ /* 0x000ea80000300800 */
[----:B---3--:R-:W-:Y:S04]  /*29670*/  STS.U16 [R21+UR5+0x3b80], R4 ;  /* 0x003b800415007988 */ /* 0x008fe80008000405 */
[----:B----4-:R-:W-:Y:S04]  /*29680*/  STS.U16 [R21+UR5+0x4a00], R5 ;  /* 0x004a000515007988 */ /* 0x010fe80008000405 */
[----:B--2---:R-:W-:Y:S04]  /*29690*/  STS.U16 [R21+UR5+0x4a80], R6 ;  /* 0x004a800615007988 */ /* 0x004fe80008000405 */
[----:B------:R-:W-:Y:S04]  /*296a0*/  STS.U16 [R21+UR5+0x4b00], R0 ;  /* 0x004b000015007988 */ /* 0x000fe80008000405 */
[----:B------:R0:W-:Y:S04]  /*296b0*/  STS.U16 [R21+UR5+0x4b80], R2 ;  /* 0x004b800215007988 */ /* 0x0001e80008000405 */
[----:B0-----:R-:W2:Y:S04]  /*296c0*/  LDL.LU R2, [R1+0x318] ;  /* 0x0003180001027983 */ /* 0x001ea80000300800 */
[----:B------:R-:W3:Y:S04]  /*296d0*/  LDL.LU R19, [R1+0x310] ;  /* 0x0003100001137983 */ /* 0x000ee80000300800 */
        /* <DEDUP_REMOVED lines=8> */
[----:B------:R1:W-:Y:S04]  /*29760*/  STS.U16 [R21+UR5+0x5a80], R26 ;  /* 0x005a801a15007988 */ /* 0x0003e80008000405 */
[----:B------:R0:W-:Y:S04]  /*29770*/  STS.U16 [R21+UR5+0x5b00], R3 ;  /* 0x005b000315007988 */ /* 0x0001e80008000405 */
[----:B------:R0:W-:Y:S04]  /*29780*/  STS.U16 [R21+UR5+0x5b80], R27 ;  /* 0x005b801b15007988 */ /* 0x0001e80008000405 */
[----:B------:R0:W-:Y:S04]  /*29790*/  STS.U16 [R21+UR5+0x6a00], R28 ;  /* 0x006a001c15007988 */ /* 0x0001e80008000405 */
[----:B------:R1:W-:Y:S04]  /*297a0*/  STS.U16 [R21+UR5+0x6a80], R29 ;  /* 0x006a801d15007988 */ /* 0x0003e80008000405 */
[----:B------:R1:W-:Y:S04]  /*297b0*/  STS.U16 [R21+UR5+0x6b00], R13 ;  /* 0x006b000d15007988 */ /* 0x0003e80008000405 */
[----:B0-----:R-:W4:Y:S04]  /*297c0*/  LDL.LU R7, [R1+0x1c8] ;  /* 0x0001c80001077983 */ /* 0x001f280000300800 */
[----:B------:R-:W4:Y:S04]  /*297d0*/  LDL.LU R24, [R1+0x1c4] ;  /* 0x0001c40001187983 */ /* 0x000f280000300800 */
[----:B------:R-:W4:Y:S04]  /*297e0*/  LDL.LU R25, [R1+0x1c0] ;  /* 0x0001c00001197983 */ /* 0x000f280000300800 */
[----:B-1----:R-:W4:Y:S04]  /*297f0*/  LDL.LU R26, [R1+0x130] ;  /* 0x00013000011a7983 */ /* 0x002f280000300800 */
[----:B------:R-:W4:Y:S04]  /*29800*/  LDL.LU R3, [R1+0x12c] ;  /* 0x00012c0001037983 */ /* 0x000f280000300800 */
[----:B------:R0:W-:Y:S04]  /*29810*/  STS.U16 [R21+UR5+0x6b80], R15 ;  /* 0x006b800f15007988 */ /* 0x0001e80008000405 */
[----:B------:R1:W-:Y:S04]  /*29820*/  STS.U16 [R21+UR5+0x7a00], R12 ;  /* 0x007a000c15007988 */ /* 0x0003e80008000405 */
[----:B------:R-:W4:Y:S04]  /*29830*/  LDL.LU R27, [R1+0x128] ;  /* 0x00012800011b7983 */ /* 0x000f280000300800 */
[----:B------:R-:W4:Y:S04]  /*29840*/  LDL.LU R28, [R1+0x124] ;  /* 0x00012400011c7983 */ /* 0x000f280000300800 */
[----:B------:R0:W-:Y:S04]  /*29850*/  STS.U16 [R21+UR5+0x7a80], R16 ;  /* 0x007a801015007988 */ /* 0x0001e80008000405 */
[----:B------:R0:W-:Y:S04]  /*29860*/  STS.U16 [R21+UR5+0x7b00], R17 ;  /* 0x007b001115007988 */ /* 0x0001e80008000405 */
[----:B------:R0:W-:Y:S04]  /*29870*/  STS.U16 [R21+UR5+0x7b80], R18 ;  /* 0x007b801215007988 */ /* 0x0001e80008000405 */
[----:B------:R-:W4:Y:S04]  /*29880*/  LDL.LU R29, [R1+0xd0] ;  /* 0x0000d000011d7983 */ /* 0x000f280000300800 */
[----:B------:R-:W4:Y:S04]  /*29890*/  LDL.LU R13, [R1+0xcc] ;  /* 0x0000cc00010d7983 */ /* 0x000f280000300800 */
[----:B0-----:R-:W4:Y:S04]  /*298a0*/  LDL.LU R15, [R1+0xc8] ;  /* 0x0000c800010f7983 */ /* 0x001f280000300800 */
[----:B-1----:R-:W4:Y:S04]  /*298b0*/  LDL.LU R12, [R1+0x43f0] ;  /* 0x0043f000010c7983 */ /* 0x002f280000300800 */
[----:B------:R-:W4:Y:S04]  /*298c0*/  LDL.LU R16, [R1+0x43ec] ;  /* 0x0043ec0001107983 */ /* 0x000f280000300800 */
[----:B------:R-:W4:Y:S04]  /*298d0*/  LDL.LU R17, [R1+0x43e8] ;  /* 0x0043e80001117983 */ /* 0x000f280000300800 */
[----:B------:R-:W4:Y:S04]  /*298e0*/  LDL.LU R18, [R1+0x43e4] ;  /* 0x0043e40001127983 */ /* 0x000f280000300800 */
[----:B--2---:R0:W-:Y:S04]  /*298f0*/  STS.U16 [R21+UR5+0x8a00], R2 ;  /* 0x008a000215007988 */ /* 0x0041e80008000405 */
[----:B---3--:R-:W-:Y:S04]  /*29900*/  STS.U16 [R21+UR5+0x8a80], R19 ;  /* 0x008a801315007988 */ /* 0x008fe80008000405 */
[----:B----4-:R-:W-:Y:S04]  /*29910*/  STS.U16 [R21+UR5+0x8b00], R20 ;  /* 0x008b001415007988 */ /* 0x010fe80008000405 */
[----:B------:R-:W-:Y:S04]  /*29920*/  STS.U16 [R21+UR5+0x8b80], R22 ;  /* 0x008b801615007988 */ /* 0x000fe80008000405 */
[----:B------:R-:W-:Y:S04]  /*29930*/  STS.U16 [R21+UR5+0x9a00], R23 ;  /* 0x009a001715007988 */ /* 0x000fe80008000405 */
[----:B------:R-:W-:Y:S04]  /*29940*/  STS.U16 [R21+UR5+0x9a80], R4 ;  /* 0x009a800415007988 */ /* 0x000fe80008000405 */
[----:B------:R-:W-:Y:S04]  /*29950*/  STS.U16 [R21+UR5+0x9b00], R5 ;  /* 0x009b000515007988 */ /* 0x000fe80008000405 */
[----:B------:R1:W-:Y:S04]  /*29960*/  STS.U16 [R21+UR5+0x9b80], R0 ;  /* 0x009b800015007988 */ /* 0x0003e80008000405 */
[----:B0-----:R-:W2:Y:S04]  /*29970*/  LDL.LU R2, [R1+0x43e0] ;  /* 0x0043e00001027983 */ /* 0x001ea80000300800 */
[----:B-1----:R-:W3:Y:S04]  /*29980*/  LDL.LU R0, [R1+0x70] ;  /* 0x0000700001007983 */ /* 0x002ee80000300800 */
[----:B------:R-:W4:Y:S04]  /*29990*/  LDL.LU R19, [R1+0x68] ;  /* 0x0000680001137983 */ /* 0x000f280000300800 */
[----:B------:R-:W4:Y:S04]  /*299a0*/  LDL.LU R20, [R1+0x64] ;  /* 0x0000640001147983 */ /* 0x000f280000300800 */
[----:B------:R-:W4:Y:S04]  /*299b0*/  LDL.LU R4, [R1+0x10] ;  /* 0x0000100001047983 */ /* 0x000f280000300800 */
[----:B------:R0:W-:Y:S04]  /*299c0*/  STS.U16 [R21+UR5+0xaa00], R6 ;  /* 0x00aa000615007988 */ /* 0x0001e80008000405 */
[----:B------:R-:W4:Y:S04]  /*299d0*/  LDL.LU R5, [R1+0xc] ;  /* 0x00000c0001057983 */ /* 0x000f280000300800 */
[----:B------:R1:W-:Y:S04]  /*299e0*/  STS.U16 [R21+UR5+0xaa80], R7 ;  /* 0x00aa800715007988 */ /* 0x0003e80008000405 */
[----:B0-----:R-:W4:Y:S04]  /*299f0*/  LDL.LU R6, [R1+0x8] ;  /* 0x0000080001067983 */ /* 0x001f280000300800 */
[----:B------:R0:W-:Y:S04]  /*29a00*/  STS.U16 [R21+UR5+0xab00], R24 ;  /* 0x00ab001815007988 */ /* 0x0001e80008000405 */
[----:B------:R0:W-:Y:S04]  /*29a10*/  STS.U16 [R21+UR5+0xab80], R25 ;  /* 0x00ab801915007988 */ /* 0x0001e80008000405 */
[----:B------:R0:W-:Y:S04]  /*29a20*/  STS.U16 [R21+UR5+0xba00], R26 ;  /* 0x00ba001a15007988 */ /* 0x0001e80008000405 */
[----:B------:R-:W-:Y:S04]  /*29a30*/  STS.U16 [R21+UR5+0xba80], R3 ;  /* 0x00ba800315007988 */ /* 0x000fe80008000405 */
[----:B-1----:R-:W4:Y:S04]  /*29a40*/  LDL.LU R7, [R1+0x4] ;  /* 0x0000040001077983 */ /* 0x002f280000300800 */
[----:B------:R-:W4:Y:S04]  /*29a50*/  LDL.LU R22, [R1+0xb1c] ;  /* 0x000b1c0001167983 */ /* 0x000f280000300800 */
[----:B------:R-:W4:Y:S04]  /*29a60*/  LDL.LU R23, [R1+0xb0c] ;  /* 0x000b0c0001177983 */ /* 0x000f280000300800 */
[----:B0-----:R-:W4:Y:S04]  /*29a70*/  LDL.LU R24, [R1+0xa88] ;  /* 0x000a880001187983 */ /* 0x001f280000300800 */
[----:B------:R-:W4:Y:S04]  /*29a80*/  LDL.LU R25, [R1+0xa80] ;  /* 0x000a800001197983 */ /* 0x000f280000300800 */
[----:B------:R0:W-:Y:S04]  /*29a90*/  STS.U16 [R21+UR5+0xbb00], R27 ;  /* 0x00bb001b15007988 */ /* 0x0001e80008000405 */
[----:B------:R-:W4:Y:S04]  /*29aa0*/  LDL.LU R26, [R1+0xa7c] ;  /* 0x000a7c00011a7983 */ /* 0x000f280000300800 */
[----:B------:R1:W-:Y:S04]  /*29ab0*/  STS.U16 [R21+UR5+0xbb80], R28 ;  /* 0x00bb801c15007988 */ /* 0x0003e80008000405 */
[----:B------:R0:W-:Y:S04]  /*29ac0*/  STS.U16 [R21+UR5+0xca00], R29 ;  /* 0x00ca001d15007988 */ /* 0x0001e80008000405 */
[----:B------:R1:W-:Y:S04]  /*29ad0*/  STS.U16 [R21+UR5+0xca80], R13 ;  /* 0x00ca800d15007988 */ /* 0x0003e80008000405 */
[----:B------:R1:W-:Y:S04]  /*29ae0*/  STS.U16 [R21+UR5+0xcb00], R15 ;  /* 0x00cb000f15007988 */ /* 0x0003e80008000405 */
[----:B0-----:R-:W4:Y:S04]  /*29af0*/  LDL.LU R27, [R1+0xa78] ;  /* 0x000a7800011b7983 */ /* 0x001f280000300800 */
[----:B------:R-:W4:Y:S04]  /*29b00*/  LDL.LU R3, [R1+0x9f8] ;  /* 0x0009f80001037983 */ /* 0x000f280000300800 */
[----:B-1----:R-:W4:Y:S04]  /*29b10*/  LDL.LU R28, [R1+0x9f0] ;  /* 0x0009f000011c7983 */ /* 0x002f280000300800 */
[----:B------:R-:W4:Y:S04]  /*29b20*/  LDL.LU R29, [R1+0x9ec] ;  /* 0x0009ec00011d7983 */ /* 0x000f280000300800 */
[----:B------:R-:W4:Y:S04]  /*29b30*/  LDL.LU R13, [R1+0x9e8] ;  /* 0x0009e800010d7983 */ /* 0x000f280000300800 */
[----:B------:R-:W4:Y:S04]  /*29b40*/  LDL.LU R15, [R1+0x968] ;  /* 0x00096800010f7983 */ /* 0x000f280000300800 */
[----:B--2---:R0:W-:Y:S04]  /*29b50*/  STS.U16 [R21+UR5+0xcb80], R2 ;  /* 0x00cb800215007988 */ /* 0x0041e80008000405 */
[----:B---3--:R1:W-:Y:S04]  /*29b60*/  STS.U16 [R21+UR5+0xda00], R0 ;  /* 0x00da000015007988 */ /* 0x0083e80008000405 */
[----:B0-----:R-:W2:Y:S04]  /*29b70*/  LDL.LU R2, [R1+0x960] ;  /* 0x0009600001027983 */ /* 0x001ea80000300800 */
[----:B-1----:R-:W3:Y:S04]  /*29b80*/  LDL.LU R0, [R1+0x43dc] ;  /* 0x0043dc0001007983 */ /* 0x002ee80000300800 */
[----:B---3--:R0:W-:Y:S04]  /*29b90*/  STS.U16 [R21+UR5+0xda80], R0 ;  /* 0x00da800015007988 */ /* 0x0081e80008000405 */
[----:B----4-:R1:W-:Y:S04]  /*29ba0*/  STS.U16 [R21+UR5+0xdb00], R19 ;  /* 0x00db001315007988 */ /* 0x0103e80008000405 */
[----:B------:R3:W-:Y:S04]  /*29bb0*/  STS.U16 [R21+UR5+0xdb80], R20 ;  /* 0x00db801415007988 */ /* 0x0007e80008000405 */
[----:B------:R4:W-:Y:S04]  /*29bc0*/  STS.U16 [R21+UR5+0xea00], R4 ;  /* 0x00ea000415007988 */ /* 0x0009e80008000405 */
[----:B------:R1:W-:Y:S04]  /*29bd0*/  STS.U16 [R21+UR5+0xea80], R5 ;  /* 0x00ea800515007988 */ /* 0x0003e80008000405 */
[----:B------:R2:W-:Y:S04]  /*29be0*/  STS.U16 [R21+UR5+0xeb00], R6 ;  /* 0x00eb000615007988 */ /* 0x0005e80008000405 */
[----:B0-----:R-:W2:Y:S04]  /*29bf0*/  LDL.LU R0, [R1+0x958] ;  /* 0x0009580001007983 */ /* 0x001ea80000300800 */
[----:B-1----:R-:W2:Y:S04]  /*29c00*/  LDL.LU R19, [R1+0x43d8] ;  /* 0x0043d80001137983 */ /* 0x002ea80000300800 */
[----:B---3--:R-:W3:Y:S04]  /*29c10*/  LDL.LU R20, [R1+0x43d4] ;  /* 0x0043d40001147983 */ /* 0x008ee80000300800 */
[----:B----4-:R-:W4:Y:S04]  /*29c20*/  LDL.LU R4, [R1+0x43d0] ;  /* 0x0043d00001047983 */ /* 0x010f280000300800 */
[----:B------:R-:W3:Y:S04]  /*29c30*/  LDL.LU R5, [R1+0x43cc] ;  /* 0x0043cc0001057983 */ /* 0x000ee80000300800 */
[----:B--2---:R-:W2:Y:S04]  /*29c40*/  LDL.LU R6, [R1+0x43c8] ;  /* 0x0043c80001067983 */ /* 0x004ea80000300800 */
[----:B------:R0:W-:Y:S04]  /*29c50*/  STS.U16 [R21+UR5+0xeb80], R7 ;  /* 0x00eb800715007988 */ /* 0x0001e80008000405 */
[----:B0-----:R-:W2:Y:S01]  /*29c60*/  LDL.LU R7, [R1+0x43c4] ;  /* 0x0043c40001077983 */ /* 0x001ea20000300800 */
[----:B------:R-:W-:-:S03]  /*29c70*/  IMAD.SHL.U32 R14, R14, 0x2, RZ ;  /* 0x000000020e0e7824 */ /* 0x000fc600078e00ff */
[----:B--2---:R-:W-:Y:S04]  /*29c80*/  STS.U16 [R21+UR5+0xfa00], R7 ;  /* 0x00fa000715007988 */ /* 0x004fe80008000405 */
[----:B------:R-:W-:Y:S04]  /*29c90*/  STS.U16 [R21+UR5+0xfa80], R6 ;  /* 0x00fa800615007988 */ /* 0x000fe80008000405 */
[----:B---3--:R0:W-:Y:S04]  /*29ca0*/  STS.U16 [R21+UR5+0xfb00], R5 ;  /* 0x00fb000515007988 */ /* 0x0081e80008000405 */
[----:B----4-:R1:W-:Y:S04]  /*29cb0*/  STS.U16 [R21+UR5+0xfb80], R4 ;  /* 0x00fb800415007988 */ /* 0x0103e80008000405 */
[----:B0-----:R-:W2:Y:S04]  /*29cc0*/  LDL.LU R5, [R1+0xb10] ;  /* 0x000b100001057983 */ /* 0x001ea80000300800 */
[----:B-1----:R-:W3:Y:S04]  /*29cd0*/  LDL.LU R21, [R1+0x43c0] ;  /* 0x0043c00001157983 */ /* 0x002ee80000300800 */
[----:B------:R-:W4:Y:S01]  /*29ce0*/  LDL.LU R4, [R1+0xb14] ;  /* 0x000b140001047983 */ /* 0x000f220000300800 */
[----:B------:R-:W-:-:S05]  /*29cf0*/  LOP3.LUT R14, R14, 0x60, RZ, 0x3c, !PT ;  /* 0x000000600e0e7812 */ /* 0x000fca00078e3cff */
[----:B------:R0:W-:Y:S04]  /*29d00*/  STS.U16 [R14+UR5+0xc00], R22 ;  /* 0x000c00160e007988 */ /* 0x0001e80008000405 */
[----:B0-----:R-:W3:Y:S04]  /*29d10*/  LDL.LU R22, [R1+0x43bc] ;  /* 0x0043bc0001167983 */ /* 0x001ee80000300800 */
[----:B----4-:R0:W-:Y:S04]  /*29d20*/  STS.U16 [R14+UR5+0xc80], R4 ;  /* 0x000c80040e007988 */ /* 0x0101e80008000405 */
[----:B--2---:R1:W-:Y:S04]  /*29d30*/  STS.U16 [R14+UR5+0xd00], R5 ;  /* 0x000d00050e007988 */ /* 0x0043e80008000405 */
[----:B------:R2:W-:Y:S04]  /*29d40*/  STS.U16 [R14+UR5+0xd80], R23 ;  /* 0x000d80170e007988 */ /* 0x0005e80008000405 */
[----:B------:R4:W-:Y:S04]  /*29d50*/  STS.U16 [R14+UR5+0x1c00], R24 ;  /* 0x001c00180e007988 */ /* 0x0009e80008000405 */
[----:B------:R0:W-:Y:S04]  /*29d60*/  STS.U16 [R14+UR5+0x1c80], R25 ;  /* 0x001c80190e007988 */ /* 0x0001e80008000405 */
[----:B------:R1:W-:Y:S04]  /*29d70*/  STS.U16 [R14+UR5+0x1d00], R26 ;  /* 0x001d001a0e007988 */ /* 0x0003e80008000405 */
[----:B------:R2:W-:Y:S04]  /*29d80*/  STS.U16 [R14+UR5+0x1d80], R27 ;  /* 0x001d801b0e007988 */ /* 0x0005e80008000405 */
[----:B0-----:R-:W3:Y:S04]  /*29d90*/  LDL R4, [R1+0x1d38] ;  /* 0x001d380001047983 */ /* 0x001ee80000100800 */
[----:B-1----:R-:W3:Y:S04]  /*29da0*/  LDL R5, [R1+0x1d34] ;  /* 0x001d340001057983 */ /* 0x002ee80000100800 */
[----:B--2---:R-:W2:Y:S04]  /*29db0*/  LDL.LU R23, [R1+0x43b8] ;  /* 0x0043b80001177983 */ /* 0x004ea80000300800 */
[----:B----4-:R-:W4:Y:S04]  /*29dc0*/  LDL.LU R24, [R1+0x43b4] ;  /* 0x0043b40001187983 */ /* 0x010f280000300800 */
[----:B------:R-:W2:Y:S04]  /*29dd0*/  LDL.LU R25, [R1+0x43b0] ;  /* 0x0043b00001197983 */ /* 0x000ea80000300800 */
[----:B------:R-:W2:Y:S04]  /*29de0*/  LDL.LU R26, [R1+0x43ac] ;  /* 0x0043ac00011a7983 */ /* 0x000ea80000300800 */
[----:B------:R-:W2:Y:S04]  /*29df0*/  LDL.LU R27, [R1+0x43a8] ;  /* 0x0043a800011b7983 */ /* 0x000ea80000300800 */
[----:B------:R0:W-:Y:S04]  /*29e00*/  STS.U16 [R14+UR5+0x2c00], R3 ;  /* 0x002c00030e007988 */ /* 0x0001e80008000405 */
        /* <DEDUP_REMOVED lines=10> */
[----:B------:R-:W2:Y:S04]  /*29eb0*/  LDL.LU R2, [R1+0x4390] ;  /* 0x0043900001027983 */ /* 0x000ea80000300800 */
[----:B--2---:R0:W-:Y:S04]  /*29ec0*/  STS.U16 [R14+UR5+0x3d00], R2 ;  /* 0x003d00020e007988 */ /* 0x0041e80008000405 */
[----:B0-----:R-:W2:Y:S04]  /*29ed0*/  LDL.LU R2, [R1+0x438c] ;  /* 0x00438c0001027983 */ /* 0x001ea80000300800 */
[----:B------:R0:W-:Y:S04]  /*29ee0*/  STS.U16 [R14+UR5+0x3d80], R0 ;  /* 0x003d80000e007988 */ /* 0x0001e80008000405 */
[----:B0-----:R-:W4:Y:S01]  /*29ef0*/  LDL.LU R0, [R1+0x4388] ;  /* 0x0043880001007983 */ /* 0x001f220000300800 */
[----:B--2---:R-:W-:-:S06]  /*29f00*/  PRMT R2, RZ, 0x7610, R2 ;  /* 0x00007610ff027816 */ /* 0x004fcc0000000002 */
[----:B---3--:R-:W2:Y:S04]  /*29f10*/  @!P0 LDG.E.U16 R2, desc[UR38][R4.64] ;  /* 0x0000002604028981 */ /* 0x008ea8000c1e1500 */
[----:B----4-:R0:W-:Y:S04]  /*29f20*/  STS.U16 [R14+UR5+0x4c00], R0 ;  /* 0x004c00000e007988 */ /* 0x0101e80008000405 */
[----:B0-----:R-:W3:Y:S04]  /*29f30*/  LDL.LU R14, [R1+0x4384] ;  /* 0x00438400010e7983 */ /* 0x001ee80000300800 */
[----:B------:R-:W4:Y:S04]  /*29f40*/  LDL.LU R0, [R1+0x4380] ;  /* 0x0043800001007983 */ /* 0x000f280000300800 */
[----:B--2---:R0:W-:Y:S04]  /*29f50*/  STL [R1+0x104], R2 ;  /* 0x0001040201007387 */ /* 0x0041e80000100800 */
[----:B0-----:R-:W2:Y:S04]  /*29f60*/  LDL.LU R2, [R1+0x437c] ;  /* 0x00437c0001027983 */ /* 0x001ea80000300800 */
[----:B------:R-:W2:Y:S04]  /*29f70*/  LDL R4, [R1+0x1d2c] ;  /* 0x001d2c0001047983 */ /* 0x000ea80000100800 */
[----:B------:R-:W2:Y:S01]  /*29f80*/  LDL R5, [R1+0x1d30] ;  /* 0x001d300001057983 */ /* 0x000ea20000100800 */
[----:B----4-:R-:W-:-:S02]  /*29f90*/  PRMT R0, RZ, 0x7610, R0 ;  /* 0x00007610ff007816 */ /* 0x010fc40000000000 */
[----:B--2---:R-:W-:-:S04]  /*29fa0*/  @!P1 LOP3.LUT R5, R5, R4, RZ, 0x3c, !PT ;  /* 0x0000000405059212 */ /* 0x004fc800078e3cff */
[----:B------:R-:W-:-:S04]  /*29fb0*/  @!P1 LOP3.LUT R4, R5, R4, RZ, 0x3c, !PT ;  /* 0x0000000405049212 */ /* 0x000fc800078e3cff */
[----:B------:R-:W-:-:S05]  /*29fc0*/  @!P1 LOP3.LUT R5, R5, R4, RZ, 0x3c, !PT ;  /* 0x0000000405059212 */ /* 0x000fca00078e3cff */
[----:B------:R-:W2:Y:S04]  /*29fd0*/  @!P1 LDG.E.U16 R0, desc[UR38][R4.64] ;  /* 0x0000002604009981 */ /* 0x000ea8000c1e1500 */
[----:B--2---:R0:W-:Y:S04]  /*29fe0*/  STL [R1+0x100], R0 ;  /* 0x0001000001007387 */ /* 0x0041e80000100800 */
[----:B0-----:R-:W2:Y:S04]  /*29ff0*/  LDL.LU R0, [R1+0x4378] ;  /* 0x0043780001007983 */ /* 0x001ea80000300800 */
[----:B------:R-:W4:Y:S04]  /*2a000*/  LDL R4, [R1+0x1cb4] ;  /* 0x001cb40001047983 */ /* 0x000f280000100800 */
[----:B------:R-:W4:Y:S01]  /*2a010*/  LDL R5, [R1+0x1cb8] ;  /* 0x001cb80001057983 */ /* 0x000f220000100800 */
[----:B------:R-:W-:-:S02]  /*2a020*/  PRMT R2, RZ, 0x7610, R2 ;  /* 0x00007610ff027816 */ /* 0x000fc40000000002 */
[----:B----4-:R-:W-:-:S04]  /*2a030*/  @!P0 LOP3.LUT R5, R5, R4, RZ, 0x3c, !PT ;  /* 0x0000000405058212 */ /* 0x010fc800078e3cff */
[----:B------:R-:W-:-:S04]  /*2a040*/  @!P0 LOP3.LUT R4, R5, R4, RZ, 0x3c, !PT ;  /* 0x0000000405048212 */ /* 0x000fc800078e3cff */
[----:B------:R-:W-:-:S05]  /*2a050*/  @!P0 LOP3.LUT R5, R5, R4, RZ, 0x3c, !PT ;  /* 0x0000000405058212 */ /* 0x000fca00078e3cff */
[----:B------:R-:W4:Y:S04]  /*2a060*/  @!P0 LDG.E.U16 R2, desc[UR38][R4.64] ;  /* 0x0000002604028981 */ /* 0x000f28000c1e1500 */
[----:B----4-:R0:W-:Y:S04]  /*2a070*/  STL [R1+0xfc], R2 ;  /* 0x0000fc0201007387 */ /* 0x0101e80000100800 */
[----:B0-----:R-:W4:Y:S04]  /*2a080*/  LDL.LU R2, [R1+0x4374] ;  /* 0x0043740001027983 */ /* 0x001f280000300800 */
[----:B------:R-:W3:Y:S04]  /*2a090*/  LDL R4, [R1+0x1cac] ;  /* 0x001cac0001047983 */ /* 0x000ee80000100800 */
[----:B------:R-:W3:Y:S01]  /*2a0a0*/  LDL R5, [R1+0x1cb0] ;  /* 0x001cb00001057983 */ /* 0x000ee20000100800 */
[----:B--2---:R-:W-:-:S02]  /*2a0b0*/  PRMT R0, RZ, 0x7610, R0 ;  /* 0x00007610ff007816 */ /* 0x004fc40000000000 */
[----:B---3--:R-:W-:-:S04]  /*2a0c0*/  @!P1 LOP3.LUT R5, R5, R4, RZ, 0x3c, !PT ;  /* 0x0000000405059212 */ /* 0x008fc800078e3cff */
[----:B------:R-:W-:-:S04]  /*2a0d0*/  @!P1 LOP3.LUT R4, R5, R4, RZ, 0x3c, !PT ;  /* 0x0000000405049212 */ /* 0x000fc800078e3cff */
[----:B------:R-:W-:-:S05]  /*2a0e0*/  @!P1 LOP3.LUT R5, R5, R4, RZ, 0x3c, !PT ;  /* 0x0000000405059212 */ /* 0x000fca00078e3cff */
[----:B------:R-:W2:Y:S04]  /*2a0f0*/  @!P1 LDG.E.U16 R0, desc[UR38][R4.64] ;  /* 0x0000002604009981 */ /* 0x000ea8000c1e1500 */
[----:B--2---:R0:W-:Y:S04]  /*2a100*/  STL [R1+0xf8], R0 ;  /* 0x0000f80001007387 */ /* 0x0041e80000100800 */
[----:B0-----:R-:W2:Y:S04]  /*2a110*/  LDL.LU R0, [R1+0x4370] ;  /* 0x0043700001007983 */ /* 0x001ea80000300800 */
[----:B------:R-:W3:Y:S04]  /*2a120*/  LDL R4, [R1+0x1c34] ;  /* 0x001c340001047983 */ /* 0x000ee80000100800 */
[----:B------:R-:W3:Y:S01]  /*2a130*/  LDL R5, [R1+0x1c38] ;  /* 0x001c380001057983 */ /* 0x000ee20000100800 */
[----:B----4-:R-:W-:-:S02]  /*2a140*/  PRMT R2, RZ, 0x7610, R2 ;  /* 0x00007610ff027816 */ /* 0x010fc40000000002 */
[----:B---3--:R-:W-:-:S04]  /*2a150*/  @!P0 LOP3.LUT R5, R5, R4, RZ, 0x3c, !PT ;  /* 0x0000000405058212 */ /* 0x008fc800078e3cff */
[----:B------:R-:W-:-:S04]  /*2a160*/  @!P0 LOP3.LUT R4, R5, R4, RZ, 0x3c, !PT ;  /* 0x0000000405048212 */ /* 0x000fc800078e3cff */
[----:B------:R-:W-:-:S05]  /*2a170*/  @!P0 LOP3.LUT R5, R5, R4, RZ, 0x3c, !PT ;  /* 0x0000000405058212 */ /* 0x000fca00078e3cff */
[----:B------:R-:W3:Y:S04]  /*2a180*/  @!P0 LDG.E.U16 R2, desc[UR38][R4.64] ;  /* 0x0000002604028981 */ /* 0x000ee8000c1e1500 */
[----:B---3--:R0:W-:Y:S04]  /*2a190*/  STL [R1+0xf4], R2 ;  /* 0x0000f40201007387 */ /* 0x0081e80000100800 */
[----:B0-----:R-:W3:Y:S04]  /*2a1a0*/  LDL.LU R2, [R1+0x436c] ;  /* 0x00436c0001027983 */ /* 0x001ee80000300800 */
[----:B------:R-:W4:Y:S04]  /*2a1b0*/  LDL R4, [R1+0x1c2c] ;  /* 0x001c2c0001047983 */ /* 0x000f280000100800 */
[----:B------:R-:W4:Y:S01]  /*2a1c0*/  LDL R5, [R1+0x1c30] ;  /* 0x001c300001057983 */ /* 0x000f220000100800 */
[----:B--2---:R-:W-:-:S02]  /*2a1d0*/  PRMT R0, RZ, 0x7610, R0 ;  /* 0x00007610ff007816 */ /* 0x004fc40000000000 */
[----:B----4-:R-:W-:-:S04]  /*2a1e0*/  @!P1 LOP3.LUT R5, R5, R4, RZ, 0x3c, !PT ;  /* 0x0000000405059212 */ /* 0x010fc800078e3cff */
[----:B------:R-:W-:-:S04]  /*2a1f0*/  @!P1 LOP3.LUT R4, R5, R4, RZ, 0x3c, !PT ;  /* 0x0000000405049212 */ /* 0x000fc800078e3cff */
[----:B------:R-:W-:-:S05]  /*2a200*/  @!P1 LOP3.LUT R5, R5, R4, RZ, 0x3c, !PT ;  /* 0x0000000405059212 */ /* 0x000fca00078e3cff */
[----:B------:R-:W2:Y:S04]  /*2a210*/  @!P1 LDG.E.U16 R0, desc[UR38][R4.64] ;  /* 0x0000002604009981 */ /* 0x000ea8000c1e1500 */
[----:B--2---:R0:W-:Y:S04]  /*2a220*/  STL [R1+0xf0], R0 ;  /* 0x0000f00001007387 */ /* 0x0041e80000100800 */
[----:B0-----:R-:W2:Y:S04]  /*2a230*/  LDL.LU R0, [R1+0x4368] ;  /* 0x0043680001007983 */ /* 0x001ea80000300800 */
[----:B------:R-:W4:Y:S04]  /*2a240*/  LDL R4, [R1+0x1d40] ;  /* 0x001d400001047983 */ /* 0x000f280000100800 */
[----:B------:R-:W4:Y:S01]  /*2a250*/  LDL R5, [R1+0x1d5c] ;  /* 0x001d5c0001057983 */ /* 0x000f220000100800 */
[----:B---3--:R-:W-:-:S02]  /*2a260*/  PRMT R2, RZ, 0x7610, R2 ;  /* 0x00007610ff027816 */ /* 0x008fc40000000002 */
[----:B----4-:R-:W-:-:S04]  /*2a270*/  @!P0 LOP3.LUT R5, R5, R4, RZ, 0x3c, !PT ;  /* 0x0000000405058212 */ /* 0x010fc800078e3cff */
        /* <DEDUP_REMOVED lines=74> */
[----:B------:R0:W4:Y:S04]  /*2a720*/  @!P0 LDG.E.U16 R13, desc[UR38][R4.64] ;  /* 0x00000026040d8981 */ /* 0x000128000c1e1500 */
[----:B------:R-:W0:Y:S04]  /*2a730*/  LDL R4, [R1+0x1f50] ;  /* 0x001f500001047983 */ /* 0x000e280000100800 */
[----:B------:R-:W0:Y:S01]  /*2a740*/  LDL R5, [R1+0x1f5c] ;  /* 0x001f5c0001057983 */ /* 0x000e220000100800 */
[----:B------:R-:W-:Y:S02]  /*2a750*/  PRMT R12, RZ, 0x7610, R12 ;  /* 0x00007610ff0c7816 */ /* 0x000fe4000000000c */
[----:B0-----:R-:W-:-:S04]  /*2a760*/  @!P1 LOP3.LUT R5, R5, R4, RZ, 0x3c, !PT ;  /* 0x0000000405059212 */ /* 0x001fc800078e3cff */
[----:B------:R-:W-:-:S04]  /*2a770*/  @!P1 LOP3.LUT R4, R5, R4, RZ, 0x3c, !PT ;  /* 0x0000000405049212 */ /* 0x000fc800078e3cff */
[----:B------:R-:W-:Y:S01]  /*2a780*/  @!P1 LOP3.LUT R5, R5, R4, RZ, 0x3c, !PT ;  /* 0x0000000405059212 */ /* 0x000fe200078e3cff */
[----:B----4-:R-:W-:Y:S04]  /*2a790*/  STL [R1+0x42a0], R13 ;  /* 0x0042a00d01007387 */ /* 0x010fe80000100800 */
[----:B------:R0:W4:Y:S04]  /*2a7a0*/  @!P1 LDG.E.U16 R12, desc[UR38][R4.64] ;  /* 0x00000026040c9981 */ /* 0x000128000c1e1500 */
[----:B------:R-:W0:Y:S04]  /*2a7b0*/  LDL R4, [R1+0x1d24] ;  /* 0x001d240001047983 */ /* 0x000e280000100800 */
[----:B------:R-:W0:Y:S01]  /*2a7c0*/  LDL R5, [R1+0x1d28] ;  /* 0x001d280001057983 */ /* 0x000e220000100800 */
[----:B--2---:R-:W-:-:S02]  /*2a7d0*/  PRMT R0, RZ, 0x7610, R0 ;  /* 0x00007610ff007816 */ /* 0x004fc40000000000 */
[----:B0-----:R-:W-:-:S04]  /*2a7e0*/  @!P0 LOP3.LUT R5, R5, R4, RZ, 0x3c, !PT ;  /* 0x0000000405058212 */ /* 0x001fc800078e3cff */
[----:B------:R-:W-:-:S04]  /*2a7f0*/  @!P0 LOP3.LUT R4, R5, R4, RZ, 0x3c, !PT ;  /* 0x0000000405048212 */ /* 0x000fc800078e3cff */
[----:B------:R-:W-:-:S05]  /*2a800*/  @!P0 LOP3.LUT R5, R5, R4, RZ, 0x3c, !PT ;  /* 0x0000000405058212 */ /* 0x000fca00078e3cff */
[----:B------:R-:W2:Y:S04]  /*2a810*/  @!P0 LDG.E.U16 R0, desc[UR38][R4.64] ;  /* 0x0000002604008981 */ /* 0x000ea8000c1e1500 */
[----:B----4-:R-:W-:Y:S04]  /*2a820*/  STL [R1+0x42a4], R12 ;  /* 0x0042a40c01007387 */ /* 0x010fe80000100800 */
        /* <DEDUP_REMOVED lines=44> */
[----:B------:R0:W3:Y:S04]  /*2aaf0*/  @!P1 LDG.E.U16 R2, desc[UR38][R4.64] ;  /* 0x0000002604029981 */ /* 0x0000e8000c1e1500 */
[----:B------:R-:W0:Y:S04]  /*2ab00*/  LDL R4, [R1+0x1d50] ;  /* 0x001d500001047983 */ /* 0x000e280000100800 */
[----:B------:R-:W0:Y:S01]  /*2ab10*/  LDL R5, [R1+0x1d6c] ;  /* 0x001d6c0001057983 */ /* 0x000e220000100800 */
[----:B------:R-:W-:Y:S02]  /*2ab20*/  PRMT R14, RZ, 0x7610, R14 ;  /* 0x00007610ff0e7816 */ /* 0x000fe4000000000e */
[----:B0-----:R-:W-:-:S04]  /*2ab30*/  @!P0 LOP3.LUT R5, R5, R4, RZ, 0x3c, !PT ;  /* 0x0000000405058212 */ /* 0x001fc800078e3cff */
[----:B------:R-:W-:-:S04]  /*2ab40*/  @!P0 LOP3.LUT R4, R5, R4, RZ, 0x3c, !PT ;  /* 0x0000000405048212 */ /* 0x000fc800078e3cff */
[----:B------:R-:W-:-:S05]  /*2ab50*/  @!P0 LOP3.LUT R5, R5, R4, RZ, 0x3c, !PT ;  /* 0x0000000405058212 */ /* 0x000fca00078e3cff */
[----:B------:R-:W4:Y:S04]  /*2ab60*/  @!P0 LDG.E.U16 R14, desc[UR38][R4.64] ;  /* 0x00000026040e8981 */ /* 0x000f28000c1e1500 */
[----:B---3--:R0:W-:Y:S04]  /*2ab70*/  STL [R1+0xd0], R2 ;  /* 0x0000d00201007387 */ /* 0x0081e80000100800 */
[----:B0-----:R-:W3:Y:S04]  /*2ab80*/  LDL R2, [R1+0x1e6c] ;  /* 0x001e6c0001027983 */ /* 0x001ee80000100800 */
        /* <DEDUP_REMOVED lines=35> */
[----:B------:R-:W3:Y:S01]  /*2adc0*/  @!P0 LDG.E.U16 R14, desc[UR38][R4.64] ;  /* 0x00000026040e8981 */ /* 0x000ee2000c1e1500 */
[----:B--2---:R-:W-:-:S03]  /*2add0*/  PRMT R0, RZ, 0x7610, R0 ;  /* 0x00007610ff007816 */ /* 0x004fc60000000000 */
[----:B---3--:R0:W-:Y:S04]  /*2ade0*/  STL [R1+0xac], R14 ;  /* 0x0000ac0e01007387 */ /* 0x0081e80000100800 */
[----:B0-----:R-:W2:Y:S04]  /*2adf0*/  LDL.LU R14, [R1+0x4320] ;  /* 0x00432000010e7983 */ /* 0x001ea80000300800 */
[----:B------:R-:W3:Y:S01]  /*2ae00*/  LDL R5, [R1+0x1e60] ;  /* 0x001e600001057983 */ /* 0x000ee20000100800 */
[----:B------:R-:W-:-:S03]  /*2ae10*/  @!P1 IMAD.MOV.U32 R4, RZ, RZ, R2 ;  /* 0x000000ffff049224 */ /* 0x000fc600078e0002 */
[----:B------:R-:W4:Y:S04]  /*2ae20*/  LDL.LU R2, [R1+0x1d10] ;  /* 0x001d100001027983 */ /* 0x000f280000300800 */
[----:B---3--:R-:W3:Y:S04]  /*2ae30*/  @!P1 LDG.E.U16 R0, desc[UR38][R4.64] ;  /* 0x0000002604009981 */ /* 0x008ee8000c1e1500 */
[----:B---3--:R0:W-:Y:S04]  /*2ae40*/  STL [R1+0xa8], R0 ;  /* 0x0000a80001007387 */ /* 0x0081e80000100800 */
[----:B0-----:R-:W3:Y:S04]  /*2ae50*/  LDL.LU R0, [R1+0x431c] ;  /* 0x00431c0001007983 */ /* 0x001ee80000300800 */
        /* <DEDUP_REMOVED lines=11> */
[----:B------:R-:W-:-:S02]  /*2af10*/  PRMT R0, RZ, 0x7610, R0 ;  /* 0x00007610ff007816 */ /* 0x000fc40000000000 */
[----:B---3--:R-:W-:-:S04]  /*2af20*/  @!P1 LOP3.LUT R5, R5, R4, RZ, 0x3c, !PT ;  /* 0x0000000405059212 */ /* 0x008fc800078e3cff */
[----:B------:R-:W-:-:S04]  /*2af30*/  @!P1 LOP3.LUT R4, R5, R4, RZ, 0x3c, !PT ;  /* 0x0000000405049212 */ /* 0x000fc800078e3cff */
[----:B------:R-:W-:-:S05]  /*2af40*/  @!P1 LOP3.LUT R5, R5, R4, RZ, 0x3c, !PT ;  /* 0x0000000405059212 */ /* 0x000fca00078e3cff */
[----:B------:R-:W3:Y:S04]  /*2af50*/  @!P1 LDG.E.U16 R0, desc[UR38][R4.64] ;  /* 0x0000002604009981 */ /* 0x000ee8000c1e1500 */
[----:B---3--:R0:W-:Y:S04]  /*2af60*/  STL [R1+0x34], R0 ;  /* 0x0000340001007387 */ /* 0x0081e80000100800 */
[----:B0-----:R-:W3:Y:S04]  /*2af70*/  LDL.LU R0, [R1+0x4314] ;  /* 0x0043140001007983 */ /* 0x001ee80000300800 */
[----:B------:R-:W2:Y:S04]  /*2af80*/  LDL R4, [R1+0x1f58] ;  /* 0x001f580001047983 */ /* 0x000ea80000100800 */
[----:B------:R-:W2:Y:S01]  /*2af90*/  LDL R5, [R1+0x1f64] ;  /* 0x001f640001057983 */ /* 0x000ea20000100800 */
[----:B------:R-:W-:-:S02]  /*2afa0*/  PRMT R11, RZ, 0x7610, R11 ;  /* 0x00007610ff0b7816 */ /* 0x000fc4000000000b */
[----:B--2---:R-:W-:-:S04]  /*2afb0*/  @!P0 LOP3.LUT R5, R5, R4, RZ, 0x3c, !PT ;  /* 0x0000000405058212 */ /* 0x004fc800078e3cff */
[----:B------:R-:W-:-:S04]  /*2afc0*/  @!P0 LOP3.LUT R4, R5, R4, RZ, 0x3c, !PT ;  /* 0x0000000405048212 */ /* 0x000fc800078e3cff */
[----:B------:R-:W-:-:S05]  /*2afd0*/  @!P0 LOP3.LUT R5, R5, R4, RZ, 0x3c, !PT ;  /* 0x0000000405058212 */ /* 0x000fca00078e3cff */
[----:B------:R0:W2:Y:S04]  /*2afe0*/  @!P0 LDG.E.U16 R11, desc[UR38][R4.64] ;  /* 0x00000026040b8981 */ /* 0x0000a8000c1e1500 */
[----:B------:R-:W0:Y:S04]  /*2aff0*/  LDL R4, [R1+0x1f60] ;  /* 0x001f600001047983 */ /* 0x000e280000100800 */
[----:B------:R-:W0:Y:S01]  /*2b000*/  LDL R5, [R1+0x1f6c] ;  /* 0x001f6c0001057983 */ /* 0x000e220000100800 */
[----:B------:R-:W-:Y:S02]  /*2b010*/  PRMT R10, RZ, 0x7610, R10 ;  /* 0x00007610ff0a7816 */ /* 0x000fe4000000000a */
[----:B0-----:R-:W-:-:S04]  /*2b020*/  @!P1 LOP3.LUT R5, R5, R4, RZ, 0x3c, !PT ;  /* 0x0000000405059212 */ /* 0x001fc800078e3cff */
[----:B------:R-:W-:-:S04]  /*2b030*/  @!P1 LOP3.LUT R4, R5, R4, RZ, 0x3c, !PT ;  /* 0x0000000405049212 */ /* 0x000fc800078e3cff */
[----:B------:R-:W-:Y:S01]  /*2b040*/  @!P1 LOP3.LUT R5, R5, R4, RZ, 0x3c, !PT ;  /* 0x0000000405059212 */ /* 0x000fe200078e3cff */
[----:B--2---:R-:W-:Y:S04]  /*2b050*/  STL [R1+0x42a8], R11 ;  /* 0x0042a80b01007387 */ /* 0x004fe80000100800 */
[----:B------:R0:W2:Y:S04]  /*2b060*/  @!P1 LDG.E.U16 R10, desc[UR38][R4.64] ;  /* 0x00000026040a9981 */ /* 0x0000a8000c1e1500 */
[----:B------:R-:W0:Y:S04]  /*2b070*/  LDL R4, [R1+0x1d14] ;  /* 0x001d140001047983 */ /* 0x000e280000100800 */
[----:B------:R-:W0:Y:S01]  /*2b080*/  LDL R5, [R1+0x1d18] ;  /* 0x001d180001057983 */ /* 0x000e220000100800 */
[----:B------:R-:W-:-:S02]  /*2b090*/  PRMT R14, RZ, 0x7610, R14 ;  /* 0x00007610ff0e7816 */ /* 0x000fc4000000000e */
[----:B0-----:R-:W-:-:S04]  /*2b0a0*/  @!P0 LOP3.LUT R5, R5, R4, RZ, 0x3c, !PT ;  /* 0x0000000405058212 */ /* 0x001fc800078e3cff */
[----:B------:R-:W-:-:S04]  /*2b0b0*/  @!P0 LOP3.LUT R4, R5, R4, RZ, 0x3c, !PT ;  /* 0x0000000405048212 */ /* 0x000fc800078e3cff */
[----:B------:R-:W-:-:S05]  /*2b0c0*/  @!P0 LOP3.LUT R5, R5, R4, RZ, 0x3c, !PT ;  /* 0x0000000405058212 */ /* 0x000fca00078e3cff */
[----:B------:R-:W2:Y:S01]  /*2b0d0*/  @!P0 LDG.E.U16 R14, desc[UR38][R4.64] ;  /* 0x00000026040e8981 */ /* 0x000ea2000c1e1500 */
[----:B---3--:R-:W-:-:S03]  /*2b0e0*/  PRMT R0, RZ, 0x7610, R0 ;  /* 0x00007610ff007816 */ /* 0x008fc60000000000 */
[----:B--2---:R0:W-:Y:S04]  /*2b0f0*/  STL [R1+0xa4], R14 ;  /* 0x0000a40e01007387 */ /* 0x0041e80000100800 */
[----:B0-----:R-:W2:Y:S04]  /*2b100*/  LDL.LU R14, [R1+0x4310] ;  /* 0x00431000010e7983 */ /* 0x001ea80000300800 */
[----:B------:R-:W3:Y:S01]  /*2b110*/  LDL R5, [R1+0x1d0c] ;  /* 0x001d0c0001057983 */ /* 0x000ee20000100800 */
[----:B----4-:R-:W-:-:S03]  /*2b120*/  @!P1 IMAD.MOV.U32 R4, RZ, RZ, R2 ;  /* 0x000000ffff049224 */ /* 0x010fc600078e0002 */
[----:B------:R-:W-:Y:S04]  /*2b130*/  STL [R1+0x20b4], R2 ;  /* 0x0020b40201007387 */ /* 0x000fe80000100800 */
[----:B------:R-:W-:Y:S04]  /*2b140*/  STL [R1+0x4238], R2 ;  /* 0x0042380201007387 */ /* 0x000fe80000100800 */
[----:B---3--:R-:W3:Y:S04]  /*2b150*/  @!P1 LDG.E.U16 R0, desc[UR38][R4.64] ;  /* 0x0000002604009981 */ /* 0x008ee8000c1e1500 */
[----:B------:R-:W-:Y:S04]  /*2b160*/  STL [R1+0x4240], R2 ;  /* 0x0042400201007387 */ /* 0x000fe80000100800 */
[----:B------:R-:W-:Y:S04]  /*2b170*/  STL [R1+0x424c], R2 ;  /* 0x00424c0201007387 */ /* 0x000fe80000100800 */
        /* <DEDUP_REMOVED lines=132> */
[----:B--2---:R0:W-:Y:S04]  /*2b9c0*/  STL [R1+0x68], R14 ;  /* 0x0000680e01007387 */ /* 0x0041e80000100800 */
[----:B0-----:R-:W2:Y:S04]  /*2b9d0*/  LDL.LU R14, [R1+0x42d8] ;  /* 0x0042d800010e7983 */ /* 0x001ea80000300800 */
[----:B------:R-:W2:Y:S04]  /*2b9e0*/  LDL R4, [R1+0x1cfc] ;  /* 0x001cfc0001047983 */ /* 0x000ea80000100800 */
[----:B------:R-:W2:Y:S01]  /*2b9f0*/  LDL R5, [R1+0x1d00] ;  /* 0x001d000001057983 */ /* 0x000ea20000100800 */
[----:B---3--:R-:W-:-:S02]  /*2ba00*/  PRMT R0, RZ, 0x7610, R0 ;  /* 0x00007610ff007816 */ /* 0x008fc40000000000 */
[----:B--2---:R-:W-:-:S04]  /*2ba10*/  @!P1 LOP3.LUT R5, R5, R4, RZ, 0x3c, !PT ;  /* 0x0000000405059212 */ /* 0x004fc800078e3cff */
        /* <DEDUP_REMOVED lines=71> */
[----:B------:R-:W-:Y:S01]  /*2be90*/  @!P1 LOP3.LUT R5, R5, R4, RZ, 0x3c, !PT ;  /* 0x0000000405059212 */ /* 0x000fe200078e3cff */
[----:B---3--:R0:W-:Y:S04]  /*2bea0*/  STL [R1+0x48], R12 ;  /* 0x0000480c01007387 */ /* 0x0081e80000100800 */
[----:B------:R1:W3:Y:S01]  /*2beb0*/  @!P1 LDG.E.U16 R14, desc[UR38][R4.64] ;  /* 0x00000026040e9981 */ /* 0x0002e2000c1e1500 */
[----:B------:R-:W-:-:S03]  /*2bec0*/  PRMT R15, RZ, 0x7610, R15 ;  /* 0x00007610ff0f7816 */ /* 0x000fc6000000000f */
[----:B0-----:R-:W2:Y:S04]  /*2bed0*/  LDL R12, [R1+0x1f0c] ;  /* 0x001f0c00010c7983 */ /* 0x001ea80000100800 */
[----:B------:R-:W1:Y:S04]  /*2bee0*/  LDL R4, [R1+0x1e78] ;  /* 0x001e780001047983 */ /* 0x000e680000100800 */
[----:B------:R-:W1:Y:S02]  /*2bef0*/  LDL R5, [R1+0x1e84] ;  /* 0x001e840001057983 */ /* 0x000e640000100800 */
[----:B-1----:R-:W-:-:S04]  /*2bf00*/  @!P0 LOP3.LUT R5, R5, R4, RZ, 0x3c, !PT ;  /* 0x0000000405058212 */ /* 0x002fc800078e3cff */
[----:B------:R-:W-:-:S04]  /*2bf10*/  @!P0 LOP3.LUT R4, R5, R4, RZ, 0x3c, !PT ;  /* 0x0000000405048212 */ /* 0x000fc800078e3cff */
[----:B------:R-:W-:-:S05]  /*2bf20*/  @!P0 LOP3.LUT R5, R5, R4, RZ, 0x3c, !PT ;  /* 0x0000000405058212 */ /* 0x000fca00078e3cff */
[----:B------:R-:W2:Y:S04]  /*2bf30*/  @!P0 LDG.E.U16 R15, desc[UR38][R4.64] ;  /* 0x00000026040f8981 */ /* 0x000ea8000c1e1500 */
[----:B---3--:R0:W-:Y:S04]  /*2bf40*/  STL [R1+0x44], R14 ;  /* 0x0000440e01007387 */ /* 0x0081e80000100800 */
[----:B0-----:R-:W3:Y:S04]  /*2bf50*/  LDL R14, [R1+0x1f84] ;  /* 0x001f8400010e7983 */ /* 0x001ee80000100800 */
[----:B--2---:R0:W-:Y:S04]  /*2bf60*/  STL [R1+0x40], R15 ;  /* 0x0000400f01007387 */ /* 0x0041e80000100800 */
[----:B0-----:R-:W2:Y:S04]  /*2bf70*/  LDL.LU R15, [R1+0x42b8] ;  /* 0x0042b800010f7983 */ /* 0x001ea80000300800 */
[----:B------:R-:W2:Y:S04]  /*2bf80*/  LDL R4, [R1+0x1e80] ;  /* 0x001e800001047983 */ /* 0x000ea80000100800 */
[----:B------:R-:W2:Y:S01]  /*2bf90*/  LDL R5, [R1+0x1e8c] ;  /* 0x001e8c0001057983 */ /* 0x000ea20000100800 */
[----:B------:R-:W-:-:S02]  /*2bfa0*/  PRMT R0, RZ, 0x7610, R0 ;  /* 0x00007610ff007816 */ /* 0x000fc40000000000 */
[----:B--2---:R-:W-:-:S04]  /*2bfb0*/  @!P1 LOP3.LUT R5, R5, R4, RZ, 0x3c, !PT ;  /* 0x0000000405059212 */ /* 0x004fc800078e3cff */
[----:B------:R-:W-:-:S04]  /*2bfc0*/  @!P1 LOP3.LUT R4, R5, R4, RZ, 0x3c, !PT ;  /* 0x0000000405049212 */ /* 0x000fc800078e3cff */
[----:B------:R-:W-:-:S05]  /*2bfd0*/  @!P1 LOP3.LUT R5, R5, R4, RZ, 0x3c, !PT ;  /* 0x0000000405059212 */ /* 0x000fca00078e3cff */
[----:B------:R-:W2:Y:S04]  /*2bfe0*/  @!P1 LDG.E.U16 R0, desc[UR38][R4.64] ;  /* 0x0000002604009981 */ /* 0x000ea8000c1e1500 */
        /* <DEDUP_REMOVED lines=8> */
[----:B------:R0:W2:Y:S04]  /*2c070*/  @!P0 LDG.E.U16 R28, desc[UR38][R4.64] ;  /* 0x00000026041c8981 */ /* 0x0000a8000c1e1500 */
[----:B------:R-:W3:Y:S01]  /*2c080*/  LDL R5, [R1+0x1f00] ;  /* 0x001f000001057983 */ /* 0x000ee20000100800 */
[----:B------:R-:W-:Y:S01]  /*2c090*/  PRMT R27, RZ, 0x7610, R27 ;  /* 0x00007610ff1b7816 */ /* 0x000fe2000000001b */
[----:B0-----:R-:W-:Y:S02]  /*2c0a0*/  @!P1 IMAD.MOV.U32 R4, RZ, RZ, R12 ;  /* 0x000000ffff049224 */ /* 0x001fe400078e000c */
[----:B--2---:R0:W-:Y:S01]  /*2c0b0*/  STL [R1+0x4268], R28 ;  /* 0x0042681c01007387 */ /* 0x0041e20000100800 */
[----:B------:R-:W-:-:S03]  /*2c0c0*/  PRMT R7, RZ, 0x7610, R7 ;  /* 0x00007610ff077816 */ /* 0x000fc60000000007 */
[----:B------:R-:W2:Y:S04]  /*2c0d0*/  LDL R12, [R1+0x1cf0] ;  /* 0x001cf000010c7983 */ /* 0x000ea80000100800 */
[----:B0-----:R-:W2:Y:S04]  /*2c0e0*/  LDL R28, [R1+0x1f78] ;  /* 0x001f7800011c7983 */ /* 0x001ea80000100800 */
[----:B---3--:R0:W3:Y:S02]  /*2c0f0*/  @!P1 LDG.E.U16 R27, desc[UR38][R4.64] ;  /* 0x00000026041b9981 */ /* 0x0080e4000c1e1500 */
[----:B0-----:R-:W-:-:S02]  /*2c100*/  @!P0 IMAD.MOV.U32 R4, RZ, RZ, R14 ;  /* 0x000000ffff048224 */ /* 0x001fc400078e000e */
[----:B--2---:R-:W-:Y:S01]  /*2c110*/  @!P0 IMAD.MOV.U32 R5, RZ, RZ, R28 ;  /* 0x000000ffff058224 */ /* 0x004fe200078e001c */
[----:B---3--:R0:W-:Y:S01]  /*2c120*/  STL [R1+0x426c], R27 ;  /* 0x00426c1b01007387 */ /* 0x0081e20000100800 */
[----:B------:R-:W-:-:S03]  /*2c130*/  PRMT R6, RZ, 0x7610, R6 ;  /* 0x00007610ff067816 */ /* 0x000fc60000000006 */
[----:B------:R-:W2:Y:S04]  /*2c140*/  LDL R28, [R1+0x1c78] ;  /* 0x001c7800011c7983 */ /* 0x000ea80000100800 */
[----:B------:R-:W3:Y:S04]  /*2c150*/  LDL R14, [R1+0x1c70] ;  /* 0x001c7000010e7983 */ /* 0x000ee80000100800 */
[----:B------:R1:W2:Y:S04]  /*2c160*/  @!P0 LDG.E.U16 R7, desc[UR38][R4.64] ;  /* 0x0000002604078981 */ /* 0x0002a8000c1e1500 */
[----:B0-----:R-:W2:Y:S04]  /*2c170*/  LDL R27, [R1+0x1c6c] ;  /* 0x001c6c00011b7983 */ /* 0x001ea80000100800 */
[----:B------:R-:W1:Y:S04]  /*2c180*/  LDL R4, [R1+0x1f80] ;  /* 0x001f800001047983 */ /* 0x000e680000100800 */
[----:B------:R-:W1:Y:S02]  /*2c190*/  LDL R5, [R1+0x1f8c] ;  /* 0x001f8c0001057983 */ /* 0x000e640000100800 */
[----:B-1----:R-:W-:-:S04]  /*2c1a0*/  @!P1 LOP3.LUT R5, R5, R4, RZ, 0x3c, !PT ;  /* 0x0000000405059212 */ /* 0x002fc800078e3cff */
        /* <DEDUP_REMOVED lines=10> */
[----:B------:R-:W3:Y:S04]  /*2c250*/  @!P0 LDG.E.U16 R15, desc[UR38][R4.64] ;  /* 0x00000026040f8981 */ /* 0x000ee8000c1e1500 */
[----:B--2---:R-:W-:Y:S01]  /*2c260*/  STL [R1+0x4274], R6 ;  /* 0x0042740601007387 */ /* 0x004fe20000100800 */
[----:B------:R-:W-:-:S03]  /*2c270*/  PRMT R0, RZ, 0x7610, R0 ;  /* 0x00007610ff007816 */ /* 0x000fc60000000000 */
[----:B---3--:R0:W-:Y:S04]  /*2c280*/  STL [R1+0x28], R15 ;  /* 0x0000280f01007387 */ /* 0x0081e80000100800 */
[----:B0-----:R-:W2:Y:S04]  /*2c290*/  LDL.LU R15, [R1+0x42b0] ;  /* 0x0042b000010f7983 */ /* 0x001ea80000300800 */
[----:B------:R-:W3:Y:S01]  /*2c2a0*/  LDL R5, [R1+0x1cec] ;  /* 0x001cec0001057983 */ /* 0x000ee20000100800 */
[----:B------:R-:W-:-:S03]  /*2c2b0*/  @!P1 IMAD.MOV.U32 R4, RZ, RZ, R12 ;  /* 0x000000ffff049224 */ /* 0x000fc600078e000c */
[----:B------:R-:W2:Y:S04]  /*2c2c0*/  LDL R12, [R1+0x1bf0] ;  /* 0x001bf000010c7983 */ /* 0x000ea80000100800 */
[----:B---3--:R-:W3:Y:S01]  /*2c2d0*/  @!P1 LDG.E.U16 R0, desc[UR38][R4.64] ;  /* 0x0000002604009981 */ /* 0x008ee2000c1e1500 */
[----:B------:R-:W-:-:S03]  /*2c2e0*/  PRMT R9, RZ, 0x7610, R9 ;  /* 0x00007610ff097816 */ /* 0x000fc60000000009 */
[----:B---3--:R0:W-:Y:S04]  /*2c2f0*/  STL [R1+0x24], R0 ;  /* 0x0000240001007387 */ /* 0x0081e80000100800 */
[----:B0-----:R-:W3:Y:S04]  /*2c300*/  LDL.LU R0, [R1+0x42ac] ;  /* 0x0042ac0001007983 */ /* 0x001ee80000300800 */
[----:B------:R-:W2:Y:S01]  /*2c310*/  LDL R5, [R1+0x1c74] ;  /* 0x001c740001057983 */ /* 0x000ea20000100800 */
[----:B------:R-:W-:Y:S01]  /*2c320*/  @!P0 IMAD.MOV.U32 R4, RZ, RZ, R28 ;  /* 0x000000ffff048224 */ /* 0x000fe200078e001c */
[----:B------:R-:W-:-:S04]  /*2c330*/  PRMT R13, RZ, 0x7610, R13 ;  /* 0x00007610ff0d7816 */ /* 0x000fc8000000000d */
[----:B--2---:R0:W2:Y:S02]  /*2c340*/  @!P0 LDG.E.U16 R9, desc[UR38][R4.64] ;  /* 0x0000002604098981 */ /* 0x0040a4000c1e1500 */
[----:B0-----:R-:W-:Y:S02]  /*2c350*/  @!P1 IMAD.MOV.U32 R4, RZ, RZ, R14 ;  /* 0x000000ffff049224 */ /* 0x001fe400078e000e */
[----:B------:R-:W-:-:S05]  /*2c360*/  @!P1 IMAD.MOV.U32 R5, RZ, RZ, R27 ;  /* 0x000000ffff059224 */ /* 0x000fca00078e001b */
[----:B------:R0:W3:Y:S04]  /*2c370*/  @!P1 LDG.E.U16 R13, desc[UR38][R4.64] ;  /* 0x00000026040d9981 */ /* 0x0000e8000c1e1500 */
[----:B--2---:R1:W-:Y:S04]  /*2c380*/  STL [R1+0x20], R9 ;  /* 0x0000200901007387 */ /* 0x0043e80000100800 */
[----:B------:R-:W0:Y:S04]  /*2c390*/  LDL R4, [R1+0x1bf4] ;  /* 0x001bf40001047983 */ /* 0x000e280000100800 */
[----:B------:R-:W0:Y:S01]  /*2c3a0*/  LDL R5, [R1+0x1bf8] ;  /* 0x001bf80001057983 */ /* 0x000e220000100800 */
[----:B------:R-:W-:-:S03]  /*2c3b0*/  PRMT R3, RZ, 0x7610, R3 ;  /* 0x00007610ff037816 */ /* 0x000fc60000000003 */
[----:B------:R-:W2:Y:S04]  /*2c3c0*/  LDL R28, [R1+0x1d94] ;  /* 0x001d9400011c7983 */ /* 0x000ea80000100800 */
[----:B------:R-:W2:Y:S04]  /*2c3d0*/  LDL R27, [R1+0x1d98] ;  /* 0x001d9800011b7983 */ /* 0x000ea80000100800 */
[----:B------:R-:W2:Y:S04]  /*2c3e0*/  LDL R14, [R1+0x1e08] ;  /* 0x001e0800010e7983 */ /* 0x000ea80000100800 */
[----:B-1----:R-:W2:Y:S01]  /*2c3f0*/  LDL R9, [R1+0x1d9c] ;  /* 0x001d9c0001097983 */ /* 0x002ea20000100800 */
[----:B0-----:R-:W-:-:S04]  /*2c400*/  @!P0 LOP3.LUT R5, R5, R4, RZ, 0x3c, !PT ;  /* 0x0000000405058212 */ /* 0x001fc800078e3cff */
[----:B------:R-:W-:-:S04]  /*2c410*/  @!P0 LOP3.LUT R4, R5, R4, RZ, 0x3c, !PT ;  /* 0x0000000405048212 */ /* 0x000fc800078e3cff */
[----:B------:R-:W-:-:S05]  /*2c420*/  @!P0 LOP3.LUT R5, R5, R4, RZ, 0x3c, !PT ;  /* 0x0000000405058212 */ /* 0x000fca00078e3cff */
[----:B------:R-:W2:Y:S04]  /*2c430*/  @!P0 LDG.E.U16 R3, desc[UR38][R4.64] ;  /* 0x0000002604038981 */ /* 0x000ea8000c1e1500 */
[----:B---3--:R0:W-:Y:S04]  /*2c440*/  STL [R1+0x1c], R13 ;  /* 0x00001c0d01007387 */ /* 0x0081e80000100800 */
[----:B0-----:R-:W3:Y:S04]  /*2c450*/  LDL R13, [R1+0x1e14] ;  /* 0x001e1400010d7983 */ /* 0x001ee80000100800 */
[----:B--2---:R-:W-:Y:S04]  /*2c460*/  STL [R1+0x18], R3 ;  /* 0x0000180301007387 */ /* 0x004fe80000100800 */
[----:B------:R-:W2:Y:S01]  /*2c470*/  LDL R5, [R1+0x1bec] ;  /* 0x001bec0001057983 */ /* 0x000ea20000100800 */
[----:B------:R-:W-:Y:S01]  /*2c480*/  PRMT R11, RZ, 0x7610, R11 ;  /* 0x00007610ff0b7816 */ /* 0x000fe2000000000b */
[----:B------:R-:W-:Y:S01]  /*2c490*/  @!P1 IMAD.MOV.U32 R4, RZ, RZ, R12 ;  /* 0x000000ffff049224 */ /* 0x000fe200078e000c */
[----:B------:R-:W-:-:S02]  /*2c4a0*/  PRMT R7, RZ, 0x7610, R7 ;  /* 0x00007610ff077816 */ /* 0x000fc40000000007 */
[----:B------:R-:W-:Y:S02]  /*2c4b0*/  PRMT R15, RZ, 0x7610, R15 ;  /* 0x00007610ff0f7816 */ /* 0x000fe4000000000f */
[----:B------:R-:W-:Y:S01]  /*2c4c0*/  PRMT R6, RZ, 0x7610, R6 ;  /* 0x00007610ff067816 */ /* 0x000fe20000000006 */
[----:B------:R-:W3:Y:S04]  /*2c4d0*/  LDL R12, [R1+0x1e10] ;  /* 0x001e1000010c7983 */ /* 0x000ee80000100800 */
[----:B--2---:R0:W2:Y:S04]  /*2c4e0*/  @!P1 LDG.E.U16 R11, desc[UR38][R4.64] ;  /* 0x00000026040b9981 */ /* 0x0040a8000c1e1500 */
[----:B------:R-:W2:Y:S01]  /*2c4f0*/  LDL R5, [R1+0x1d80] ;  /* 0x001d800001057983 */ /* 0x000ea20000100800 */
[----:B0-----:R-:W-:-:S05]  /*2c500*/  @!P0 IMAD.MOV.U32 R4, RZ, RZ, R9 ;  /* 0x000000ffff048224 */ /* 0x001fca00078e0009 */
[----:B--2---:R0:W2:Y:S02]  /*2c510*/  @!P0 LDG.E.U16 R7, desc[UR38][R4.64] ;  /* 0x0000002604078981 */ /* 0x0040a4000c1e1500 */
[----:B0-----:R-:W-:Y:S02]  /*2c520*/  @!P1 IMAD.MOV.U32 R4, RZ, RZ, R27 ;  /* 0x000000ffff049224 */ /* 0x001fe400078e001b */
[----:B------:R-:W-:-:S05]  /*2c530*/  @!P1 IMAD.MOV.U32 R5, RZ, RZ, R28 ;  /* 0x000000ffff059224 */ /* 0x000fca00078e001c */
[----:B------:R3:W4:Y:S02]  /*2c540*/  @!P1 LDG.E.U16 R15, desc[UR38][R4.64] ;  /* 0x00000026040f9981 */ /* 0x000724000c1e1500 */
[----:B---3--:R-:W-:Y:S02]  /*2c550*/  @!P0 IMAD.MOV.U32 R4, RZ, RZ, R13 ;  /* 0x000000ffff048224 */ /* 0x008fe400078e000d */
[----:B------:R-:W-:-:S05]  /*2c560*/  @!P0 IMAD.MOV.U32 R5, RZ, RZ, R14 ;  /* 0x000000ffff058224 */ /* 0x000fca00078e000e */
[----:B------:R0:W3:Y:S04]  /*2c570*/  @!P0 LDG.E.U16 R6, desc[UR38][R4.64] ;  /* 0x0000002604068981 */ /* 0x0000e8000c1e1500 */
[----:B------:R1:W-:Y:S04]  /*2c580*/  STL [R1+0x14], R11 ;  /* 0x0000140b01007387 */ /* 0x0003e80000100800 */
[----:B------:R-:W3:Y:S04]  /*2c590*/  LDL R9, [R1+0x1e88] ;  /* 0x001e880001097983 */ /* 0x000ee80000100800 */
[----:B-1----:R-:W3:Y:S01]  /*2c5a0*/  LDL R11, [R1+0x1e1c] ;  /* 0x001e1c00010b7983 */ /* 0x002ee20000100800 */
[----:B0-----:R-:W-:-:S03]  /*2c5b0*/  @!P1 IMAD.MOV.U32 R5, RZ, RZ, R12 ;  /* 0x000000ffff059224 */ /* 0x001fc600078e000c */
[----:B--2---:R0:W-:Y:S04]  /*2c5c0*/  STL [R1+0x10], R7 ;  /* 0x0000100701007387 */ /* 0x0041e80000100800 */
[----:B0-----:R-:W2:Y:S04]  /*2c5d0*/  LDL R7, [R1+0x1e94] ;  /* 0x001e940001077983 */ /* 0x001ea80000100800 */
[----:B----4-:R0:W-:Y:S04]  /*2c5e0*/  STL [R1+0xc], R15 ;  /* 0x00000c0f01007387 */ /* 0x0101e80000100800 */
[----:B------:R-:W4:Y:S04]  /*2c5f0*/  LDL R14, [R1+0x1e9c] ;  /* 0x001e9c00010e7983 */ /* 0x000f280000100800 */
[----:B------:R-:W4:Y:S04]  /*2c600*/  LDL R13, [R1+0x1f08] ;  /* 0x001f0800010d7983 */ /* 0x000f280000100800 */
[----:B0-----:R-:W4:Y:S04]  /*2c610*/  LDL R15, [R1+0x1e90] ;  /* 0x001e9000010f7983 */ /* 0x001f280000100800 */
[----:B---3--:R0:W-:Y:S04]  /*2c620*/  STL [R1+0x8], R6 ;  /* 0x0000080601007387 */ /* 0x0081e80000100800 */
[----:B------:R-:W3:Y:S04]  /*2c630*/  LDL R12, [R1+0x1f10] ;  /* 0x001f1000010c7983 */ /* 0x000ee80000100800 */
[----:B0-----:R-:W3:Y:S01]  /*2c640*/  LDL R6, [R1+0x1f14] ;  /* 0x001f140001067983 */ /* 0x001ee20000100800 */
[----:B------:R-:W-:-:S03]  /*2c650*/  @!P1 IMAD.MOV.U32 R4, RZ, RZ, R11 ;  /* 0x000000ffff049224 */ /* 0x000fc600078e000b */
[----:B------:R-:W3:Y:S01]  /*2c660*/  LDL R11, [R1+0x1f1c] ;  /* 0x001f1c00010b7983 */ /* 0x000ee20000100800 */
[----:B------:R-:W-:-:S06]  /*2c670*/  PRMT R2, RZ, 0x7610, R2 ;  /* 0x00007610ff027816 */ /* 0x000fcc0000000002 */
[----:B------:R0:W3:Y:S01]  /*2c680*/  @!P1 LDG.E.U16 R2, desc[UR38][R4.64] ;  /* 0x0000002604029981 */ /* 0x0000e2000c1e1500 */
[----:B------:R-:W-:Y:S02]  /*2c690*/  PRMT R0, RZ, 0x7610, R0 ;  /* 0x00007610ff007816 */ /* 0x000fe40000000000 */
[----:B------:R-:W-:Y:S01]  /*2c6a0*/  PRMT R29, RZ, 0x7610, R29 ;  /* 0x00007610ff1d7816 */ /* 0x000fe2000000001d */
[----:B0-----:R-:W-:Y:S01]  /*2c6b0*/  @!P0 IMAD.MOV.U32 R5, RZ, RZ, R9 ;  /* 0x000000ffff058224 */ /* 0x001fe200078e0009 */
[----:B------:R-:W-:Y:S02]  /*2c6c0*/  PRMT R26, RZ, 0x7610, R26 ;  /* 0x00007610ff1a7816 */ /* 0x000fe4000000001a */
[----:B------:R-:W-:Y:S01]  /*2c6d0*/  PRMT R25, RZ, 0x7610, R25 ;  /* 0x00007610ff197816 */ /* 0x000fe20000000019 */
[----:B--2---:R-:W-:-:S05]  /*2c6e0*/  @!P0 IMAD.MOV.U32 R4, RZ, RZ, R7 ;  /* 0x000000ffff048224 */ /* 0x004fca00078e0007 */
[----:B------:R4:W2:Y:S02]  /*2c6f0*/  @!P0 LDG.E.U16 R0, desc[UR38][R4.64] ;  /* 0x0000002604008981 */ /* 0x0008a4000c1e1500 */
[----:B----4-:R-:W-:Y:S02]  /*2c700*/  @!P1 IMAD.MOV.U32 R4, RZ, RZ, R14 ;  /* 0x000000ffff049224 */ /* 0x010fe400078e000e */
[----:B------:R-:W-:-:S05]  /*2c710*/  @!P1 IMAD.MOV.U32 R5, RZ, RZ, R15 ;  /* 0x000000ffff059224 */ /* 0x000fca00078e000f */
[----:B------:R0:W4:Y:S01]  /*2c720*/  @!P1 LDG.E.U16 R29, desc[UR38][R4.64] ;  /* 0x00000026041d9981 */ /* 0x000122000c1e1500 */
[----:B---3--:R-:W-:Y:S02]  /*2c730*/  @!P1 IMAD.MOV.U32 R15, RZ, RZ, R12 ;  /* 0x000000ffff0f9224 */ /* 0x008fe400078e000c */
[----:B0-----:R-:W-:Y:S02]  /*2c740*/  @!P0 IMAD.MOV.U32 R5, RZ, RZ, R13 ;  /* 0x000000ffff058224 */ /* 0x001fe400078e000d */
[----:B------:R-:W-:Y:S02]  /*2c750*/  @!P0 IMAD.MOV.U32 R4, RZ, RZ, R6 ;  /* 0x000000ffff048224 */ /* 0x000fe400078e0006 */
[----:B------:R-:W-:-:S03]  /*2c760*/  @!P1 IMAD.MOV.U32 R14, RZ, RZ, R11 ;  /* 0x000000ffff0e9224 */ /* 0x000fc600078e000b */
[----:B------:R-:W3:Y:S04]  /*2c770*/  @!P0 LDG.E.U16 R26, desc[UR38][R4.64] ;  /* 0x00000026041a8981 */ /* 0x000ee8000c1e1500 */
[----:B------:R-:W3:Y:S04]  /*2c780*/  @!P1 LDG.E.U16 R25, desc[UR38][R14.64] ;  /* 0x000000260e199981 */ /* 0x000ee8000c1e1500 */
[----:B------:R0:W-:Y:S04]  /*2c790*/  STL [R1+0x4250], R2 ;  /* 0x0042500201007387 */ /* 0x0001e80000100800 */
[----:B------:R-:W3:Y:S04]  /*2c7a0*/  LDL R9, [R1+0x1f88] ;  /* 0x001f880001097983 */ /* 0x000ee80000100800 */
[----:B------:R-:W3:Y:S04]  /*2c7b0*/  LDL R7, [R1+0x1f94] ;  /* 0x001f940001077983 */ /* 0x000ee80000100800 */
[----:B--2---:R1:W-:Y:S04]  /*2c7c0*/  STL [R1+0x4254], R0 ;  /* 0x0042540001007387 */ /* 0x0043e80000100800 */
[----:B----4-:R-:W-:Y:S04]  /*2c7d0*/  STL [R1+0x4258], R29 ;  /* 0x0042581d01007387 */ /* 0x010fe80000100800 */
[----:B------:R-:W2:Y:S04]  /*2c7e0*/  LDL R13, [R1+0x1f90] ;  /* 0x001f9000010d7983 */ /* 0x000ea80000100800 */
[----:B------:R-:W4:Y:S04]  /*2c7f0*/  LDL R6, [R1+0x1f9c] ;  /* 0x001f9c0001067983 */ /* 0x000f280000100800 */
[----:B---3--:R-:W-:Y:S04]  /*2c800*/  STL [R1+0x425c], R26 ;  /* 0x00425c1a01007387 */ /* 0x008fe80000100800 */
[----:B0-----:R-:W3:Y:S04]  /*2c810*/  LDL R2, [R1+0x1ce4] ;  /* 0x001ce40001027983 */ /* 0x001ee80000100800 */
[----:B-1----:R-:W3:Y:S04]  /*2c820*/  LDL R0, [R1+0x1ce8] ;  /* 0x001ce80001007983 */ /* 0x002ee80000100800 */
[----:B------:R-:W-:Y:S04]  /*2c830*/  STL [R1+0x4260], R25 ;  /* 0x0042601901007387 */ /* 0x000fe80000100800 */
[----:B------:R-:W3:Y:S04]  /*2c840*/  LDL R12, [R1+0x1cdc] ;  /* 0x001cdc00010c7983 */ /* 0x000ee80000100800 */
[----:B------:R-:W3:Y:S01]  /*2c850*/  LDL R11, [R1+0x1ce0] ;  /* 0x001ce000010b7983 */ /* 0x000ee20000100800 */
[----:B------:R-:W-:Y:S01]  /*2c860*/  PRMT R5, RZ, 0x7610, R5 ;  /* 0x00007610ff057816 */ /* 0x000fe20000000005 */
[----:B------:R-:W-:-:S02]  /*2c870*/  @!P0 IMAD.MOV.U32 R14, RZ, RZ, R7 ;  /* 0x000000ffff0e8224 */ /* 0x000fc400078e0007 */
[----:B------:R-:W-:Y:S01]  /*2c880*/  @!P0 IMAD.MOV.U32 R15, RZ, RZ, R9 ;  /* 0x000000ffff0f8224 */ /* 0x000fe200078e0009 */
[----:B------:R-:W-:Y:S02]  /*2c890*/  PRMT R4, RZ, 0x7610, R4 ;  /* 0x00007610ff047816 */ /* 0x000fe40000000004 */
[----:B------:R-:W-:Y:S02]  /*2c8a0*/  PRMT R24, RZ, 0x7610, R24 ;  /* 0x00007610ff187816 */ /* 0x000fe40000000018 */
[----:B------:R-:W-:Y:S01]  /*2c8b0*/  PRMT R20, RZ, 0x7610, R20 ;  /* 0x00007610ff147816 */ /* 0x000fe20000000014 */
[----:B------:R-:W3:Y:S04]  /*2c8c0*/  LDL R9, [R1+0x1c64] ;  /* 0x001c640001097983 */ /* 0x000ee80000100800 */
[----:B------:R2:W3:Y:S04]  /*2c8d0*/  @!P0 LDG.E.U16 R5, desc[UR38][R14.64] ;  /* 0x000000260e058981 */ /* 0x0004e8000c1e1500 */
[----:B------:R-:W3:Y:S01]  /*2c8e0*/  LDL R7, [R1+0x1c68] ;  /* 0x001c680001077983 */ /* 0x000ee20000100800 */
[----:B--2---:R-:W-:-:S02]  /*2c8f0*/  @!P1 IMAD.MOV.U32 R15, RZ, RZ, R13 ;  /* 0x000000ffff0f9224 */ /* 0x004fc400078e000d */
[----:B----4-:R-:W-:-:S05]  /*2c900*/  @!P1 IMAD.MOV.U32 R14, RZ, RZ, R6 ;  /* 0x000000ffff0e9224 */ /* 0x010fca00078e0006 */
[----:B------:R3:W2:Y:S02]  /*2c910*/  @!P1 LDG.E.U16 R4, desc[UR38][R14.64] ;  /* 0x000000260e049981 */ /* 0x0006a4000c1e1500 */
[----:B---3--:R-:W-:Y:S02]  /*2c920*/  @!P0 IMAD.MOV.U32 R15, RZ, RZ, R2 ;  /* 0x000000ffff0f8224 */ /* 0x008fe400078e0002 */
[----:B------:R-:W-:-:S05]  /*2c930*/  @!P0 IMAD.MOV.U32 R14, RZ, RZ, R0 ;  /* 0x000000ffff0e8224 */ /* 0x000fca00078e0000 */
[----:B------:R0:W3:Y:S02]  /*2c940*/  @!P0 LDG.E.U16 R24, desc[UR38][R14.64] ;  /* 0x000000260e188981 */ /* 0x0000e4000c1e1500 */
[----:B0-----:R-:W-:Y:S02]  /*2c950*/  @!P1 IMAD.MOV.U32 R14, RZ, RZ, R11 ;  /* 0x000000ffff0e9224 */ /* 0x001fe400078e000b */
[----:B------:R-:W-:-:S05]  /*2c960*/  @!P1 IMAD.MOV.U32 R15, RZ, RZ, R12 ;  /* 0x000000ffff0f9224 */ /* 0x000fca00078e000c */
[----:B------:R0:W4:Y:S04]  /*2c970*/  @!P1 LDG.E.U16 R20, desc[UR38][R14.64] ;  /* 0x000000260e149981 */ /* 0x000128000c1e1500 */
[----:B------:R1:W-:Y:S04]  /*2c980*/  STL [R1+0x4264], R5 ;  /* 0x0042640501007387 */ /* 0x0003e80000100800 */
[----:B------:R-:W4:Y:S04]  /*2c990*/  LDL R6, [R1+0x1c5c] ;  /* 0x001c5c0001067983 */ /* 0x000f280000100800 */
[----:B-1----:R-:W4:Y:S01]  /*2c9a0*/  LDL R5, [R1+0x1c60] ;  /* 0x001c600001057983 */ /* 0x002f220000100800 */
[----:B------:R-:W-:Y:S01]  /*2c9b0*/  PRMT R18, RZ, 0x7610, R18 ;  /* 0x00007610ff127816 */ /* 0x000fe20000000012 */
[----:B0-----:R-:W-:-:S02]  /*2c9c0*/  @!P0 IMAD.MOV.U32 R14, RZ, RZ, R7 ;  /* 0x000000ffff0e8224 */ /* 0x001fc400078e0007 */
[----:B------:R-:W-:-:S05]  /*2c9d0*/  @!P0 IMAD.MOV.U32 R15, RZ, RZ, R9 ;  /* 0x000000ffff0f8224 */ /* 0x000fca00078e0009 */
[----:B------:R0:W4:Y:S04]  /*2c9e0*/  @!P0 LDG.E.U16 R18, desc[UR38][R14.64] ;  /* 0x000000260e128981 */ /* 0x000128000c1e1500 */
[----:B--2---:R1:W-:Y:S04]  /*2c9f0*/  STL [R1+0x4278], R4 ;  /* 0x0042780401007387 */ /* 0x0043e80000100800 */
[----:B------:R-:W2:Y:S04]  /*2ca00*/  LDL R2, [R1+0x1be4] ;  /* 0x001be40001027983 */ /* 0x000ea80000100800 */
[----:B------:R-:W2:Y:S04]  /*2ca10*/  LDL R0, [R1+0x1be8] ;  /* 0x001be80001007983 */ /* 0x000ea80000100800 */
[----:B---3--:R-:W-:Y:S04]  /*2ca20*/  STL [R1+0x427c], R24 ;  /* 0x00427c1801007387 */ /* 0x008fe80000100800 */
[----:B----4-:R-:W-:Y:S04]  /*2ca30*/  STL [R1+0x4280], R20 ;  /* 0x0042801401007387 */ /* 0x010fe80000100800 */
[----:B------:R-:W3:Y:S04]  /*2ca40*/  LDL R13, [R1+0x1bdc] ;  /* 0x001bdc00010d7983 */ /* 0x000ee80000100800 */
[----:B------:R-:W4:Y:S01]  /*2ca50*/  LDL R12, [R1+0x1be0] ;  /* 0x001be000010c7983 */ /* 0x000f220000100800 */
[----:B------:R-:W-:Y:S01]  /*2ca60*/  PRMT R16, RZ, 0x7610, R16 ;  /* 0x00007610ff107816 */ /* 0x000fe20000000010 */
[----:B0-----:R-:W-:-:S02]  /*2ca70*/  @!P1 IMAD.MOV.U32 R15, RZ, RZ, R6 ;  /* 0x000000ffff0f9224 */ /* 0x001fc400078e0006 */
[----:B------:R-:W-:-:S05]  /*2ca80*/  @!P1 IMAD.MOV.U32 R14, RZ, RZ, R5 ;  /* 0x000000ffff0e9224 */ /* 0x000fca00078e0005 */
[----:B------:R2:W4:Y:S01]  /*2ca90*/  @!P1 LDG.E.U16 R16, desc[UR38][R14.64] ;  /* 0x000000260e109981 */ /* 0x000522000c1e1500 */
[----:B------:R-:W-:Y:S02]  /*2caa0*/  PRMT R17, RZ, 0x7610, R17 ;  /* 0x00007610ff117816 */ /* 0x000fe40000000011 */
[----:B------:R-:W-:Y:S01]  /*2cab0*/  PRMT R19, RZ, 0x7610, R19 ;  /* 0x00007610ff137816 */ /* 0x000fe20000000013 */
[----:B------:R-:W-:Y:S04]  /*2cac0*/  STL [R1+0x4284], R18 ;  /* 0x0042841201007387 */ /* 0x000fe80000100800 */
[----:B------:R-:W4:Y:S04]  /*2cad0*/  LDL R7, [R1+0x1d90] ;  /* 0x001d900001077983 */ /* 0x000f280000100800 */
[----:B------:R-:W4:Y:S01]  /*2cae0*/  LDL R5, [R1+0x1dac] ;  /* 0x001dac0001057983 */ /* 0x000f220000100800 */
[----:B--2---:R-:W-:-:S02]  /*2caf0*/  @!P0 IMAD.MOV.U32 R15, RZ, RZ, R2 ;  /* 0x000000ffff0f8224 */ /* 0x004fc400078e0002 */
[----:B------:R-:W-:-:S05]  /*2cb00*/  @!P0 IMAD.MOV.U32 R14, RZ, RZ, R0 ;  /* 0x000000ffff0e8224 */ /* 0x000fca00078e0000 */
[----:B------:R3:W2:Y:S02]  /*2cb10*/  @!P0 LDG.E.U16 R17, desc[UR38][R14.64] ;  /* 0x000000260e118981 */ /* 0x0006a4000c1e1500 */
[----:B---3--:R-:W-:Y:S02]  /*2cb20*/  @!P1 IMAD.MOV.U32 R15, RZ, RZ, R13 ;  /* 0x000000ffff0f9224 */ /* 0x008fe400078e000d */
[----:B----4-:R-:W-:-:S05]  /*2cb30*/  @!P1 IMAD.MOV.U32 R14, RZ, RZ, R12 ;  /* 0x000000ffff0e9224 */ /* 0x010fca00078e000c */
[----:B------:R0:W3:Y:S04]  /*2cb40*/  @!P1 LDG.E.U16 R19, desc[UR38][R14.64] ;  /* 0x000000260e139981 */ /* 0x0000e8000c1e1500 */
[----:B------:R-:W-:Y:S04]  /*2cb50*/  STL [R1+0x4288], R16 ;  /* 0x0042881001007387 */ /* 0x000fe80000100800 */
[----:B------:R-:W4:Y:S04]  /*2cb60*/  LDL R11, [R1+0x1da4] ;  /* 0x001da400010b7983 */ /* 0x000f280000100800 */
[----:B------:R-:W4:Y:S04]  /*2cb70*/  LDL R6, [R1+0x1da8] ;  /* 0x001da80001067983 */ /* 0x000f280000100800 */
[----:B------:R-:W4:Y:S04]  /*2cb80*/  LDL R2, [R1+0x1e18] ;  /* 0x001e180001027983 */ /* 0x000f280000100800 */
[----:B------:R-:W4:Y:S04]  /*2cb90*/  LDL R0, [R1+0x1e24] ;  /* 0x001e240001007983 */ /* 0x000f280000100800 */
[----:B------:R-:W4:Y:S04]  /*2cba0*/  LDL.LU R28, [R1+0xb48] ;  /* 0x000b4800011c7983 */ /* 0x000f280000300800 */
[----:B------:R-:W4:Y:S01]  /*2cbb0*/  LDL.LU R9, [R1+0xb40] ;  /* 0x000b400001097983 */ /* 0x000f220000300800 */
[----:B0-----:R-:W-:-:S02]  /*2cbc0*/  @!P0 IMAD.MOV.U32 R14, RZ, RZ, R5 ;  /* 0x000000ffff0e8224 */ /* 0x001fc400078e0005 */
[----:B------:R-:W-:Y:S01]  /*2cbd0*/  @!P0 IMAD.MOV.U32 R15, RZ, RZ, R7 ;  /* 0x000000ffff0f8224 */ /* 0x000fe200078e0007 */
[----:B--2---:R-:W-:Y:S04]  /*2cbe0*/  STL [R1+0x428c], R17 ;  /* 0x00428c1101007387 */ /* 0x004fe80000100800 */
[----:B---3--:R-:W-:Y:S04]  /*2cbf0*/  STL [R1+0x4290], R19 ;  /* 0x0042901301007387 */ /* 0x008fe80000100800 */
[----:B------:R-:W2:Y:S04]  /*2cc00*/  LDL R7, [R1+0x1fb8] ;  /* 0x001fb80001077983 */ /* 0x000ea80000100800 */
[----:B------:R-:W3:Y:S01]  /*2cc10*/  LDL R5, [R1+0x1fc4] ;  /* 0x001fc40001057983 */ /* 0x000ee20000100800 */
[----:B------:R-:W-:-:S02]  /*2cc20*/  PRMT R21, RZ, 0x7610, R21 ;  /* 0x00007610ff157816 */ /* 0x000fc40000000015 */
[----:B------:R-:W-:-:S04]  /*2cc30*/  PRMT R22, RZ, 0x7610, R22 ;  /* 0x00007610ff167816 */ /* 0x000fc80000000016 */
[----:B------:R4:W3:Y:S02]  /*2cc40*/  @!P0 LDG.E.U16 R21, desc[UR38][R14.64] ;  /* 0x000000260e158981 */ /* 0x0008e4000c1e1500 */
[----:B----4-:R-:W-:Y:S02]  /*2cc50*/  @!P1 IMAD.MOV.U32 R14, RZ, RZ, R6 ;  /* 0x000000ffff0e9224 */ /* 0x010fe400078e0006 */
[----:B------:R-:W-:-:S05]  /*2cc60*/  @!P1 IMAD.MOV.U32 R15, RZ, RZ, R11 ;  /* 0x000000ffff0f9224 */ /* 0x000fca00078e000b */
[----:B------:R0:W4:Y:S01]  /*2cc70*/  @!P1 LDG.E.U16 R22, desc[UR38][R14.64] ;  /* 0x000000260e169981 */ /* 0x000122000c1e1500 */
[----:B------:R-:W-:Y:S02]  /*2cc80*/  PRMT R23, RZ, 0x7610, R23 ;  /* 0x00007610ff177816 */ /* 0x000fe40000000017 */
[----:B-1----:R-:W-:Y:S01]  /*2cc90*/  PRMT R4, RZ, 0x7610, R4 ;  /* 0x00007610ff047816 */ /* 0x002fe20000000004 */
[----:B0-----:R-:W-:Y:S02]  /*2cca0*/  @!P0 IMAD.MOV.U32 R14, RZ, RZ, R0 ;  /* 0x000000ffff0e8224 */ /* 0x001fe400078e0000 */
[----:B------:R-:W-:-:S05]  /*2ccb0*/  @!P0 IMAD.MOV.U32 R15, RZ, RZ, R2 ;  /* 0x000000ffff0f8224 */ /* 0x000fca00078e0002 */
[----:B------:R2:W4:Y:S02]  /*2ccc0*/  @!P0 LDG.E.U16 R23, desc[UR38][R14.64] ;  /* 0x000000260e178981 */ /* 0x000524000c1e1500 */
[----:B--2---:R-:W-:Y:S02]  /*2ccd0*/  @!P0 IMAD.MOV.U32 R15, RZ, RZ, R7 ;  /* 0x000000ffff0f8224 */ /* 0x004fe400078e0007 */
[----:B---3--:R-:W-:-:S05]  /*2cce0*/  @!P0 IMAD.MOV.U32 R14, RZ, RZ, R5 ;  /* 0x000000ffff0e8224 */ /* 0x008fca00078e0005 */
[----:B------:R-:W2:Y:S01]  /*2ccf0*/  @!P0 LDG.E.U16 R4, desc[UR38][R14.64] ;  /* 0x000000260e048981 */ /* 0x000ea2000c1e1500 */
[----:B------:R-:W0:Y:S03]  /*2cd00*/  S2R R3, SR_TID.X ;  /* 0x0000000000037919 */ /* 0x000e260000002100 */
[----:B------:R-:W-:Y:S04]  /*2cd10*/  STL [R1+0x4294], R21 ;  /* 0x0042941501007387 */ /* 0x000fe80000100800 */
[----:B------:R-:W3:Y:S04]  /*2cd20*/  LDL.LU R11, [R1+0xb38] ;  /* 0x000b3800010b7983 */ /* 0x000ee80000300800 */
[----:B----4-:R1:W-:Y:S04]  /*2cd30*/  STL [R1+0x4298], R22 ;  /* 0x0042981601007387 */ /* 0x0103e80000100800 */
[----:B-1----:R-:W4:Y:S04]  /*2cd40*/  LDL.LU R22, [R1+0xaac] ;  /* 0x000aac0001167983 */ /* 0x002f280000300800 */
[----:B------:R-:W3:Y:S04]  /*2cd50*/  LDL.LU R21, [R1+0xaa4] ;  /* 0x000aa40001157983 */ /* 0x000ee80000300800 */
[----:B------:R-:W3:Y:S04]  /*2cd60*/  LDL.LU R29, [R1+0xa2c] ;  /* 0x000a2c00011d7983 */ /* 0x000ee80000300800 */
[----:B------:R-:W4:Y:S04]  /*2cd70*/  LDL.LU R0, [R1+0xa24] ;  /* 0x000a240001007983 */ /* 0x000f280000300800 */
[----:B------:R-:W4:Y:S04]  /*2cd80*/  LDL.LU R2, [R1+0xa1c] ;  /* 0x000a1c0001027983 */ /* 0x000f280000300800 */
[----:B------:R-:W4:Y:S04]  /*2cd90*/  LDL.LU R12, [R1+0xa14] ;  /* 0x000a1400010c7983 */ /* 0x000f280000300800 */
[----:B------:R-:W4:Y:S04]  /*2cda0*/  LDL.LU R6, [R1+0x99c] ;  /* 0x00099c0001067983 */ /* 0x000f280000300800 */
[----:B------:R-:W4:Y:S04]  /*2cdb0*/  LDL.LU R13, [R1+0x994] ;  /* 0x00099400010d7983 */ /* 0x000f280000300800 */
[----:B------:R-:W4:Y:S04]  /*2cdc0*/  LDL.LU R14, [R1+0xabc] ;  /* 0x000abc00010e7983 */ /* 0x000f280000300800 */
[----:B------:R-:W4:Y:S01]  /*2cdd0*/  LDL.LU R15, [R1+0xab4] ;  /* 0x000ab400010f7983 */ /* 0x000f220000300800 */
[----:B0-----:R-:W-:-:S03]  /*2cde0*/  LOP3.LUT R3, R3, 0x3f, RZ, 0xc0, !PT ;  /* 0x0000003f03037812 */ /* 0x001fc600078ec0ff */
[----:B------:R-:W4:Y:S04]  /*2cdf0*/  LDL.LU R19, [R1+0x98c] ;  /* 0x00098c0001137983 */ /* 0x000f280000300800 */
[----:B------:R-:W4:Y:S04]  /*2ce00*/  LDL.LU R17, [R1+0x984] ;  /* 0x0009840001117983 */ /* 0x000f280000300800 */
[----:B------:R-:W4:Y:S01]  /*2ce10*/  LDL.LU R16, [R1+0x90c] ;  /* 0x00090c0001107983 */ /* 0x000f220000300800 */
[----:B------:R-:W-:-:S03]  /*2ce20*/  IMAD.SHL.U32 R3, R3, 0x2, RZ ;  /* 0x0000000203037824 */ /* 0x000fc600078e00ff */
[----:B------:R-:W4:Y:S04]  /*2ce30*/  LDL.LU R20, [R1+0x904] ;  /* 0x0009040001147983 */ /* 0x000f280000300800 */
[----:B------:R-:W4:Y:S01]  /*2ce40*/  LDL.LU R24, [R1+0x8fc] ;  /* 0x0008fc0001187983 */ /* 0x000f220000300800 */
[----:B------:R-:W-:-:S05]  /*2ce50*/  LOP3.LUT R18, R3, 0x60, RZ, 0x3c, !PT ;  /* 0x0000006003127812 */ /* 0x000fca00078e3cff */
        /* <DEDUP_REMOVED lines=10> */
[----:B---3--:R0:W-:Y:S04]  /*2cf00*/  STS.U16 [R18+UR5+0x4d80], R11 ;  /* 0x004d800b12007988 */ /* 0x0081e80008000405 */
[----:B------:R-:W3:Y:S04]  /*2cf10*/  LDL.LU R28, [R1+0x7f8] ;  /* 0x0007f800011c7983 */ /* 0x000ee80000300800 */
[----:B0-----:R-:W3:Y:S04]  /*2cf20*/  LDL.LU R11, [R1+0x7f0] ;  /* 0x0007f000010b7983 */ /* 0x001ee80000300800 */
        /* <DEDUP_REMOVED lines=8> */
[----:B0-----:R-:W4:Y:S04]  /*2cfb0*/  LDL.LU R12, [R1+0x418] ;  /* 0x00041800010c7983 */ /* 0x001f280000300800 */
[----:B------:R-:W4:Y:S04]  /*2cfc0*/  LDL.LU R29, [R1+0x410] ;  /* 0x00041000011d7983 */ /* 0x000f280000300800 */
[----:B------:R-:W4:Y:S04]  /*2cfd0*/  LDL.LU R0, [R1+0x408] ;  /* 0x0004080001007983 */ /* 0x000f280000300800 */
[----:B------:R0:W-:Y:S04]  /*2cfe0*/  STS.U16 [R18+UR5+0x7c00], R6 ;  /* 0x007c000612007988 */ /* 0x0001e80008000405 */
[----:B------:R-:W4:Y:S04]  /*2cff0*/  LDL.LU R2, [R1+0x400] ;  /* 0x0004000001027983 */ /* 0x000f280000300800 */
[----:B------:R1:W-:Y:S04]  /*2d000*/  STS.U16 [R18+UR5+0x7c80], R13 ;  /* 0x007c800d12007988 */ /* 0x0003e80008000405 */
[----:B------:R-:W-:Y:S04]  /*2d010*/  STS.U16 [R18+UR5+0x7d00], R19 ;  /* 0x007d001312007988 */ /* 0x000fe80008000405 */
[----:B------:R-:W-:Y:S04]  /*2d020*/  STS.U16 [R18+UR5+0x7d80], R17 ;  /* 0x007d801112007988 */ /* 0x000fe80008000405 */
[----:B------:R-:W-:Y:S04]  /*2d030*/  STS.U16 [R18+UR5+0x8c00], R16 ;  /* 0x008c001012007988 */ /* 0x000fe80008000405 */
[----:B------:R-:W-:Y:S04]  /*2d040*/  STS.U16 [R18+UR5+0x8c80], R20 ;  /* 0x008c801412007988 */ /* 0x000fe80008000405 */
[----:B0-----:R-:W4:Y:S04]  /*2d050*/  LDL.LU R6, [R1+0x324] ;  /* 0x0003240001067983 */ /* 0x001f280000300800 */
[----:B-1----:R-:W4:Y:S04]  /*2d060*/  LDL.LU R13, [R1+0x31c] ;  /* 0x00031c00010d7983 */ /* 0x002f280000300800 */
[----:B------:R-:W-:Y:S04]  /*2d070*/  STS.U16 [R18+UR5+0x8d00], R24 ;  /* 0x008d001812007988 */ /* 0x000fe80008000405 */
[----:B--2---:R-:W-:Y:S04]  /*2d080*/  STS.U16 [R18+UR5+0x8d80], R4 ;  /* 0x008d800412007988 */ /* 0x004fe80008000405 */
[----:B------:R-:W-:Y:S04]  /*2d090*/  STS.U16 [R18+UR5+0x9c00], R5 ;  /* 0x009c000512007988 */ /* 0x000fe80008000405 */
[----:B------:R-:W-:Y:S04]  /*2d0a0*/  STS.U16 [R18+UR5+0x9c80], R25 ;  /* 0x009c801912007988 */ /* 0x000fe80008000405 */
[----:B------:R-:W-:Y:S04]  /*2d0b0*/  STS.U16 [R18+UR5+0x9d00], R26 ;  /* 0x009d001a12007988 */ /* 0x000fe80008000405 */
[----:B------:R-:W-:Y:S04]  /*2d0c0*/  STS.U16 [R18+UR5+0x9d80], R7 ;  /* 0x009d800712007988 */ /* 0x000fe80008000405 */
[----:B------:R-:W-:Y:S04]  /*2d0d0*/  STS.U16 [R18+UR5+0xac00], R27 ;  /* 0x00ac001b12007988 */ /* 0x000fe80008000405 */
        /* <DEDUP_REMOVED lines=10> */
[----:B------:R1:W-:Y:S04]  /*2d180*/  STS.U16 [R18+UR5+0xad80], R11 ;  /* 0x00ad800b12007988 */ /* 0x0003e80008000405 */
[----:B0-----:R-:W3:Y:S04]  /*2d190*/  LDL.LU R28, [R1+0x1b8] ;  /* 0x0001b800011c7983 */ /* 0x001ee80000300800 */
[----:B-1----:R-:W3:Y:S04]  /*2d1a0*/  LDL.LU R11, [R1+0x1b4] ;  /* 0x0001b400010b7983 */ /* 0x002ee80000300800 */
[----:B----4-:R0:W-:Y:S04]  /*2d1b0*/  STS.U16 [R18+UR5+0xbc00], R12 ;  /* 0x00bc000c12007988 */ /* 0x0101e80008000405 */
[----:B------:R1:W-:Y:S04]  /*2d1c0*/  STS.U16 [R18+UR5+0xbc80], R29 ;  /* 0x00bc801d12007988 */ /* 0x0003e80008000405 */
[----:B------:R4:W-:Y:S04]  /*2d1d0*/  STS.U16 [R18+UR5+0xbd00], R0 ;  /* 0x00bd000012007988 */ /* 0x0009e80008000405 */
[----:B0-----:R-:W3:Y:S04]  /*2d1e0*/  LDL.LU R12, [R1+0x160] ;  /* 0x00016000010c7983 */ /* 0x001ee80000300800 */
        /* <DEDUP_REMOVED lines=9> */
[----:B-1----:R-:W3:Y:S04]  /*2d280*/  LDL.LU R29, [R1+0xbc0] ;  /* 0x000bc000011d7983 */ /* 0x002ee80000300800 */
[----:B------:R-:W-:Y:S04]  /*2d290*/  STS.U16 [R18+UR5+0xcc00], R6 ;  /* 0x00cc000612007988 */ /* 0x000fe80008000405 */
[----:B----4-:R-:W4:Y:S04]  /*2d2a0*/  LDL.LU R0, [R1+0xbbc] ;  /* 0x000bbc0001007983 */ /* 0x010f280000300800 */
[----:B------:R1:W-:Y:S04]  /*2d2b0*/  STS.U16 [R18+UR5+0xcc80], R13 ;  /* 0x00cc800d12007988 */ /* 0x0003e80008000405 */
[----:B0-----:R-:W4:Y:S04]  /*2d2c0*/  LDL.LU R2, [R1+0xbb8] ;  /* 0x000bb80001027983 */ /* 0x001f280000300800 */
[----:B-1----:R-:W4:Y:S04]  /*2d2d0*/  LDL.LU R13, [R1+0xbb4] ;  /* 0x000bb400010d7983 */ /* 0x002f280000300800 */
[----:B------:R-:W4:Y:S04]  /*2d2e0*/  LDL.LU R6, [R1+0xbb0] ;  /* 0x000bb00001067983 */ /* 0x000f280000300800 */
[----:B--2---:R0:W-:Y:S04]  /*2d2f0*/  STS.U16 [R18+UR5+0xcd00], R9 ;  /* 0x00cd000912007988 */ /* 0x0041e80008000405 */
[----:B0-----:R-:W2:Y:S04]  /*2d300*/  LDL.LU R9, [R1+0xbac] ;  /* 0x000bac0001097983 */ /* 0x001ea80000300800 */
[----:B------:R0:W-:Y:S04]  /*2d310*/  STS.U16 [R18+UR5+0xcd80], R14 ;  /* 0x00cd800e12007988 */ /* 0x0001e80008000405 */
[----:B------:R-:W-:Y:S04]  /*2d320*/  STS.U16 [R18+UR5+0xdc00], R15 ;  /* 0x00dc000f12007988 */ /* 0x000fe80008000405 */
[----:B------:R-:W-:Y:S04]  /*2d330*/  STS.U16 [R18+UR5+0xdc80], R22 ;  /* 0x00dc801612007988 */ /* 0x000fe80008000405 */
[----:B------:R-:W-:Y:S04]  /*2d340*/  STS.U16 [R18+UR5+0xdd00], R21 ;  /* 0x00dd001512007988 */ /* 0x000fe80008000405 */
[----:B------:R-:W-:Y:S04]  /*2d350*/  STS.U16 [R18+UR5+0xdd80], R19 ;  /* 0x00dd801312007988 */ /* 0x000fe80008000405 */
[----:B------:R-:W-:Y:S04]  /*2d360*/  STS.U16 [R18+UR5+0xec00], R7 ;  /* 0x00ec000712007988 */ /* 0x000fe80008000405 */
[----:B---3--:R-:W-:Y:S04]  /*2d370*/  STS.U16 [R18+UR5+0xec80], R27 ;  /* 0x00ec801b12007988 */ /* 0x008fe80008000405 */
[----:B------:R1:W-:Y:S04]  /*2d380*/  STS.U16 [R18+UR5+0xed00], R28 ;  /* 0x00ed001c12007988 */ /* 0x0003e80008000405 */
[----:B------:R3:W-:Y:S01]  /*2d390*/  STS.U16 [R18+UR5+0xed80], R11 ;  /* 0x00ed800b12007988 */ /* 0x0007e20008000405 */
[----:B0-----:R-:W-:-:S03]  /*2d3a0*/  LOP3.LUT R14, R3, 0x70, RZ, 0x3c, !PT ;  /* 0x00000070030e7812 */ /* 0x001fc600078e3cff */
[----:B-1----:R-:W2:Y:S04]  /*2d3b0*/  LDL.LU R28, [R1+0xba8] ;  /* 0x000ba800011c7983 */ /* 0x002ea80000300800 */
[----:B------:R-:W2:Y:S04]  /*2d3c0*/  LDL.LU R7, [R1+0xba4] ;  /* 0x000ba40001077983 */ /* 0x000ea80000300800 */
[----:B------:R-:W2:Y:S04]  /*2d3d0*/  LDL.LU R27, [R1+0xba0] ;  /* 0x000ba000011b7983 */ /* 0x000ea80000300800 */
[----:B---3--:R-:W3:Y:S04]  /*2d3e0*/  LDL.LU R11, [R1+0xb9c] ;  /* 0x000b9c00010b7983 */ /* 0x008ee80000300800 */
        /* <DEDUP_REMOVED lines=10> */
[----:B0-----:R-:W3:Y:S04]  /*2d490*/  LDL.LU R12, [R1+0xb98] ;  /* 0x000b9800010c7983 */ /* 0x001ee80000300800 */
[----:B----4-:R-:W-:Y:S04]  /*2d4a0*/  STS.U16 [R14+UR5+0x1f00], R0 ;  /* 0x001f00000e007988 */ /* 0x010fe80008000405 */
[----:B------:R-:W-:Y:S04]  /*2d4b0*/  STS.U16 [R14+UR5+0x1f80], R2 ;  /* 0x001f80020e007988 */ /* 0x000fe80008000405 */
[----:B------:R0:W-:Y:S04]  /*2d4c0*/  STS.U16 [R14+UR5+0x2e00], R13 ;  /* 0x002e000d0e007988 */ /* 0x0001e80008000405 */
[----:B0-----:R-:W4:Y:S04]  /*2d4d0*/  LDL.LU R13, [R1+0xb30] ;  /* 0x000b3000010d7983 */ /* 0x001f280000300800 */
[----:B------:R-:W4:Y:S04]  /*2d4e0*/  LDL.LU R3, [R1+0xb28] ;  /* 0x000b280001037983 */ /* 0x000f280000300800 */
[----:B------:R-:W4:Y:S04]  /*2d4f0*/  LDL.LU R15, [R1+0xb20] ;  /* 0x000b2000010f7983 */ /* 0x000f280000300800 */
[----:B------:R-:W4:Y:S04]  /*2d500*/  LDL.LU R22, [R1+0xb18] ;  /* 0x000b180001167983 */ /* 0x000f280000300800 */
[----:B------:R-:W4:Y:S04]  /*2d510*/  LDL.LU R21, [R1+0xa9c] ;  /* 0x000a9c0001157983 */ /* 0x000f280000300800 */
[----:B------:R-:W4:Y:S04]  /*2d520*/  LDL.LU R19, [R1+0xa94] ;  /* 0x000a940001137983 */ /* 0x000f280000300800 */
[----:B------:R-:W-:Y:S04]  /*2d530*/  STS.U16 [R14+UR5+0x2e80], R6 ;  /* 0x002e80060e007988 */ /* 0x000fe80008000405 */
[----:B------:R-:W4:Y:S04]  /*2d540*/  LDL.LU R17, [R1+0xa8c] ;  /* 0x000a8c0001117983 */ /* 0x000f280000300800 */
[----:B------:R-:W4:Y:S04]  /*2d550*/  LDL.LU R25, [R1+0xa84] ;  /* 0x000a840001197983 */ /* 0x000f280000300800 */
[----:B--2---:R0:W-:Y:S04]  /*2d560*/  STS.U16 [R14+UR5+0x2f00], R9 ;  /* 0x002f00090e007988 */ /* 0x0041e80008000405 */
[----:B0-----:R-:W2:Y:S04]  /*2d570*/  LDL.LU R9, [R1+0xa0c] ;  /* 0x000a0c0001097983 */ /* 0x001ea80000300800 */
[----:B------:R-:W2:Y:S04]  /*2d580*/  LDL.LU R26, [R1+0xa04] ;  /* 0x000a0400011a7983 */ /* 0x000ea80000300800 */
[----:B------:R-:W2:Y:S04]  /*2d590*/  LDL.LU R29, [R1+0x9fc] ;  /* 0x0009fc00011d7983 */ /* 0x000ea80000300800 */
[----:B------:R0:W-:Y:S04]  /*2d5a0*/  STS.U16 [R14+UR5+0x2f80], R28 ;  /* 0x002f801c0e007988 */ /* 0x0001e80008000405 */
        /* <DEDUP_REMOVED lines=12> */
[----:B-1----:R-:W2:Y:S04]  /*2d670*/  LDL.LU R7, [R1+0x860] ;  /* 0x0008600001077983 */ /* 0x002ea80000300800 */
[----:B---3--:R1:W-:Y:S04]  /*2d680*/  STS.U16 [R14+UR5+0x3f00], R11 ;  /* 0x003f000b0e007988 */ /* 0x0083e80008000405 */
[----:B------:R3:W-:Y:S04]  /*2d690*/  STS.U16 [R14+UR5+0x3f80], R12 ;  /* 0x003f800c0e007988 */ /* 0x0007e80008000405 */
[----:B0-----:R-:W2:Y:S04]  /*2d6a0*/  LDL.LU R27, [R1+0x858] ;  /* 0x00085800011b7983 */ /* 0x001ea80000300800 */
[----:B-1----:R-:W2:Y:S04]  /*2d6b0*/  LDL.LU R11, [R1+0x854] ;  /* 0x00085400010b7983 */ /* 0x002ea80000300800 */
[----:B---3--:R-:W3:Y:S04]  /*2d6c0*/  LDL.LU R12, [R1+0x7e8] ;  /* 0x0007e800010c7983 */ /* 0x008ee80000300800 */
[----:B----4-:R0:W-:Y:S04]  /*2d6d0*/  STS.U16 [R14+UR5+0x4e00], R13 ;  /* 0x004e000d0e007988 */ /* 0x0101e80008000405 */
[----:B------:R-:W-:Y:S04]  /*2d6e0*/  STS.U16 [R14+UR5+0x4e80], R3 ;  /* 0x004e80030e007988 */ /* 0x000fe80008000405 */
[----:B------:R-:W-:Y:S04]  /*2d6f0*/  STS.U16 [R14+UR5+0x4f00], R15 ;  /* 0x004f000f0e007988 */ /* 0x000fe80008000405 */
[----:B------:R-:W-:Y:S04]  /*2d700*/  STS.U16 [R14+UR5+0x4f80], R22 ;  /* 0x004f80160e007988 */ /* 0x000fe80008000405 */
[----:B0-----:R-:W4:Y:S04]  /*2d710*/  LDL.LU R13, [R1+0x7e0] ;  /* 0x0007e000010d7983 */ /* 0x001f280000300800 */
[----:B------:R-:W-:Y:S04]  /*2d720*/  STS.U16 [R14+UR5+0x5e00], R21 ;  /* 0x005e00150e007988 */ /* 0x000fe80008000405 */
[----:B------:R-:W-:Y:S04]  /*2d730*/  STS.U16 [R14+UR5+0x5e80], R19 ;  /* 0x005e80130e007988 */ /* 0x000fe80008000405 */
[----:B------:R-:W-:Y:S04]  /*2d740*/  STS.U16 [R14+UR5+0x5f00], R17 ;  /* 0x005f00110e007988 */ /* 0x000fe80008000405 */
[----:B------:R-:W-:Y:S04]  /*2d750*/  STS.U16 [R14+UR5+0x5f80], R25 ;  /* 0x005f80190e007988 */ /* 0x000fe80008000405 */
[----:B--2---:R0:W-:Y:S04]  /*2d760*/  STS.U16 [R14+UR5+0x6e00], R9 ;  /* 0x006e00090e007988 */ /* 0x0041e80008000405 */
[----:B0-----:R-:W2:Y:S04]  /*2d770*/  LDL.LU R9, [R1+0x7d8] ;  /* 0x0007d80001097983 */ /* 0x001ea80000300800 */
[----:B------:R0:W-:Y:S04]  /*2d780*/  STS.U16 [R14+UR5+0x6e80], R26 ;  /* 0x006e801a0e007988 */ /* 0x0001e80008000405 */
[----:B------:R1:W-:Y:S04]  /*2d790*/  STS.U16 [R14+UR5+0x6f00], R29 ;  /* 0x006f001d0e007988 */ /* 0x0003e80008000405 */
[----:B------:R-:W2:Y:S04]  /*2d7a0*/  LDL.LU R25, [R1+0x7d4] ;  /* 0x0007d40001197983 */ /* 0x000ea80000300800 */
[----:B------:R0:W-:Y:S04]  /*2d7b0*/  STS.U16 [R14+UR5+0x6f80], R28 ;  /* 0x006f801c0e007988 */ /* 0x0001e80008000405 */
        /* <DEDUP_REMOVED lines=11> */
[----:B------:R-:W-:Y:S04]  /*2d870*/  STS.U16 [R14+UR5+0x9e00], R6 ;  /* 0x009e00060e007988 */ /* 0x000fe80008000405 */
[----:B------:R-:W-:Y:S04]  /*2d880*/  STS.U16 [R14+UR5+0x9e80], R7 ;  /* 0x009e80070e007988 */ /* 0x000fe80008000405 */
[----:B------:R-:W-:Y:S04]  /*2d890*/  STS.U16 [R14+UR5+0x9f00], R27 ;  /* 0x009f001b0e007988 */ /* 0x000fe80008000405 */
[----:B------:R1:W-:Y:S04]  /*2d8a0*/  STS.U16 [R14+UR5+0x9f80], R11 ;  /* 0x009f800b0e007988 */ /* 0x0003e80008000405 */
[----:B0-----:R-:W2:Y:S04]  /*2d8b0*/  LDL.LU R2, [R1+0x3e4] ;  /* 0x0003e40001027983 */ /* 0x001ea80000300800 */
[----:B---3--:R0:W-:Y:S04]  /*2d8c0*/  STS.U16 [R14+UR5+0xae00], R12 ;  /* 0x00ae000c0e007988 */ /* 0x0081e80008000405 */
[----:B-1----:R-:W3:Y:S04]  /*2d8d0*/  LDL.LU R11, [R1+0x304] ;  /* 0x00030400010b7983 */ /* 0x002ee80000300800 */
[----:B0-----:R-:W3:Y:S04]  /*2d8e0*/  LDL.LU R12, [R1+0x2fc] ;  /* 0x0002fc00010c7983 */ /* 0x001ee80000300800 */
[----:B----4-:R0:W-:Y:S04]  /*2d8f0*/  STS.U16 [R14+UR5+0xae80], R13 ;  /* 0x00ae800d0e007988 */ /* 0x0101e80008000405 */
        /* <DEDUP_REMOVED lines=21> */
[----:B------:R-:W-:Y:S04]  /*2da50*/  STS.U16 [R14+UR5+0xbe80], R29 ;  /* 0x00be801d0e007988 */ /* 0x000fe80008000405 */
[----:B------:R1:W-:Y:S04]  /*2da60*/  STS.U16 [R14+UR5+0xbf00], R28 ;  /* 0x00bf001c0e007988 */ /* 0x0003e80008000405 */
[----:B0-----:R-:W2:Y:S04]  /*2da70*/  LDL.LU R25, [R1+0xf4] ;  /* 0x0000f40001197983 */ /* 0x001ea80000300800 */
[----:B-1----:R-:W2:Y:S04]  /*2da80*/  LDL.LU R26, [R1+0xf0] ;  /* 0x0000f000011a7983 */ /* 0x002ea80000300800 */
[----:B------:R0:W-:Y:S04]  /*2da90*/  STS.U16 [R14+UR5+0xbf80], R2 ;  /* 0x00bf80020e007988 */ /* 0x0001e80008000405 */
[----:B------:R-:W2:Y:S04]  /*2daa0*/  LDL.LU R28, [R1+0xec] ;  /* 0x0000ec00011c7983 */ /* 0x000ea80000300800 */
[----:B------:R-:W2:Y:S04]  /*2dab0*/  LDL.LU R29, [R1+0xe8] ;  /* 0x0000e800011d7983 */ /* 0x000ea80000300800 */
        /* <DEDUP_REMOVED lines=9> */
[----:B------:R1:W-:Y:S04]  /*2db50*/  STS.U16 [R14+UR5+0xdf00], R0 ;  /* 0x00df00000e007988 */ /* 0x0003e80008000405 */
[----:B------:R4:W-:Y:S04]  /*2db60*/  STS.U16 [R14+UR5+0xdf80], R6 ;  /* 0x00df80060e007988 */ /* 0x0009e80008000405 */
[----:B0-----:R-:W3:Y:S04]  /*2db70*/  LDL.LU R13, [R1+0x42a0] ;  /* 0x0042a000010d7983 */ /* 0x001ee80000300800 */
[----:B-1----:R-:W3:Y:S04]  /*2db80*/  LDL.LU R0, [R1+0xc0] ;  /* 0x0000c00001007983 */ /* 0x002ee80000300800 */
[----:B------:R0:W-:Y:S04]  /*2db90*/  STS.U16 [R14+UR5+0xee00], R7 ;  /* 0x00ee00070e007988 */ /* 0x0001e80008000405 */
[----:B----4-:R-:W4:Y:S04]  /*2dba0*/  LDL.LU R6, [R1+0xb4] ;  /* 0x0000b40001067983 */ /* 0x010f280000300800 */
[----:B------:R1:W-:Y:S04]  /*2dbb0*/  STS.U16 [R14+UR5+0xee80], R27 ;  /* 0x00ee801b0e007988 */ /* 0x0003e80008000405 */
[----:B0-----:R-:W4:Y:S04]  /*2dbc0*/  LDL.LU R7, [R1+0xb0] ;  /* 0x0000b00001077983 */ /* 0x001f280000300800 */
[----:B-1----:R-:W4:Y:S04]  /*2dbd0*/  LDL.LU R27, [R1+0x70] ;  /* 0x00007000011b7983 */ /* 0x002f280000300800 */
[----:B--2---:R0:W-:Y:S04]  /*2dbe0*/  STS.U16 [R14+UR5+0xef00], R9 ;  /* 0x00ef00090e007988 */ /* 0x0041e80008000405 */
[----:B0-----:R-:W2:Y:S01]  /*2dbf0*/  LDL.LU R9, [R1+0x6c] ;  /* 0x00006c0001097983 */ /* 0x001ea20000300800 */
[----:B------:R-:W0:Y:S03]  /*2dc00*/  S2R R3, SR_TID.X ;  /* 0x0000000000037919 */ /* 0x000e260000002100 */
[----:B------:R-:W-:Y:S04]  /*2dc10*/  STS.U16 [R14+UR5+0xef80], R21 ;  /* 0x00ef80150e007988 */ /* 0x000fe80008000405 */
[----:B------:R-:W-:Y:S04]  /*2dc20*/  STS.U16 [R14+UR5+0xfe00], R19 ;  /* 0x00fe00130e007988 */ /* 0x000fe80008000405 */
[----:B------:R-:W-:Y:S04]  /*2dc30*/  STS.U16 [R14+UR5+0xfe80], R17 ;  /* 0x00fe80110e007988 */ /* 0x000fe80008000405 */
[----:B------:R-:W-:Y:S04]  /*2dc40*/  STS.U16 [R14+UR5+0xff00], R16 ;  /* 0x00ff00100e007988 */ /* 0x000fe80008000405 */
[----:B------:R-:W-:Y:S01]  /*2dc50*/  STS.U16 [R14+UR5+0xff80], R18 ;  /* 0x00ff80120e007988 */ /* 0x000fe20008000405 */
[----:B0-----:R-:W-:-:S05]  /*2dc60*/  LOP3.LUT R3, R3, 0x3f, RZ, 0xc0, !PT ;  /* 0x0000003f03037812 */ /* 0x001fca00078ec0ff */
[----:B------:R-:W-:-:S05]  /*2dc70*/  IMAD.SHL.U32 R3, R3, 0x2, RZ ;  /* 0x0000000203037824 */ /* 0x000fca00078e00ff */
        /* <DEDUP_REMOVED lines=10> */
[----:B-1----:R-:W2:Y:S04]  /*2dd20*/  LDL.LU R2, [R1+0xb8] ;  /* 0x0000b80001027983 */ /* 0x002ea80000300800 */
[----:B------:R0:W-:Y:S04]  /*2dd30*/  STS.U16 [R3+UR5+0x11880], R29 ;  /* 0x0118801d03007988 */ /* 0x0001e80008000405 */
[----:B------:R-:W2:Y:S04]  /*2dd40*/  LDL.LU R18, [R1+0xac] ;  /* 0x0000ac0001127983 */ /* 0x000ea80000300800 */
[----:B---3--:R1:W-:Y:S04]  /*2dd50*/  STS.U16 [R3+UR5+0x12080], R0 ;  /* 0x0120800003007988 */ /* 0x0083e80008000405 */
[----:B------:R3:W-:Y:S04]  /*2dd60*/  STS.U16 [R3+UR5+0x10000], R20 ;  /* 0x0100001403007988 */ /* 0x0007e80008000405 */
[----:B------:R0:W-:Y:S04]  /*2dd70*/  STS.U16 [R3+UR5+0x10800], R4 ;  /* 0x0108000403007988 */ /* 0x0001e80008000405 */
[----:B------:R1:W-:Y:S04]  /*2dd80*/  STS.U16 [R3+UR5+0x10880], R5 ;  /* 0x0108800503007988 */ /* 0x0003e80008000405 */
[----:B------:R3:W-:Y:S04]  /*2dd90*/  STS.U16 [R3+UR5+0x11000], R25 ;  /* 0x0110001903007988 */ /* 0x0007e80008000405 */
[----:B0-----:R-:W2:Y:S04]  /*2dda0*/  LDL.LU R29, [R1+0xa8] ;  /* 0x0000a800011d7983 */ /* 0x001ea80000300800 */
[----:B-1----:R-:W2:Y:S04]  /*2ddb0*/  LDL.LU R0, [R1+0x38] ;  /* 0x0000380001007983 */ /* 0x002ea80000300800 */
[----:B---3--:R-:W3:Y:S04]  /*2ddc0*/  LDL.LU R20, [R1+0x34] ;  /* 0x0000340001147983 */ /* 0x008ee80000300800 */
[----:B------:R-:W3:Y:S04]  /*2ddd0*/  LDL.LU R4, [R1+0xa4] ;  /* 0x0000a40001047983 */ /* 0x000ee80000300800 */
[----:B------:R-:W3:Y:S04]  /*2dde0*/  LDL.LU R5, [R1+0xa0] ;  /* 0x0000a00001057983 */ /* 0x000ee80000300800 */
[----:B------:R0:W-:Y:S04]  /*2ddf0*/  STS.U16 [R3+UR5+0x11080], R26 ;  /* 0x0110801a03007988 */ /* 0x0001e80008000405 */
[----:B------:R-:W3:Y:S04]  /*2de00*/  LDL.LU R25, [R1+0x9c] ;  /* 0x00009c0001197983 */ /* 0x000ee80000300800 */
[----:B----4-:R1:W-:Y:S04]  /*2de10*/  STS.U16 [R3+UR5+0x12800], R6 ;  /* 0x0128000603007988 */ /* 0x0103e80008000405 */
[----:B------:R4:W-:Y:S04]  /*2de20*/  STS.U16 [R3+UR5+0x12880], R7 ;  /* 0x0128800703007988 */ /* 0x0009e80008000405 */
[----:B------:R0:W-:Y:S04]  /*2de30*/  STS.U16 [R3+UR5+0x10080], R24 ;  /* 0x0100801803007988 */ /* 0x0001e80008000405 */
[----:B------:R-:W-:Y:S04]  /*2de40*/  STS.U16 [R3+UR5+0x13000], R27 ;  /* 0x0130001b03007988 */ /* 0x000fe80008000405 */
[----:B------:R-:W-:Y:S04]  /*2de50*/  STS.U16 [R3+UR5+0x13800], R13 ;  /* 0x0138000d03007988 */ /* 0x000fe80008000405 */
[----:B------:R-:W-:Y:S04]  /*2de60*/  STS.U16 [R3+UR5+0x13880], R12 ;  /* 0x0138800c03007988 */ /* 0x000fe80008000405 */
[----:B0-----:R-:W3:Y:S04]  /*2de70*/  LDL.LU R26, [R1+0x98] ;  /* 0x00009800011a7983 */ /* 0x001ee80000300800 */
[----:B-1----:R-:W3:Y:S04]  /*2de80*/  LDL.LU R6, [R1+0x94] ;  /* 0x0000940001067983 */ /* 0x002ee80000300800 */
[----:B----4-:R-:W4:Y:S01]  /*2de90*/  LDL.LU R7, [R1+0x90] ;  /* 0x0000900001077983 */ /* 0x010f220000300800 */
[----:B------:R-:W-:-:S03]  /*2dea0*/  LOP3.LUT R24, R3, 0x10, RZ, 0x3c, !PT ;  /* 0x0000001003187812 */ /* 0x000fc600078e3cff */
[----:B--2---:R0:W-:Y:S04]  /*2deb0*/  STS.U16 [R3+UR5+0x13080], R9 ;  /* 0x0130800903007988 */ /* 0x0041e80008000405 */
[----:B0-----:R-:W2:Y:S04]  /*2dec0*/  LDL.LU R9, [R1+0x8c] ;  /* 0x00008c0001097983 */ /* 0x001ea80000300800 */
[----:B------:R-:W2:Y:S04]  /*2ded0*/  LDL.LU R3, [R1+0xe0] ;  /* 0x0000e00001037983 */ /* 0x000ea80000300800 */
[----:B------:R-:W3:Y:S04]  /*2dee0*/  LDL.LU R27, [R1+0x88] ;  /* 0x00008800011b7983 */ /* 0x000ee80000300800 */
[----:B------:R0:W-:Y:S04]  /*2def0*/  STS.U16 [R24+UR5+0x10100], R28 ;  /* 0x0101001c18007988 */ /* 0x0001e80008000405 */
[----:B0-----:R-:W4:Y:S04]  /*2df00*/  LDL.LU R28, [R1+0x80] ;  /* 0x00008000011c7983 */ /* 0x001f280000300800 */
        /* <DEDUP_REMOVED lines=8> */
[----:B------:R0:W-:Y:S02]  /*2df90*/  STS.U16 [R24+UR5+0x12180], R2 ;  /* 0x0121800218007988 */ /* 0x0001e40008000405 */
[----:B0-----:R-:W0:Y:S02]  /*2dfa0*/  S2R R2, SR_TID.X ;  /* 0x0000000000027919 */ /* 0x001e240000002100 */
[----:B------:R-:W-:Y:S04]  /*2dfb0*/  STS.U16 [R24+UR5+0x12900], R18 ;  /* 0x0129001218007988 */ /* 0x000fe80008000405 */
[----:B------:R1:W-:Y:S04]  /*2dfc0*/  STS.U16 [R24+UR5+0x12980], R29 ;  /* 0x0129801d18007988 */ /* 0x0003e80008000405 */
[----:B------:R2:W-:Y:S04]  /*2dfd0*/  STS.U16 [R24+UR5+0x13100], R0 ;  /* 0x0131000018007988 */ /* 0x0005e80008000405 */
[----:B---3--:R-:W-:Y:S04]  /*2dfe0*/  STS.U16 [R24+UR5+0x13180], R20 ;  /* 0x0131801418007988 */ /* 0x008fe80008000405 */
[----:B------:R-:W-:Y:S04]  /*2dff0*/  STS.U16 [R24+UR5+0x13900], R11 ;  /* 0x0139000b18007988 */ /* 0x000fe80008000405 */
[----:B------:R-:W-:Y:S04]  /*2e000*/  STS.U16 [R24+UR5+0x13980], R10 ;  /* 0x0139800a18007988 */ /* 0x000fe80008000405 */
[----:B-1----:R-:W3:Y:S04]  /*2e010*/  LDL.LU R29, [R1+0x7c] ;  /* 0x00007c00011d7983 */ /* 0x002ee80000300800 */
[----:B--2---:R-:W2:Y:S01]  /*2e020*/  LDL.LU R0, [R1+0x78] ;  /* 0x0000780001007983 */ /* 0x004ea20000300800 */
[----:B0-----:R-:W-:-:S03]  /*2e030*/  LOP3.LUT R18, R2, 0x3f, RZ, 0xc0, !PT ;  /* 0x0000003f02127812 */ /* 0x001fc600078ec0ff */
[----:B------:R-:W2:Y:S02]  /*2e040*/  LDL.LU R2, [R1+0x74] ;  /* 0x0000740001027983 */ /* 0x000ea40000300800 */
[----:B------:R-:W-:-:S05]  /*2e050*/  IMAD.SHL.U32 R22, R18, 0x2, RZ ;  /* 0x0000000212167824 */ /* 0x000fca00078e00ff */
[----:B------:R-:W-:-:S05]  /*2e060*/  LOP3.LUT R22, R22, 0x20, RZ, 0x3c, !PT ;  /* 0x0000002016167812 */ /* 0x000fca00078e3cff */
[----:B------:R-:W-:Y:S04]  /*2e070*/  STS.U16 [R22+UR5+0x10200], R4 ;  /* 0x0102000416007988 */ /* 0x000fe80008000405 */
[----:B------:R0:W-:Y:S04]  /*2e080*/  STS.U16 [R22+UR5+0x10280], R5 ;  /* 0x0102800516007988 */ /* 0x0001e80008000405 */
[----:B------:R-:W-:Y:S04]  /*2e090*/  STS.U16 [R22+UR5+0x10a00], R25 ;  /* 0x010a001916007988 */ /* 0x000fe80008000405 */
[----:B------:R-:W-:Y:S04]  /*2e0a0*/  STS.U16 [R22+UR5+0x10a80], R26 ;  /* 0x010a801a16007988 */ /* 0x000fe80008000405 */
[----:B------:R-:W-:Y:S04]  /*2e0b0*/  STS.U16 [R22+UR5+0x11200], R6 ;  /* 0x0112000616007988 */ /* 0x000fe80008000405 */
[----:B----4-:R-:W-:Y:S04]  /*2e0c0*/  STS.U16 [R22+UR5+0x11280], R7 ;  /* 0x0112800716007988 */ /* 0x010fe80008000405 */
[----:B------:R1:W-:Y:S04]  /*2e0d0*/  STS.U16 [R22+UR5+0x11a00], R9 ;  /* 0x011a000916007988 */ /* 0x0003e80008000405 */
[----:B0-----:R-:W4:Y:S04]  /*2e0e0*/  LDL.LU R5, [R1+0x30] ;  /* 0x0000300001057983 */ /* 0x001f280000300800 */
[----:B-1----:R-:W4:Y:S01]  /*2e0f0*/  LDL.LU R9, [R1+0x2c] ;  /* 0x00002c0001097983 */ /* 0x002f220000300800 */
[----:B------:R-:W0:Y:S03]  /*2e100*/  S2R R15, SR_TID.X ;  /* 0x00000000000f7919 */ /* 0x000e260000002100 */
        /* <DEDUP_REMOVED lines=11> */
[----:B------:R0:W-:Y:S04]  /*2e1c0*/  STS.U16 [R22+UR5+0x12200], R28 ;  /* 0x0122001c16007988 */ /* 0x0001e80008000405 */
[----:B-1----:R-:W4:Y:S04]  /*2e1d0*/  LDL.LU R27, [R1+0x40] ;  /* 0x00004000011b7983 */ /* 0x002f280000300800 */
[----:B0-----:R-:W4:Y:S04]  /*2e1e0*/  LDL.LU R28, [R1+0x3c] ;  /* 0x00003c00011c7983 */ /* 0x001f280000300800 */
[----:B------:R-:W4:Y:S04]  /*2e1f0*/  LDL.LU R25, [R1+0x28] ;  /* 0x0000280001197983 */ /* 0x000f280000300800 */
[----:B------:R-:W4:Y:S01]  /*2e200*/  LDL.LU R26, [R1+0x24] ;  /* 0x00002400011a7983 */ /* 0x000f220000300800 */
[----:B------:R-:W-:-:S03]  /*2e210*/  LOP3.LUT R3, R15, 0x3f, RZ, 0xc0, !PT ;  /* 0x0000003f0f037812 */ /* 0x000fc600078ec0ff */
[----:B---3--:R0:W-:Y:S04]  /*2e220*/  STS.U16 [R22+UR5+0x12280], R29 ;  /* 0x0122801d16007988 */ /* 0x0081e80008000405 */
[----:B--2---:R1:W-:Y:S04]  /*2e230*/  STS.U16 [R22+UR5+0x12a00], R0 ;  /* 0x012a000016007988 */ /* 0x0043e80008000405 */
[----:B0-----:R-:W2:Y:S04]  /*2e240*/  LDL.LU R29, [R1+0x20] ;  /* 0x00002000011d7983 */ /* 0x001ea80000300800 */
[----:B-1----:R-:W3:Y:S04]  /*2e250*/  LDL.LU R0, [R1+0x1c] ;  /* 0x00001c0001007983 */ /* 0x002ee80000300800 */
[----:B------:R0:W-:Y:S04]  /*2e260*/  STS.U16 [R22+UR5+0x12a80], R2 ;  /* 0x012a800216007988 */ /* 0x0001e80008000405 */
[----:B0-----:R-:W2:Y:S04]  /*2e270*/  LDL.LU R2, [R1+0x18] ;  /* 0x0000180001027983 */ /* 0x001ea80000300800 */
[----:B------:R-:W2:Y:S04]  /*2e280*/  LDL.LU R10, [R1+0x14] ;  /* 0x00001400010a7983 */ /* 0x000ea80000300800 */
[----:B------:R-:W2:Y:S04]  /*2e290*/  LDL.LU R11, [R1+0x10] ;  /* 0x00001000010b7983 */ /* 0x000ea80000300800 */
[----:B------:R-:W2:Y:S04]  /*2e2a0*/  LDL.LU R14, [R1+0xc] ;  /* 0x00000c00010e7983 */ /* 0x000ea80000300800 */
[----:B------:R-:W2:Y:S04]  /*2e2b0*/  LDL.LU R15, [R1+0x8] ;  /* 0x00000800010f7983 */ /* 0x000ea80000300800 */
[----:B----4-:R-:W-:Y:S04]  /*2e2c0*/  STS.U16 [R22+UR5+0x13200], R5 ;  /* 0x0132000516007988 */ /* 0x010fe80008000405 */
[----:B------:R0:W-:Y:S04]  /*2e2d0*/  STS.U16 [R22+UR5+0x13280], R9 ;  /* 0x0132800916007988 */ /* 0x0001e80008000405 */
[----:B0-----:R-:W4:Y:S01]  /*2e2e0*/  LDL.LU R9, [R1+0x429c] ;  /* 0x00429c0001097983 */ /* 0x001f220000300800 */
[----:B------:R-:W-:-:S05]  /*2e2f0*/  IMAD.SHL.U32 R5, R3, 0x2, RZ ;  /* 0x0000000203057824 */ /* 0x000fca00078e00ff */
[----:B------:R-:W-:Y:S01]  /*2e300*/  LOP3.LUT R5, R5, 0x30, RZ, 0x3c, !PT ;  /* 0x0000003005057812 */ /* 0x000fe200078e3cff */
[----:B----4-:R-:W-:Y:S04]  /*2e310*/  STS.U16 [R22+UR5+0x13a00], R9 ;  /* 0x013a000916007988 */ /* 0x010fe80008000405 */
[----:B------:R0:W-:Y:S04]  /*2e320*/  STS.U16 [R22+UR5+0x13a80], R8 ;  /* 0x013a800816007988 */ /* 0x0001e80008000405 */
[----:B------:R1:W-:Y:S04]  /*2e330*/  STS.U16 [R5+UR5+0x10300], R21 ;  /* 0x0103001505007988 */ /* 0x0003e80008000405 */
[----:B------:R4:W-:Y:S04]  /*2e340*/  STS.U16 [R5+UR5+0x10380], R19 ;  /* 0x0103801305007988 */ /* 0x0009e80008000405 */
[----:B------:R0:W-:Y:S04]  /*2e350*/  STS.U16 [R5+UR5+0x10b00], R17 ;  /* 0x010b001105007988 */ /* 0x0001e80008000405 */
[----:B------:R1:W-:Y:S04]  /*2e360*/  STS.U16 [R5+UR5+0x10b80], R16 ;  /* 0x010b801005007988 */ /* 0x0003e80008000405 */
[----:B------:R2:W-:Y:S04]  /*2e370*/  STS.U16 [R5+UR5+0x11300], R18 ;  /* 0x0113001205007988 */ /* 0x0005e80008000405 */
[----:B0-----:R-:W3:Y:S04]  /*2e380*/  LDL.LU R22, [R1+0x4298] ;  /* 0x0042980001167983 */ /* 0x001ee80000300800 */
[----:B-1----:R-:W3:Y:S04]  /*2e390*/  LDL.LU R21, [R1+0x4294] ;  /* 0x0042940001157983 */ /* 0x002ee80000300800 */
[----:B----4-:R-:W4:Y:S04]  /*2e3a0*/  LDL.LU R19, [R1+0x4290] ;  /* 0x0042900001137983 */ /* 0x010f280000300800 */
[----:B------:R-:W3:Y:S04]  /*2e3b0*/  LDL.LU R17, [R1+0x428c] ;  /* 0x00428c0001117983 */ /* 0x000ee80000300800 */
[----:B------:R-:W3:Y:S04]  /*2e3c0*/  LDL.LU R16, [R1+0x4288] ;  /* 0x0042880001107983 */ /* 0x000ee80000300800 */
[----:B--2---:R-:W2:Y:S04]  /*2e3d0*/  LDL.LU R18, [R1+0x4284] ;  /* 0x0042840001127983 */ /* 0x004ea80000300800 */
        /* <DEDUP_REMOVED lines=12> */
[----:B------:R0:W-:Y:S04]  /*2e4a0*/  STS.U16 [R5+UR5+0x12b80], R28 ;  /* 0x012b801c05007988 */ /* 0x0001e80008000405 */
[----:B0-----:R-:W2:Y:S01]  /*2e4b0*/  LDL.LU R28, [R1+0x4268] ;  /* 0x00426800011c7983 */ /* 0x001ea20000300800 */
[----:B------:R-:W-:-:S05]  /*2e4c0*/  IMAD.SHL.U32 R3, R3, 0x2, RZ ;  /* 0x0000000203037824 */ /* 0x000fca00078e00ff */
[----:B------:R-:W-:Y:S01]  /*2e4d0*/  LOP3.LUT R3, R3, 0x40, RZ, 0x3c, !PT ;  /* 0x0000004003037812 */ /* 0x000fe200078e3cff */
[----:B--2---:R-:W-:Y:S04]  /*2e4e0*/  STS.U16 [R5+UR5+0x13300], R28 ;  /* 0x0133001c05007988 */ /* 0x004fe80008000405 */
[----:B------:R-:W-:Y:S04]  /*2e4f0*/  STS.U16 [R5+UR5+0x13380], R27 ;  /* 0x0133801b05007988 */ /* 0x000fe80008000405 */
[----:B------:R-:W-:Y:S04]  /*2e500*/  STS.U16 [R5+UR5+0x13b00], R7 ;  /* 0x013b000705007988 */ /* 0x000fe80008000405 */
[----:B------:R0:W-:Y:S04]  /*2e510*/  STS.U16 [R5+UR5+0x13b80], R6 ;  /* 0x013b800605007988 */ /* 0x0001e80008000405 */
[----:B------:R1:W-:Y:S04]  /*2e520*/  STS.U16 [R3+UR5+0x10400], R25 ;  /* 0x0104001903007988 */ /* 0x0003e80008000405 */
[----:B------:R2:W-:Y:S04]  /*2e530*/  STS.U16 [R3+UR5+0x10480], R26 ;  /* 0x0104801a03007988 */ /* 0x0005e80008000405 */
[----:B------:R0:W-:Y:S04]  /*2e540*/  STS.U16 [R3+UR5+0x10c00], R29 ;  /* 0x010c001d03007988 */ /* 0x0001e80008000405 */
[----:B---3--:R3:W-:Y:S04]  /*2e550*/  STS.U16 [R3+UR5+0x10c80], R0 ;  /* 0x010c800003007988 */ /* 0x0087e80008000405 */
[----:B------:R2:W-:Y:S04]  /*2e560*/  STS.U16 [R3+UR5+0x11400], R2 ;  /* 0x0114000203007988 */ /* 0x0005e80008000405 */
[----:B0-----:R-:W4:Y:S04]  /*2e570*/  LDL.LU R5, [R1+0x4264] ;  /* 0x0042640001057983 */ /* 0x001f280000300800 */
[----:B-1----:R-:W4:Y:S04]  /*2e580*/  LDL.LU R25, [R1+0x4260] ;  /* 0x0042600001197983 */ /* 0x002f280000300800 */
[----:B--2---:R-:W2:Y:S04]  /*2e590*/  LDL.LU R26, [R1+0x425c] ;  /* 0x00425c00011a7983 */ /* 0x004ea80000300800 */
[----:B------:R-:W2:Y:S04]  /*2e5a0*/  LDL.LU R29, [R1+0x4258] ;  /* 0x00425800011d7983 */ /* 0x000ea80000300800 */
[----:B---3--:R-:W3:Y:S04]  /*2e5b0*/  LDL.LU R0, [R1+0x4254] ;  /* 0x0042540001007983 */ /* 0x008ee80000300800 */
[----:B------:R-:W2:Y:S04]  /*2e5c0*/  LDL.LU R2, [R1+0x4250] ;  /* 0x0042500001027983 */ /* 0x000ea80000300800 */
[----:B------:R-:W-:Y:S04]  /*2e5d0*/  STS.U16 [R3+UR5+0x11480], R10 ;  /* 0x0114800a03007988 */ /* 0x000fe80008000405 */
[----:B------:R-:W-:Y:S04]  /*2e5e0*/  STS.U16 [R3+UR5+0x11c00], R11 ;  /* 0x011c000b03007988 */ /* 0x000fe80008000405 */
[----:B------:R-:W-:Y:S04]  /*2e5f0*/  STS.U16 [R3+UR5+0x11c80], R14 ;  /* 0x011c800e03007988 */ /* 0x000fe80008000405 */
[----:B------:R-:W-:Y:S04]  /*2e600*/  STS.U16 [R3+UR5+0x12400], R15 ;  /* 0x0124000f03007988 */ /* 0x000fe80008000405 */
[----:B--2---:R0:W-:Y:S04]  /*2e610*/  STS.U16 [R3+UR5+0x12480], R2 ;  /* 0x0124800203007988 */ /* 0x0041e80008000405 */
[----:B---3--:R1:W-:Y:S04]  /*2e620*/  STS.U16 [R3+UR5+0x12c00], R0 ;  /* 0x012c000003007988 */ /* 0x0083e80008000405 */
[----:B------:R-:W-:Y:S04]  /*2e630*/  STS.U16 [R3+UR5+0x12c80], R29 ;  /* 0x012c801d03007988 */ /* 0x000fe80008000405 */
[----:B------:R-:W-:Y:S04]  /*2e640*/  STS.U16 [R3+UR5+0x13400], R26 ;  /* 0x0134001a03007988 */ /* 0x000fe80008000405 */
[----:B----4-:R-:W-:Y:S04]  /*2e650*/  STS.U16 [R3+UR5+0x13480], R25 ;  /* 0x0134801903007988 */ /* 0x010fe80008000405 */
[----:B0-----:R-:W2:Y:S04]  /*2e660*/  LDL.LU R2, [R1+0x424c] ;  /* 0x00424c0001027983 */ /* 0x001ea80000300800 */
[----:B-1----:R-:W3:Y:S04]  /*2e670*/  LDL.LU R0, [R1+0x4248] ;  /* 0x0042480001007983 */ /* 0x002ee80000300800 */
[----:B------:R-:W4:Y:S04]  /*2e680*/  LDL R14, [R1+0x1cd8] ;  /* 0x001cd800010e7983 */ /* 0x000f280000100800 */
[----:B------:R0:W-:Y:S01]  /*2e690*/  STS.U16 [R3+UR5+0x13c00], R5 ;  /* 0x013c000503007988 */ /* 0x0001e20008000405 */
[----:B------:R-:W-:-:S03]  /*2e6a0*/  PRMT R7, RZ, 0x7610, R7 ;  /* 0x00007610ff077816 */ /* 0x000fc60000000007 */
[----:B------:R-:W2:Y:S04]  /*2e6b0*/  LDL R11, [R1+0x1cbc] ;  /* 0x001cbc00010b7983 */ /* 0x000ea80000100800 */
[----:B------:R-:W2:Y:S04]  /*2e6c0*/  LDL R10, [R1+0x1cc0] ;  /* 0x001cc000010a7983 */ /* 0x000ea80000100800 */
[----:B0-----:R-:W2:Y:S04]  /*2e6d0*/  LDL R5, [R1+0x1cd4] ;  /* 0x001cd40001057983 */ /* 0x001ea80000100800 */
[----:B------:R0:W-:Y:S04]  /*2e6e0*/  STS.U16 [R3+UR5+0x13c80], R4 ;  /* 0x013c800403007988 */ /* 0x0001e80008000405 */
[----:B0-----:R-:W2:Y:S01]  /*2e6f0*/  LDL.LU R3, [R1+0x1fb0] ;  /* 0x001fb00001037983 */ /* 0x001ea20000300800 */
[----:B----4-:R-:W-:Y:S01]  /*2e700*/  @!P0 IMAD.MOV.U32 R4, RZ, RZ, R14 ;  /* 0x000000ffff048224 */ /* 0x010fe200078e000e */
[----:B---3--:R-:W-:Y:S01]  /*2e710*/  PRMT R0, RZ, 0x7610, R0 ;  /* 0x00007610ff007816 */ /* 0x008fe20000000000 */
[----:B------:R-:W0:Y:S01]  /*2e720*/  S2R R15, SR_TID.X ;  /* 0x00000000000f7919 */ /* 0x000e220000002100 */
[----:B------:R-:W3:Y:S04]  /*2e730*/  LDL R14, [R1+0x1c4c] ;  /* 0x001c4c00010e7983 */ /* 0x000ee80000100800 */
[----:B--2---:R1:W2:Y:S04]  /*2e740*/  @!P0 LDG.E.U16 R7, desc[UR38][R4.64] ;  /* 0x0000002604078981 */ /* 0x0042a8000c1e1500 */
[----:B------:R-:W1:Y:S04]  /*2e750*/  LDL R4, [R1+0x1ccc] ;  /* 0x001ccc0001047983 */ /* 0x000e680000100800 */
[----:B------:R-:W1:Y:S01]  /*2e760*/  LDL R5, [R1+0x1cd0] ;  /* 0x001cd00001057983 */ /* 0x000e620000100800 */
[----:B0-----:R-:W-:-:S02]  /*2e770*/  LOP3.LUT R15, R15, 0x3f, RZ, 0xc0, !PT ;  /* 0x0000003f0f0f7812 */ /* 0x001fc400078ec0ff */
[----:B-1----:R-:W-:-:S04]  /*2e780*/  @!P1 LOP3.LUT R5, R5, R4, RZ, 0x3c, !PT ;  /* 0x0000000405059212 */ /* 0x002fc800078e3cff */
[----:B------:R-:W-:-:S04]  /*2e790*/  @!P1 LOP3.LUT R4, R5, R4, RZ, 0x3c, !PT ;  /* 0x0000000405049212 */ /* 0x000fc800078e3cff */
[----:B------:R-:W-:-:S05]  /*2e7a0*/  @!P1 LOP3.LUT R5, R5, R4, RZ, 0x3c, !PT ;  /* 0x0000000405059212 */ /* 0x000fca00078e3cff */
[----:B------:R-:W4:Y:S01]  /*2e7b0*/  @!P1 LDG.E.U16 R0, desc[UR38][R4.64] ;  /* 0x0000002604009981 */ /* 0x000f22000c1e1500 */
[----:B------:R-:W-:-:S05]  /*2e7c0*/  IMAD.SHL.U32 R15, R15, 0x2, RZ ;  /* 0x000000020f0f7824 */ /* 0x000fca00078e00ff */
[----:B------:R-:W-:-:S05]  /*2e7d0*/  LOP3.LUT R15, R15, 0x50, RZ, 0x3c, !PT ;  /* 0x000000500f0f7812 */ /* 0x000fca00078e3cff */
        /* <DEDUP_REMOVED lines=9> */
[----:B0-----:R-:W3:Y:S04]  /*2e870*/  LDL R15, [R1+0x1c58] ;  /* 0x001c5800010f7983 */ /* 0x001ee80000100800 */
[----:B--2---:R0:W-:Y:S04]  /*2e880*/  STL [R1+0x34], R7 ;  /* 0x0000340701007387 */ /* 0x0041e80000100800 */
[----:B0-----:R-:W2:Y:S04]  /*2e890*/  LDL R7, [R1+0x1c50] ;  /* 0x001c500001077983 */ /* 0x001ea80000100800 */
[----:B----4-:R0:W-:Y:S04]  /*2e8a0*/  STL [R1+0x30], R0 ;  /* 0x0000300001007387 */ /* 0x0101e80000100800 */
[----:B0-----:R-:W4:Y:S04]  /*2e8b0*/  LDL.LU R0, [R1+0x4244] ;  /* 0x0042440001007983 */ /* 0x001f280000300800 */
[----:B------:R-:W2:Y:S04]  /*2e8c0*/  LDL R4, [R1+0x1cc4] ;  /* 0x001cc40001047983 */ /* 0x000ea80000100800 */
[----:B------:R-:W2:Y:S01]  /*2e8d0*/  LDL R5, [R1+0x1cc8] ;  /* 0x001cc80001057983 */ /* 0x000ea20000100800 */
[----:B------:R-:W-:-:S02]  /*2e8e0*/  PRMT R2, RZ, 0x7610, R2 ;  /* 0x00007610ff027816 */ /* 0x000fc40000000002 */
[----:B--2---:R-:W-:-:S04]  /*2e8f0*/  @!P0 LOP3.LUT R5, R5, R4, RZ, 0x3c, !PT ;  /* 0x0000000405058212 */ /* 0x004fc800078e3cff */
[----:B------:R-:W-:-:S04]  /*2e900*/  @!P0 LOP3.LUT R4, R5, R4, RZ, 0x3c, !PT ;  /* 0x0000000405048212 */ /* 0x000fc800078e3cff */
[----:B------:R-:W-:Y:S02]  /*2e910*/  @!P0 LOP3.LUT R5, R5, R4, RZ, 0x3c, !PT ;  /* 0x0000000405058212 */ /* 0x000fe400078e3cff */
[----:B----4-:R-:W-:-:S03]  /*2e920*/  PRMT R0, RZ, 0x7610, R0 ;  /* 0x00007610ff007816 */ /* 0x010fc60000000000 */
[----:B------:R0:W2:Y:S02]  /*2e930*/  @!P0 LDG.E.U16 R2, desc[UR38][R4.64] ;  /* 0x0000002604028981 */ /* 0x0000a4000c1e1500 */
[----:B0-----:R-:W-:Y:S02]  /*2e940*/  @!P1 IMAD.MOV.U32 R4, RZ, RZ, R10 ;  /* 0x000000ffff049224 */ /* 0x001fe400078e000a */
[----:B------:R-:W-:-:S05]  /*2e950*/  @!P1 IMAD.MOV.U32 R5, RZ, RZ, R11 ;  /* 0x000000ffff059224 */ /* 0x000fca00078e000b */
[----:B------:R-:W4:Y:S04]  /*2e960*/  @!P1 LDG.E.U16 R0, desc[UR38][R4.64] ;  /* 0x0000002604009981 */ /* 0x000f28000c1e1500 */
[----:B--2---:R0:W-:Y:S04]  /*2e970*/  STL [R1+0x2c], R2 ;  /* 0x00002c0201007387 */ /* 0x0041e80000100800 */
[----:B0-----:R-:W2:Y:S04]  /*2e980*/  LDL.LU R2, [R1+0x4240] ;  /* 0x0042400001027983 */ /* 0x001ea80000300800 */
[----:B------:R-:W2:Y:S04]  /*2e990*/  LDL R11, [R1+0x1c3c] ;  /* 0x001c3c00010b7983 */ /* 0x000ea80000100800 */
[----:B------:R-:W2:Y:S04]  /*2e9a0*/  LDL R10, [R1+0x1c40] ;  /* 0x001c4000010a7983 */ /* 0x000ea80000100800 */
[----:B----4-:R0:W-:Y:S04]  /*2e9b0*/  STL [R1+0x28], R0 ;  /* 0x0000280001007387 */ /* 0x0101e80000100800 */
[----:B0-----:R-:W4:Y:S04]  /*2e9c0*/  LDL.LU R0, [R1+0x423c] ;  /* 0x00423c0001007983 */ /* 0x001f280000300800 */
[----:B------:R-:W2:Y:S01]  /*2e9d0*/  LDL R5, [R1+0x1c54] ;  /* 0x001c540001057983 */ /* 0x000ea20000100800 */
[----:B------:R-:W-:Y:S01]  /*2e9e0*/  PRMT R9, RZ, 0x7610, R9 ;  /* 0x00007610ff097816 */ /* 0x000fe20000000009 */
[----:B---3--:R-:W-:Y:S01]  /*2e9f0*/  @!P0 IMAD.MOV.U32 R4, RZ, RZ, R15 ;  /* 0x000000ffff048224 */ /* 0x008fe200078e000f */
        /* <DEDUP_REMOVED lines=8> */
[----:B------:R-:W-:-:S02]  /*2ea80*/  PRMT R2, RZ, 0x7610, R2 ;  /* 0x00007610ff027816 */ /* 0x000fc40000000002 */
[----:B----4-:R-:W-:Y:S01]  /*2ea90*/  PRMT R0, RZ, 0x7610, R0 ;  /* 0x00007610ff007816 */ /* 0x010fe20000000000 */
[----:B------:R-:W2:Y:S04]  /*2eaa0*/  LDL R15, [R1+0x1bc4] ;  /* 0x001bc400010f7983 */ /* 0x000ea80000100800 */
[----:B------:R-:W4:Y:S04]  /*2eab0*/  LDL R14, [R1+0x1bd0] ;  /* 0x001bd000010e7983 */ /* 0x000f280000100800 */
[----:B------:R-:W2:Y:S04]  /*2eac0*/  LDL R7, [R1+0x1bc0] ;  /* 0x001bc00001077983 */ /* 0x000ea80000100800 */
[----:B-1----:R-:W2:Y:S01]  /*2ead0*/  LDL R9, [R1+0x1bd8] ;  /* 0x001bd80001097983 */ /* 0x002ea20000100800 */
[----:B0-----:R-:W-:-:S04]  /*2eae0*/  @!P0 LOP3.LUT R5, R5, R4, RZ, 0x3c, !PT ;  /* 0x0000000405058212 */ /* 0x001fc800078e3cff */
[----:B------:R-:W-:-:S04]  /*2eaf0*/  @!P0 LOP3.LUT R4, R5, R4, RZ, 0x3c, !PT ;  /* 0x0000000405048212 */ /* 0x000fc800078e3cff */
[----:B------:R-:W-:-:S05]  /*2eb00*/  @!P0 LOP3.LUT R5, R5, R4, RZ, 0x3c, !PT ;  /* 0x0000000405058212 */ /* 0x000fca00078e3cff */
[----:B------:R0:W2:Y:S02]  /*2eb10*/  @!P0 LDG.E.U16 R2, desc[UR38][R4.64] ;  /* 0x0000002604028981 */ /* 0x0000a4000c1e1500 */
[----:B0-----:R-:W-:Y:S02]  /*2eb20*/  @!P1 IMAD.MOV.U32 R4, RZ, RZ, R10 ;  /* 0x000000ffff049224 */ /* 0x001fe400078e000a */
[----:B------:R-:W-:-:S05]  /*2eb30*/  @!P1 IMAD.MOV.U32 R5, RZ, RZ, R11 ;  /* 0x000000ffff059224 */ /* 0x000fca00078e000b */
[----:B------:R-:W4:Y:S04]  /*2eb40*/  @!P1 LDG.E.U16 R0, desc[UR38][R4.64] ;  /* 0x0000002604009981 */ /* 0x000f28000c1e1500 */
[----:B---3--:R0:W-:Y:S04]  /*2eb50*/  STL [R1+0x20], R6 ;  /* 0x0000200601007387 */ /* 0x0081e80000100800 */
[----:B0-----:R-:W3:Y:S04]  /*2eb60*/  LDL R6, [R1+0x1d4c] ;  /* 0x001d4c0001067983 */ /* 0x001ee80000100800 */
[----:B--2---:R0:W-:Y:S04]  /*2eb70*/  STL [R1+0x1c], R2 ;  /* 0x00001c0201007387 */ /* 0x0041e80000100800 */
[----:B0-----:R-:W2:Y:S04]  /*2eb80*/  LDL.LU R2, [R1+0x4238] ;  /* 0x0042380001027983 */ /* 0x001ea80000300800 */
[----:B------:R-:W3:Y:S04]  /*2eb90*/  LDL R11, [R1+0x1d44] ;  /* 0x001d4400010b7983 */ /* 0x000ee80000100800 */
[----:B------:R-:W3:Y:S04]  /*2eba0*/  LDL R10, [R1+0x1d48] ;  /* 0x001d4800010a7983 */ /* 0x000ee80000100800 */
[----:B----4-:R0:W-:Y:S04]  /*2ebb0*/  STL [R1+0x18], R0 ;  /* 0x0000180001007387 */ /* 0x0101e80000100800 */
[----:B0-----:R-:W4:Y:S04]  /*2ebc0*/  LDL.LU R0, [R1+0x4234] ;  /* 0x0042340001007983 */ /* 0x001f280000300800 */
[----:B------:R-:W3:Y:S01]  /*2ebd0*/  LDL R5, [R1+0x1bd4] ;  /* 0x001bd40001057983 */ /* 0x000ee20000100800 */
[----:B------:R-:W-:Y:S01]  /*2ebe0*/  PRMT R8, RZ, 0x7610, R8 ;  /* 0x00007610ff087816 */ /* 0x000fe20000000008 */
[----:B------:R-:W-:Y:S01]  /*2ebf0*/  @!P0 IMAD.MOV.U32 R4, RZ, RZ, R9 ;  /* 0x000000ffff048224 */ /* 0x000fe200078e0009 */
[----:B------:R-:W-:Y:S01]  /*2ec00*/  PRMT R13, RZ, 0x7610, R13 ;  /* 0x00007610ff0d7816 */ /* 0x000fe2000000000d */
[----:B------:R-:W4:Y:S01]  /*2ec10*/  LDL R9, [R1+0x1da0] ;  /* 0x001da00001097983 */ /* 0x000f220000100800 */
[----:B--2---:R-:W-:-:S03]  /*2ec20*/  PRMT R2, RZ, 0x7610, R2 ;  /* 0x00007610ff027816 */ /* 0x004fc60000000002 */
[----:B---3--:R0:W2:Y:S02]  /*2ec30*/  @!P0 LDG.E.U16 R8, desc[UR38][R4.64] ;  /* 0x0000002604088981 */ /* 0x0080a4000c1e1500 */
[----:B0-----:R-:W-:Y:S02]  /*2ec40*/  @!P1 IMAD.MOV.U32 R4, RZ, RZ, R14 ;  /* 0x000000ffff049224 */ /* 0x001fe400078e000e */
[----:B------:R-:W-:-:S05]  /*2ec50*/  @!P1 IMAD.MOV.U32 R5, RZ, RZ, R15 ;  /* 0x000000ffff059224 */ /* 0x000fca00078e000f */
[----:B------:R0:W3:Y:S01]  /*2ec60*/  @!P1 LDG.E.U16 R13, desc[UR38][R4.64] ;  /* 0x00000026040d9981 */ /* 0x0000e2000c1e1500 */
[----:B----4-:R-:W-:Y:S01]  /*2ec70*/  PRMT R0, RZ, 0x7610, R0 ;  /* 0x00007610ff007816 */ /* 0x010fe20000000000 */
[----:B0-----:R-:W-:Y:S02]  /*2ec80*/  @!P0 IMAD.MOV.U32 R4, RZ, RZ, R6 ;  /* 0x000000ffff048224 */ /* 0x001fe400078e0006 */
[----:B------:R-:W-:-:S05]  /*2ec90*/  @!P0 IMAD.MOV.U32 R5, RZ, RZ, R7 ;  /* 0x000000ffff058224 */ /* 0x000fca00078e0007 */
[----:B------:R0:W4:Y:S02]  /*2eca0*/  @!P0 LDG.E.U16 R2, desc[UR38][R4.64] ;  /* 0x0000002604028981 */ /* 0x000124000c1e1500 */
[----:B0-----:R-:W-:Y:S02]  /*2ecb0*/  @!P1 IMAD.MOV.U32 R4, RZ, RZ, R10 ;  /* 0x000000ffff049224 */ /* 0x001fe400078e000a */
[----:B------:R-:W-:-:S05]  /*2ecc0*/  @!P1 IMAD.MOV.U32 R5, RZ, RZ, R11 ;  /* 0x000000ffff059224 */ /* 0x000fca00078e000b */
[----:B------:R-:W3:Y:S01]  /*2ecd0*/  @!P1 LDG.E.U16 R0, desc[UR38][R4.64] ;  /* 0x0000002604009981 */ /* 0x000ee2000c1e1500 */
[----:B------:R-:W-:-:S03]  /*2ece0*/  PRMT R12, RZ, 0x7610, R12 ;  /* 0x00007610ff0c7816 */ /* 0x000fc6000000000c */
[----:B--2---:R0:W-:Y:S04]  /*2ecf0*/  STL [R1+0x14], R8 ;  /* 0x0000140801007387 */ /* 0x0041e80000100800 */
[----:B------:R-:W2:Y:S04]  /*2ed00*/  LDL R7, [R1+0x1db4] ;  /* 0x001db40001077983 */ /* 0x000ea80000100800 */
[----:B------:R-:W2:Y:S04]  /*2ed10*/  LDL R6, [R1+0x1db8] ;  /* 0x001db80001067983 */ /* 0x000ea80000100800 */
[----:B0-----:R-:W2:Y:S04]  /*2ed20*/  LDL R8, [R1+0x1dbc] ;  /* 0x001dbc0001087983 */ /* 0x001ea80000100800 */
[----:B----4-:R-:W-:Y:S04]  /*2ed30*/  STL [R1+0x4220], R2 ;  /* 0x0042200201007387 */ /* 0x010fe80000100800 */
[----:B---3--:R0:W-:Y:S04]  /*2ed40*/  STL [R1+0x10], R13 ;  /* 0x0000100d01007387 */ /* 0x0081e80000100800 */
[----:B0-----:R-:W3:Y:S04]  /*2ed50*/  LDL R13, [R1+0x1db0] ;  /* 0x001db000010d7983 */ /* 0x001ee80000100800 */
[----:B------:R0:W-:Y:S04]  /*2ed60*/  STL.S16 [R1+0x4], R12 ;  /* 0x0000040c01007387 */ /* 0x0001e80000100600 */
[----:B0-----:R-:W4:Y:S04]  /*2ed70*/  LDL R12, [R1+0x1dcc] ;  /* 0x001dcc00010c7983 */ /* 0x001f280000100800 */
[----:B------:R0:W-:Y:S04]  /*2ed80*/  STL [R1+0x4224], R0 ;  /* 0x0042240001007387 */ /* 0x0001e80000100800 */
[----:B0-----:R-:W3:Y:S01]  /*2ed90*/  LDL.LU R0, [R1+0x4] ;  /* 0x0000040001007983 */ /* 0x001ee20000300800 */
[----:B------:R-:W-:Y:S01]  /*2eda0*/  @!P0 IMAD.MOV.U32 R5, RZ, RZ, R9 ;  /* 0x000000ffff058224 */ /* 0x000fe200078e0009 */
[----:B------:R-:W-:-:S02]  /*2edb0*/  PRMT R2, RZ, 0x7610, R2 ;  /* 0x00007610ff027816 */ /* 0x000fc40000000002 */
[----:B------:R-:W-:Y:S01]  /*2edc0*/  PRMT R29, RZ, 0x7610, R29 ;  /* 0x00007610ff1d7816 */ /* 0x000fe2000000001d */
[----:B------:R-:W4:Y:S04]  /*2edd0*/  LDL R11, [R1+0x1dc4] ;  /* 0x001dc400010b7983 */ /* 0x000f280000100800 */
[----:B------:R-:W4:Y:S04]  /*2ede0*/  LDL R10, [R1+0x1dc8] ;  /* 0x001dc800010a7983 */ /* 0x000f280000100800 */
[----:B------:R-:W4:Y:S01]  /*2edf0*/  LDL R9, [R1+0x1e20] ;  /* 0x001e200001097983 */ /* 0x000f220000100800 */
[----:B--2---:R-:W-:-:S03]  /*2ee00*/  @!P0 IMAD.MOV.U32 R4, RZ, RZ, R8 ;  /* 0x000000ffff048224 */ /* 0x004fc600078e0008 */
[----:B------:R-:W2:Y:S04]  /*2ee10*/  LDL R8, [R1+0x1e2c] ;  /* 0x001e2c0001087983 */ /* 0x000ea80000100800 */
[----:B---3--:R0:W3:Y:S02]  /*2ee20*/  @!P0 LDG.E.U16 R0, desc[UR38][R4.64] ;  /* 0x0000002604008981 */ /* 0x0080e4000c1e1500 */
[----:B0-----:R-:W-:Y:S02]  /*2ee30*/  @!P1 IMAD.MOV.U32 R4, RZ, RZ, R6 ;  /* 0x000000ffff049224 */ /* 0x001fe400078e0006 */
[----:B------:R-:W-:-:S05]  /*2ee40*/  @!P1 IMAD.MOV.U32 R5, RZ, RZ, R7 ;  /* 0x000000ffff059224 */ /* 0x000fca00078e0007 */
[----:B------:R4:W2:Y:S02]  /*2ee50*/  @!P1 LDG.E.U16 R2, desc[UR38][R4.64] ;  /* 0x0000002604029981 */ /* 0x0008a4000c1e1500 */
[----:B----4-:R-:W-:Y:S02]  /*2ee60*/  @!P0 IMAD.MOV.U32 R4, RZ, RZ, R12 ;  /* 0x000000ffff048224 */ /* 0x010fe400078e000c */
[----:B------:R-:W-:-:S05]  /*2ee70*/  @!P0 IMAD.MOV.U32 R5, RZ, RZ, R13 ;  /* 0x000000ffff058224 */ /* 0x000fca00078e000d */
[----:B------:R0:W4:Y:S02]  /*2ee80*/  @!P0 LDG.E.U16 R29, desc[UR38][R4.64] ;  /* 0x00000026041d8981 */ /* 0x000124000c1e1500 */
[----:B0-----:R-:W-:Y:S02]  /*2ee90*/  @!P1 IMAD.MOV.U32 R4, RZ, RZ, R10 ;  /* 0x000000ffff049224 */ /* 0x001fe400078e000a */
[----:B------:R-:W-:Y:S01]  /*2eea0*/  @!P1 IMAD.MOV.U32 R5, RZ, RZ, R11 ;  /* 0x000000ffff059224 */ /* 0x000fe200078e000b */
[----:B---3--:R0:W-:Y:S04]  /*2eeb0*/  STL [R1+0x4228], R0 ;  /* 0x0042280001007387 */ /* 0x0081e80000100800 */
[----:B------:R-:W3:Y:S04]  /*2eec0*/  LDL R7, [R1+0x1e28] ;  /* 0x001e280001077983 */ /* 0x000ee80000100800 */
[----:B------:R-:W3:Y:S04]  /*2eed0*/  LDL R6, [R1+0x1e34] ;  /* 0x001e340001067983 */ /* 0x000ee80000100800 */
[----:B--2---:R1:W-:Y:S04]  /*2eee0*/  STL [R1+0x422c], R2 ;  /* 0x00422c0201007387 */ /* 0x0043e80000100800 */
[----:B0-----:R-:W2:Y:S04]  /*2eef0*/  LDL R0, [R1+0x1e3c] ;  /* 0x001e3c0001007983 */ /* 0x001ea80000100800 */
[----:B-1----:R-:W2:Y:S04]  /*2ef00*/  LDL R2, [R1+0x1e30] ;  /* 0x001e300001027983 */ /* 0x002ea80000100800 */
[----:B----4-:R0:W-:Y:S04]  /*2ef10*/  STL [R1+0x4230], R29 ;  /* 0x0042301d01007387 */ /* 0x0101e80000100800 */
[----:B------:R-:W4:Y:S04]  /*2ef20*/  LDL R13, [R1+0x1e38] ;  /* 0x001e3800010d7983 */ /* 0x000f280000100800 */
[----:B------:R-:W4:Y:S04]  /*2ef30*/  LDL R12, [R1+0x1e44] ;  /* 0x001e4400010c7983 */ /* 0x000f280000100800 */
[----:B------:R-:W4:Y:S04]  /*2ef40*/  LDL R11, [R1+0x1e98] ;  /* 0x001e9800010b7983 */ /* 0x000f280000100800 */
[----:B------:R-:W4:Y:S01]  /*2ef50*/  LDL R10, [R1+0x1ea4] ;  /* 0x001ea400010a7983 */ /* 0x000f220000100800 */
[----:B------:R-:W-:-:S02]  /*2ef60*/  PRMT R28, RZ, 0x7610, R28 ;  /* 0x00007610ff1c7816 */ /* 0x000fc4000000001c */
[----:B------:R-:W-:Y:S02]  /*2ef70*/  PRMT R27, RZ, 0x7610, R27 ;  /* 0x00007610ff1b7816 */ /* 0x000fe4000000001b */
[----:B------:R-:W-:Y:S02]  /*2ef80*/  PRMT R26, RZ, 0x7610, R26 ;  /* 0x00007610ff1a7816 */ /* 0x000fe4000000001a */
[----:B------:R-:W-:Y:S02]  /*2ef90*/  PRMT R22, RZ, 0x7610, R22 ;  /* 0x00007610ff167816 */ /* 0x000fe40000000016 */
[----:B------:R-:W-:Y:S01]  /*2efa0*/  PRMT R20, RZ, 0x7610, R20 ;  /* 0x00007610ff147816 */ /* 0x000fe20000000014 */
[----:B------:R-:W4:Y:S04]  /*2efb0*/  LDL R15, [R1+0x1f20] ;  /* 0x001f2000010f7983 */ /* 0x000f280000100800 */
[----:B------:R1:W4:Y:S04]  /*2efc0*/  @!P1 LDG.E.U16 R28, desc[UR38][R4.64] ;  /* 0x00000026041c9981 */ /* 0x000328000c1e1500 */
[----:B------:R-:W4:Y:S01]  /*2efd0*/  LDL R14, [R1+0x1f2c] ;  /* 0x001f2c00010e7983 */ /* 0x000f220000100800 */
[----:B------:R-:W-:-:S02]  /*2efe0*/  PRMT R18, RZ, 0x7610, R18 ;  /* 0x00007610ff127816 */ /* 0x000fc40000000012 */
[----:B------:R-:W-:Y:S01]  /*2eff0*/  PRMT R16, RZ, 0x7610, R16 ;  /* 0x00007610ff107816 */ /* 0x000fe20000000010 */
[----:B0-----:R-:W4:Y:S01]  /*2f000*/  LDL R29, [R1+0x1fbc] ;  /* 0x001fbc00011d7983 */ /* 0x001f220000100800 */
[----:B-1----:R-:W-:Y:S02]  /*2f010*/  @!P1 IMAD.MOV.U32 R4, RZ, RZ, R8 ;  /* 0x000000ffff049224 */ /* 0x002fe400078e0008 */
[----:B------:R-:W-:Y:S01]  /*2f020*/  @!P1 IMAD.MOV.U32 R5, RZ, RZ, R9 ;  /* 0x000000ffff059224 */ /* 0x000fe200078e0009 */
[----:B------:R-:W4:Y:S04]  /*2f030*/  LDL R8, [R1+0x1eb4] ;  /* 0x001eb40001087983 */ /* 0x000f280000100800 */
[----:B------:R-:W4:Y:S04]  /*2f040*/  LDL R9, [R1+0x1ea8] ;  /* 0x001ea80001097983 */ /* 0x000f280000100800 */
[----:B------:R3:W4:Y:S02]  /*2f050*/  @!P1 LDG.E.U16 R27, desc[UR38][R4.64] ;  /* 0x00000026041b9981 */ /* 0x000724000c1e1500 */
[----:B---3--:R-:W-:-:S02]  /*2f060*/  @!P0 IMAD.MOV.U32 R5, RZ, RZ, R7 ;  /* 0x000000ffff058224 */ /* 0x008fc400078e0007 */
[----:B------:R-:W-:Y:S01]  /*2f070*/  @!P0 IMAD.MOV.U32 R4, RZ, RZ, R6 ;  /* 0x000000ffff048224 */ /* 0x000fe200078e0006 */
[----:B------:R-:W3:Y:S04]  /*2f080*/  LDL R7, [R1+0x1ea0] ;  /* 0x001ea00001077983 */ /* 0x000ee80000100800 */
[----:B------:R-:W3:Y:S04]  /*2f090*/  LDL R6, [R1+0x1eac] ;  /* 0x001eac0001067983 */ /* 0x000ee80000100800 */
[----:B------:R2:W3:Y:S02]  /*2f0a0*/  @!P0 LDG.E.U16 R26, desc[UR38][R4.64] ;  /* 0x00000026041a8981 */ /* 0x0004e4000c1e1500 */
[----:B--2---:R-:W-:-:S02]  /*2f0b0*/  @!P1 IMAD.MOV.U32 R4, RZ, RZ, R0 ;  /* 0x000000ffff049224 */ /* 0x004fc400078e0000 */
[----:B------:R-:W2:Y:S01]  /*2f0c0*/  LDL R0, [R1+0x1f24] ;  /* 0x001f240001007983 */ /* 0x000ea20000100800 */
[----:B------:R-:W-:-:S03]  /*2f0d0*/  @!P1 IMAD.MOV.U32 R5, RZ, RZ, R2 ;  /* 0x000000ffff059224 */ /* 0x000fc600078e0002 */
[----:B------:R-:W2:Y:S04]  /*2f0e0*/  LDL R2, [R1+0x1f18] ;  /* 0x001f180001027983 */ /* 0x000ea80000100800 */
[----:B------:R4:W2:Y:S02]  /*2f0f0*/  @!P1 LDG.E.U16 R22, desc[UR38][R4.64] ;  /* 0x0000002604169981 */ /* 0x0008a4000c1e1500 */
[----:B----4-:R-:W-:Y:S02]  /*2f100*/  @!P0 IMAD.MOV.U32 R4, RZ, RZ, R12 ;  /* 0x000000ffff048224 */ /* 0x010fe400078e000c */
[----:B------:R-:W-:Y:S01]  /*2f110*/  @!P0 IMAD.MOV.U32 R5, RZ, RZ, R13 ;  /* 0x000000ffff058224 */ /* 0x000fe200078e000d */
[----:B------:R-:W4:Y:S04]  /*2f120*/  LDL R12, [R1+0x1ebc] ;  /* 0x001ebc00010c7983 */ /* 0x000f280000100800 */
[----:B------:R-:W4:Y:S04]  /*2f130*/  LDL R13, [R1+0x1eb0] ;  /* 0x001eb000010d7983 */ /* 0x000f280000100800 */
[----:B------:R0:W4:Y:S02]  /*2f140*/  @!P0 LDG.E.U16 R20, desc[UR38][R4.64] ;  /* 0x0000002604148981 */ /* 0x000124000c1e1500 */
[----:B0-----:R-:W-:-:S02]  /*2f150*/  @!P0 IMAD.MOV.U32 R4, RZ, RZ, R10 ;  /* 0x000000ffff048224 */ /* 0x001fc400078e000a */
[----:B------:R-:W-:Y:S01]  /*2f160*/  @!P0 IMAD.MOV.U32 R5, RZ, RZ, R11 ;  /* 0x000000ffff058224 */ /* 0x000fe200078e000b */
[----:B------:R-:W4:Y:S04]  /*2f170*/  LDL R10, [R1+0x1fa4] ;  /* 0x001fa400010a7983 */ /* 0x000f280000100800 */
[----:B------:R-:W4:Y:S04]  /*2f180*/  LDL R11, [R1+0x1f98] ;  /* 0x001f9800010b7983 */ /* 0x000f280000100800 */
[----:B------:R0:W4:Y:S02]  /*2f190*/  @!P0 LDG.E.U16 R18, desc[UR38][R4.64] ;  /* 0x0000002604128981 */ /* 0x000124000c1e1500 */
[----:B0-----:R-:W-:-:S02]  /*2f1a0*/  PRMT R4, RZ, 0x7610, R4 ;  /* 0x00007610ff047816 */ /* 0x001fc40000000004 */
[----:B------:R-:W-:Y:S01]  /*2f1b0*/  PRMT R5, RZ, 0x7610, R5 ;  /* 0x00007610ff057816 */ /* 0x000fe20000000005 */
[----:B---3--:R0:W3:Y:S02]  /*2f1c0*/  @!P1 LDG.E.U16 R16, desc[UR38][R6.64] ;  /* 0x0000002606109981 */ /* 0x0080e4000c1e1500 */
[----:B0-----:R-:W-:Y:S02]  /*2f1d0*/  @!P0 IMAD.MOV.U32 R6, RZ, RZ, R8 ;  /* 0x000000ffff068224 */ /* 0x001fe400078e0008 */
[----:B------:R-:W-:-:S05]  /*2f1e0*/  @!P0 IMAD.MOV.U32 R7, RZ, RZ, R9 ;  /* 0x000000ffff078224 */ /* 0x000fca00078e0009 */
[----:B------:R0:W3:Y:S02]  /*2f1f0*/  @!P0 LDG.E.U16 R4, desc[UR38][R6.64] ;  /* 0x0000002606048981 */ /* 0x0000e4000c1e1500 */
[----:B0-----:R-:W-:Y:S01]  /*2f200*/  PRMT R7, RZ, 0x7610, R7 ;  /* 0x00007610ff077816 */ /* 0x001fe20000000007 */
[----:B--2---:R-:W-:Y:S02]  /*2f210*/  @!P0 IMAD.MOV.U32 R8, RZ, RZ, R0 ;  /* 0x000000ffff088224 */ /* 0x004fe400078e0000 */
[----:B------:R-:W-:Y:S01]  /*2f220*/  @!P0 IMAD.MOV.U32 R9, RZ, RZ, R2 ;  /* 0x000000ffff098224 */ /* 0x000fe200078e0002 */
[----:B------:R-:W2:Y:S04]  /*2f230*/  LDL R0, [R1+0x1f34] ;  /* 0x001f340001007983 */ /* 0x000ea80000100800 */
[----:B------:R-:W3:Y:S04]  /*2f240*/  LDL R2, [R1+0x1f28] ;  /* 0x001f280001027983 */ /* 0x000ee80000100800 */
[----:B------:R0:W3:Y:S04]  /*2f250*/  @!P0 LDG.E.U16 R5, desc[UR38][R8.64] ;  /* 0x0000002608058981 */ /* 0x0000e8000c1e1500 */
[----:B----4-:R-:W4:Y:S04]  /*2f260*/  @!P0 LDG.E.U16 R7, desc[UR38][R10.64] ;  /* 0x000000260a078981 */ /* 0x010f28000c1e1500 */
[----:B------:R-:W4:Y:S04]  /*2f270*/  LDL R10, [R1+0x1fa0] ;  /* 0x001fa000010a7983 */ /* 0x000f280000100800 */
[----:B------:R-:W4:Y:S01]  /*2f280*/  LDL R11, [R1+0x1fac] ;  /* 0x001fac00010b7983 */ /* 0x000f220000100800 */
[----:B0-----:R-:W-:-:S02]  /*2f290*/  @!P1 IMAD.MOV.U32 R8, RZ, RZ, R14 ;  /* 0x000000ffff089224 */ /* 0x001fc400078e000e */
[----:B------:R-:W-:Y:S01]  /*2f2a0*/  @!P1 IMAD.MOV.U32 R9, RZ, RZ, R15 ;  /* 0x000000ffff099224 */ /* 0x000fe200078e000f */
[----:B------:R-:W4:Y:S04]  /*2f2b0*/  LDL R14, [R1+0x1f3c] ;  /* 0x001f3c00010e7983 */ /* 0x000f280000100800 */
[----:B------:R-:W4:Y:S01]  /*2f2c0*/  LDL R15, [R1+0x1f30] ;  /* 0x001f3000010f7983 */ /* 0x000f220000100800 */
[----:B------:R-:W-:-:S06]  /*2f2d0*/  PRMT R6, RZ, 0x7610, R6 ;  /* 0x00007610ff067816 */ /* 0x000fcc0000000006 */
[----:B------:R0:W4:Y:S02]  /*2f2e0*/  @!P1 LDG.E.U16 R6, desc[UR38][R8.64] ;  /* 0x0000002608069981 */ /* 0x000124000c1e1500 */
[----:B0-----:R-:W-:Y:S02]  /*2f2f0*/  PRMT R8, RZ, 0x7610, R8 ;  /* 0x00007610ff087816 */ /* 0x001fe40000000008 */
[----:B------:R-:W-:-:S06]  /*2f300*/  PRMT R9, RZ, 0x7610, R9 ;  /* 0x00007610ff097816 */ /* 0x000fcc0000000009 */
[----:B------:R2:W4:Y:S02]  /*2f310*/  @!P1 LDG.E.U16 R9, desc[UR38][R12.64] ;  /* 0x000000260c099981 */ /* 0x000524000c1e1500 */
[----:B--2---:R-:W-:Y:S02]  /*2f320*/  @!P0 IMAD.MOV.U32 R12, RZ, RZ, R0 ;  /* 0x000000ffff0c8224 */ /* 0x004fe400078e0000 */
[----:B---3--:R-:W-:Y:S01]  /*2f330*/  @!P0 IMAD.MOV.U32 R13, RZ, RZ, R2 ;  /* 0x000000ffff0d8224 */ /* 0x008fe200078e0002 */
[----:B------:R-:W2:Y:S04]  /*2f340*/  LDL R0, [R1+0x1ec4] ;  /* 0x001ec40001007983 */ /* 0x000ea80000100800 */
[----:B------:R-:W3:Y:S01]  /*2f350*/  LDL R2, [R1+0x1eb8] ;  /* 0x001eb80001027983 */ /* 0x000ee20000100800 */
[----:B----4-:R-:W-:-:S04]  /*2f360*/  @!P1 LOP3.LUT R11, R11, R10, RZ, 0x3c, !PT ;  /* 0x0000000a0b0b9212 */ /* 0x010fc800078e3cff */
[----:B------:R-:W-:-:S04]  /*2f370*/  @!P1 LOP3.LUT R10, R11, R10, RZ, 0x3c, !PT ;  /* 0x0000000a0b0a9212 */ /* 0x000fc800078e3cff */
[----:B------:R-:W-:-:S05]  /*2f380*/  @!P1 LOP3.LUT R11, R11, R10, RZ, 0x3c, !PT ;  /* 0x0000000a0b0b9212 */ /* 0x000fca00078e3cff */
[----:B------:R0:W4:Y:S02]  /*2f390*/  @!P1 LDG.E.U16 R8, desc[UR38][R10.64] ;  /* 0x000000260a089981 */ /* 0x000124000c1e1500 */
[----:B0-----:R-:W-:Y:S02]  /*2f3a0*/  PRMT R10, RZ, 0x7610, R10 ;  /* 0x00007610ff0a7816 */ /* 0x001fe4000000000a */
[----:B------:R-:W-:-:S04]  /*2f3b0*/  PRMT R11, RZ, 0x7610, R11 ;  /* 0x00007610ff0b7816 */ /* 0x000fc8000000000b */
[----:B------:R0:W2:Y:S04]  /*2f3c0*/  @!P0 LDG.E.U16 R10, desc[UR38][R12.64] ;  /* 0x000000260c0a8981 */ /* 0x0000a8000c1e1500 */
[----:B------:R1:W2:Y:S01]  /*2f3d0*/  @!P1 LDG.E.U16 R11, desc[UR38][R14.64] ;  /* 0x000000260e0b9981 */ /* 0x0002a2000c1e1500 */
[----:B0-----:R-:W-:Y:S01]  /*2f3e0*/  PRMT R12, RZ, 0x7610, R12 ;  /* 0x00007610ff0c7816 */ /* 0x001fe2000000000c */
[----:B-1----:R-:W-:Y:S02]  /*2f3f0*/  @!P1 IMAD.MOV.U32 R14, RZ, RZ, R29 ;  /* 0x000000ffff0e9224 */ /* 0x002fe400078e001d */
[----:B------:R-:W-:Y:S01]  /*2f400*/  @!P1 IMAD.MOV.U32 R15, RZ, RZ, R3 ;  /* 0x000000ffff0f9224 */ /* 0x000fe200078e0003 */
[----:B------:R-:W2:Y:S04]  /*2f410*/  LDL R29, [R1+0x1f44] ;  /* 0x001f4400011d7983 */ /* 0x000ea80000100800 */
[----:B------:R0:W-:Y:S04]  /*2f420*/  STL [R1+0x1ff0], R3 ;  /* 0x001ff00301007387 */ /* 0x0001e80000100800 */
[----:B------:R1:W2:Y:S01]  /*2f430*/  @!P1 LDG.E.U16 R12, desc[UR38][R14.64] ;  /* 0x000000260e0c9981 */ /* 0x0002a2000c1e1500 */
[----:B------:R-:W-:-:S03]  /*2f440*/  PRMT R13, RZ, 0x7610, R13 ;  /* 0x00007610ff0d7816 */ /* 0x000fc6000000000d */
[----:B0-----:R-:W2:Y:S04]  /*2f450*/  LDL R3, [R1+0x1e4c] ;  /* 0x001e4c0001037983 */ /* 0x001ea80000100800 */
[----:B------:R-:W1:Y:S04]  /*2f460*/  LDL R14, [R1+0x1fa8] ;  /* 0x001fa800010e7983 */ /* 0x000e680000100800 */
[----:B------:R-:W1:Y:S02]  /*2f470*/  LDL R15, [R1+0x1fb4] ;  /* 0x001fb400010f7983 */ /* 0x000e640000100800 */
[----:B-1----:R-:W-:-:S04]  /*2f480*/  @!P0 LOP3.LUT R15, R15, R14, RZ, 0x3c, !PT ;  /* 0x0000000e0f0f8212 */ /* 0x002fc800078e3cff */
[----:B------:R-:W-:-:S04]  /*2f490*/  @!P0 LOP3.LUT R14, R15, R14, RZ, 0x3c, !PT ;  /* 0x0000000e0f0e8212 */ /* 0x000fc800078e3cff */
[----:B------:R-:W-:-:S05]  /*2f4a0*/  @!P0 LOP3.LUT R15, R15, R14, RZ, 0x3c, !PT ;  /* 0x0000000e0f0f8212 */ /* 0x000fca00078e3cff */
[----:B------:R2:W3:Y:S04]  /*2f4b0*/  @!P0 LDG.E.U16 R13, desc[UR38][R14.64] ;  /* 0x000000260e0d8981 */ /* 0x0004e8000c1e1500 */
[----:B------:R-:W3:Y:S01]  /*2f4c0*/  LDL R15, [R1+0x1e40] ;  /* 0x001e4000010f7983 */ /* 0x000ee20000100800 */
[----:B------:R-:W-:Y:S01]  /*2f4d0*/  PRMT R17, RZ, 0x7610, R17 ;  /* 0x00007610ff117816 */ /* 0x000fe20000000011 */
[----:B--2---:R-:W-:Y:S01]  /*2f4e0*/  @!P1 IMAD.MOV.U32 R14, RZ, RZ, R3 ;  /* 0x000000ffff0e9224 */ /* 0x004fe200078e0003 */
[----:B------:R-:W-:Y:S01]  /*2f4f0*/  PRMT R19, RZ, 0x7610, R19 ;  /* 0x00007610ff137816 */ /* 0x000fe20000000013 */
[----:B------:R-:W2:Y:S04]  /*2f500*/  LDL R3, [R1+0x1fc8] ;  /* 0x001fc80001037983 */ /* 0x000ea80000100800 */
[----:B---3--:R0:W3:Y:S02]  /*2f510*/  @!P1 LDG.E.U16 R17, desc[UR38][R14.64] ;  /* 0x000000260e119981 */ /* 0x0080e4000c1e1500 */
[----:B0-----:R-:W-:-:S02]  /*2f520*/  @!P0 IMAD.MOV.U32 R14, RZ, RZ, R0 ;  /* 0x000000ffff0e8224 */ /* 0x001fc400078e0000 */
[----:B------:R-:W-:Y:S02]  /*2f530*/  @!P0 IMAD.MOV.U32 R15, RZ, RZ, R2 ;  /* 0x000000ffff0f8224 */ /* 0x000fe400078e0002 */
[----:B------:R-:W2:Y:S04]  /*2f540*/  LDL.LU R2, [R1+0x34] ;  /* 0x0000340001027983 */ /* 0x000ea80000300800 */
[----:B------:R-:W2:Y:S04]  /*2f550*/  LDL.LU R0, [R1+0x30] ;  /* 0x0000300001007983 */ /* 0x000ea80000300800 */
[----:B------:R0:W2:Y:S04]  /*2f560*/  @!P0 LDG.E.U16 R19, desc[UR38][R14.64] ;  /* 0x000000260e138981 */ /* 0x0000a8000c1e1500 */
[----:B------:R-:W0:Y:S04]  /*2f570*/  LDL R14, [R1+0x1ec0] ;  /* 0x001ec000010e7983 */ /* 0x000e280000100800 */
[----:B------:R-:W0:Y:S01]  /*2f580*/  LDL R15, [R1+0x1ecc] ;  /* 0x001ecc00010f7983 */ /* 0x000e220000100800 */
[----:B------:R-:W-:-:S02]  /*2f590*/  PRMT R21, RZ, 0x7610, R21 ;  /* 0x00007610ff157816 */ /* 0x000fc40000000015 */
[----:B0-----:R-:W-:-:S04]  /*2f5a0*/  @!P1 LOP3.LUT R15, R15, R14, RZ, 0x3c, !PT ;  /* 0x0000000e0f0f9212 */ /* 0x001fc800078e3cff */
[----:B------:R-:W-:-:S04]  /*2f5b0*/  @!P1 LOP3.LUT R14, R15, R14, RZ, 0x3c, !PT ;  /* 0x0000000e0f0e9212 */ /* 0x000fc800078e3cff */
[----:B------:R-:W-:-:S05]  /*2f5c0*/  @!P1 LOP3.LUT R15, R15, R14, RZ, 0x3c, !PT ;  /* 0x0000000e0f0f9212 */ /* 0x000fca00078e3cff */
[----:B------:R0:W2:Y:S04]  /*2f5d0*/  @!P1 LDG.E.U16 R21, desc[UR38][R14.64] ;  /* 0x000000260e159981 */ /* 0x0000a8000c1e1500 */
[----:B------:R-:W2:Y:S01]  /*2f5e0*/  LDL R15, [R1+0x1f38] ;  /* 0x001f3800010f7983 */ /* 0x000ea20000100800 */
[----:B------:R-:W-:Y:S01]  /*2f5f0*/  PRMT R23, RZ, 0x7610, R23 ;  /* 0x00007610ff177816 */ /* 0x000fe20000000017 */
[----:B0-----:R-:W-:-:S05]  /*2f600*/  @!P0 IMAD.MOV.U32 R14, RZ, RZ, R29 ;  /* 0x000000ffff0e8224 */ /* 0x001fca00078e001d */
[----:B--2---:R0:W2:Y:S04]  /*2f610*/  @!P0 LDG.E.U16 R23, desc[UR38][R14.64] ;  /* 0x000000260e178981 */ /* 0x0040a8000c1e1500 */
[----:B------:R-:W0:Y:S04]  /*2f620*/  LDL R14, [R1+0x1f40] ;  /* 0x001f4000010e7983 */ /* 0x000e280000100800 */
[----:B------:R-:W0:Y:S01]  /*2f630*/  LDL R15, [R1+0x1f4c] ;  /* 0x001f4c00010f7983 */ /* 0x000e220000100800 */
[----:B------:R-:W-:Y:S02]  /*2f640*/  PRMT R24, RZ, 0x7610, R24 ;  /* 0x00007610ff187816 */ /* 0x000fe40000000018 */
[----:B0-----:R-:W-:-:S04]  /*2f650*/  @!P1 LOP3.LUT R15, R15, R14, RZ, 0x3c, !PT ;  /* 0x0000000e0f0f9212 */ /* 0x001fc800078e3cff */
[----:B------:R-:W-:-:S04]  /*2f660*/  @!P1 LOP3.LUT R14, R15, R14, RZ, 0x3c, !PT ;  /* 0x0000000e0f0e9212 */ /* 0x000fc800078e3cff */
[----:B------:R-:W-:-:S05]  /*2f670*/  @!P1 LOP3.LUT R15, R15, R14, RZ, 0x3c, !PT ;  /* 0x0000000e0f0f9212 */ /* 0x000fca00078e3cff */
[----:B------:R0:W2:Y:S04]  /*2f680*/  @!P1 LDG.E.U16 R24, desc[UR38][R14.64] ;  /* 0x000000260e189981 */ /* 0x0000a8000c1e1500 */
[----:B------:R-:W2:Y:S01]  /*2f690*/  LDL R15, [R1+0x1fc0] ;  /* 0x001fc000010f7983 */ /* 0x000ea20000100800 */
[----:B------:R-:W1:Y:S01]  /*2f6a0*/  S2R R29, SR_TID.X ;  /* 0x00000000001d7919 */ /* 0x000e620000002100 */
[----:B------:R-:W-:Y:S01]  /*2f6b0*/  PRMT R25, RZ, 0x7610, R25 ;  /* 0x00007610ff197816 */ /* 0x000fe20000000019 */
[----:B0-----:R-:W-:Y:S02]  /*2f6c0*/  @!P1 IMAD.MOV.U32 R14, RZ, RZ, R3 ;  /* 0x000000ffff0e9224 */ /* 0x001fe400078e0003 */
[----:B------:R-:W3:Y:S01]  /*2f6d0*/  LDL.LU R3, [R1+0x18] ;  /* 0x0000180001037983 */ /* 0x000ee20000300800 */
[----:B-1----:R-:W-:-:S05]  /*2f6e0*/  LOP3.LUT R29, R29, 0x3f, RZ, 0xc0, !PT ;  /* 0x0000003f1d1d7812 */ /* 0x002fca00078ec0ff */
[----:B------:R-:W-:-:S05]  /*2f6f0*/  IMAD.SHL.U32 R29, R29, 0x2, RZ ;  /* 0x000000021d1d7824 */ /* 0x000fca00078e00ff */
[----:B------:R-:W-:-:S05]  /*2f700*/  LOP3.LUT R29, R29, 0x50, RZ, 0x3c, !PT ;  /* 0x000000501d1d7812 */ /* 0x000fca00078e3cff */
[----:B------:R0:W-:Y:S04]  /*2f710*/  STS.U16 [R29+UR5+0x12580], R27 ;  /* 0x0125801b1d007988 */ /* 0x0001e80008000405 */
[----:B------:R1:W-:Y:S04]  /*2f720*/  STS.U16 [R29+UR5+0x12d00], R18 ;  /* 0x012d00121d007988 */ /* 0x0003e80008000405 */
[----:B------:R0:W-:Y:S04]  /*2f730*/  STS.U16 [R29+UR5+0x12d80], R16 ;  /* 0x012d80101d007988 */ /* 0x0001e80008000405 */
[----:B------:R-:W-:Y:S04]  /*2f740*/  STS.U16 [R29+UR5+0x13500], R5 ;  /* 0x013500051d007988 */ /* 0x000fe80008000405 */
[----:B------:R0:W-:Y:S04]  /*2f750*/  STS.U16 [R29+UR5+0x13580], R6 ;  /* 0x013580061d007988 */ /* 0x0001e80008000405 */
[----:B------:R0:W-:Y:S04]  /*2f760*/  STS.U16 [R29+UR5+0x13d00], R7 ;  /* 0x013d00071d007988 */ /* 0x0001e80008000405 */
[----:B----4-:R4:W-:Y:S04]  /*2f770*/  STS.U16 [R29+UR5+0x13d80], R8 ;  /* 0x013d80081d007988 */ /* 0x0109e80008000405 */
[----:B--2---:R2:W3:Y:S02]  /*2f780*/  @!P1 LDG.E.U16 R25, desc[UR38][R14.64] ;  /* 0x000000260e199981 */ /* 0x0044e4000c1e1500 */
[----:B--2---:R-:W2:Y:S02]  /*2f790*/  S2R R15, SR_TID.X ;  /* 0x00000000000f7919 */ /* 0x004ea40000002100 */
[----:B------:R-:W3:Y:S04]  /*2f7a0*/  LDL.LU R14, [R1+0x1c] ;  /* 0x00001c00010e7983 */ /* 0x000ee80000300800 */
[----:B0-----:R-:W3:Y:S04]  /*2f7b0*/  LDL.LU R27, [R1+0x10] ;  /* 0x00001000011b7983 */ /* 0x001ee80000300800 */
[----:B-1----:R-:W3:Y:S04]  /*2f7c0*/  LDL.LU R18, [R1+0x28] ;  /* 0x0000280001127983 */ /* 0x002ee80000300800 */
[----:B------:R-:W3:Y:S04]  /*2f7d0*/  LDL.LU R16, [R1+0x2c] ;  /* 0x00002c0001107983 */ /* 0x000ee80000300800 */
[----:B------:R-:W3:Y:S04]  /*2f7e0*/  LDL.LU R6, [R1+0x14] ;  /* 0x0000140001067983 */ /* 0x000ee80000300800 */
[----:B------:R-:W3:Y:S04]  /*2f7f0*/  LDL.LU R7, [R1+0x20] ;  /* 0x0000200001077983 */ /* 0x000ee80000300800 */
[----:B----4-:R-:W4:Y:S04]  /*2f800*/  LDL.LU R29, [R1+0x4230] ;  /* 0x00423000011d7983 */ /* 0x010f280000300800 */
[----:B------:R-:W3:Y:S01]  /*2f810*/  LDL.LU R8, [R1+0x24] ;  /* 0x0000240001087983 */ /* 0x000ee20000300800 */
[----:B--2---:R-:W-:-:S05]  /*2f820*/  LOP3.LUT R15, R15, 0x3f, RZ, 0xc0, !PT ;  /* 0x0000003f0f0f7812 */ /* 0x004fca00078ec0ff */
[----:B------:R-:W-:-:S05]  /*2f830*/  IMAD.SHL.U32 R5, R15, 0x2, RZ ;  /* 0x000000020f057824 */ /* 0x000fca00078e00ff */
[----:B------:R-:W-:-:S05]  /*2f840*/  LOP3.LUT R5, R5, 0x60, RZ, 0x3c, !PT ;  /* 0x0000006005057812 */ /* 0x000fca00078e3cff */
[----:B------:R0:W-:Y:S04]  /*2f850*/  STS.U16 [R5+UR5+0x10600], R2 ;  /* 0x0106000205007988 */ /* 0x0001e80008000405 */
[----:B------:R1:W-:Y:S04]  /*2f860*/  STS.U16 [R5+UR5+0x10680], R0 ;  /* 0x0106800005007988 */ /* 0x0003e80008000405 */
[----:B0-----:R-:W2:Y:S04]  /*2f870*/  LDL.LU R2, [R1+0x422c] ;  /* 0x00422c0001027983 */ /* 0x001ea80000300800 */
[----:B-1----:R-:W2:Y:S04]  /*2f880*/  LDL.LU R0, [R1+0x4228] ;  /* 0x0042280001007983 */ /* 0x002ea80000300800 */
[----:B---3--:R-:W-:Y:S04]  /*2f890*/  STS.U16 [R5+UR5+0x10e00], R8 ;  /* 0x010e000805007988 */ /* 0x008fe80008000405 */
[----:B------:R-:W-:Y:S04]  /*2f8a0*/  STS.U16 [R5+UR5+0x10e80], R7 ;  /* 0x010e800705007988 */ /* 0x000fe80008000405 */
[----:B------:R-:W-:Y:S04]  /*2f8b0*/  STS.U16 [R5+UR5+0x11600], R6 ;  /* 0x0116000605007988 */ /* 0x000fe80008000405 */
[----:B------:R-:W-:Y:S04]  /*2f8c0*/  STS.U16 [R5+UR5+0x11680], R27 ;  /* 0x0116801b05007988 */ /* 0x000fe80008000405 */
[----:B--2---:R0:W-:Y:S04]  /*2f8d0*/  STS.U16 [R5+UR5+0x11e00], R0 ;  /* 0x011e000005007988 */ /* 0x0041e80008000405 */
[----:B------:R1:W-:Y:S04]  /*2f8e0*/  STS.U16 [R5+UR5+0x11e80], R2 ;  /* 0x011e800205007988 */ /* 0x0003e80008000405 */
[----:B0-----:R-:W2:Y:S04]  /*2f8f0*/  LDL.LU R0, [R1+0x4224] ;  /* 0x0042240001007983 */ /* 0x001ea80000300800 */
[----:B-1----:R-:W3:Y:S04]  /*2f900*/  LDL.LU R2, [R1+0x4220] ;  /* 0x0042200001027983 */ /* 0x002ee80000300800 */
[----:B------:R-:W2:Y:S01]  /*2f910*/  LDL.LU R27, [R1+0x84] ;  /* 0x00008400011b7983 */ /* 0x000ea20000300800 */
[----:B------:R-:W-:-:S03]  /*2f920*/  IMAD.SHL.U32 R15, R15, 0x2, RZ ;  /* 0x000000020f0f7824 */ /* 0x000fc600078e00ff */
[----:B------:R-:W-:Y:S04]  /*2f930*/  STS.U16 [R5+UR5+0x12600], R26 ;  /* 0x0126001a05007988 */ /* 0x000fe80008000405 */
[----:B------:R-:W-:Y:S04]  /*2f940*/  STS.U16 [R5+UR5+0x12680], R22 ;  /* 0x0126801605007988 */ /* 0x000fe80008000405 */
        /* <DEDUP_REMOVED lines=8> */
[----:B------:R0:W-:Y:S04]  /*2f9d0*/  STS.U16 [R15+UR5+0x10780], R18 ;  /* 0x010780120f007988 */ /* 0x0001e80008000405 */
[----:B------:R1:W-:Y:S04]  /*2f9e0*/  STS.U16 [R15+UR5+0x10f00], R14 ;  /* 0x010f000e0f007988 */ /* 0x0003e80008000405 */
[----:B------:R1:W-:Y:S01]  /*2f9f0*/  STS.U16 [R15+UR5+0x10f80], R3 ;  /* 0x010f80030f007988 */ /* 0x0003e20008000405 */
[----:B0-----:R-:W1:Y:S02]  /*2fa00*/  S2R R18, SR_TID.X ;  /* 0x0000000000127919 */ /* 0x001e640000002100 */
[C---:B-1----:R-:W-:Y:S01]  /*2fa10*/  IMAD.SHL.U32 R14, R18.reuse, 0x2, RZ ;  /* 0x00000002120e7824 */ /* 0x042fe200078e00ff */
[C---:B------:R-:W-:Y:S01]  /*2fa20*/  LOP3.LUT R3, R18.reuse, 0x7, RZ, 0xc0, !PT ;  /* 0x0000000712037812 */ /* 0x040fe200078ec0ff */
[----:B------:R-:W-:-:S04]  /*2fa30*/  IMAD.SHL.U32 R18, R18, 0x100, RZ ;  /* 0x0000010012127824 */ /* 0x000fc800078e00ff */
[C---:B------:R-:W-:Y:S02]  /*2fa40*/  IMAD R16, R3.reuse, 0x210, RZ ;  /* 0x0000021003107824 */ /* 0x040fe400078e02ff */
[----:B------:R-:W-:-:S05]  /*2fa50*/  IMAD R3, R3, 0x110, RZ ;  /* 0x0000011003037824 */ /* 0x000fca00078e02ff */
[----:B------:R-:W-:Y:S01]  /*2fa60*/  LOP3.LUT R3, R3, 0x30, R14, 0x78, !PT ;  /* 0x0000003003037812 */ /* 0x000fe200078e780e */
[----:B---3--:R0:W-:Y:S02]  /*2fa70*/  STS.U16 [R15+UR5+0x11700], R2 ;  /* 0x011700020f007988 */ /* 0x0081e40008000405 */
[----:B0-----:R-:W0:Y:S02]  /*2fa80*/  S2R R2, SR_TID.X ;  /* 0x0000000000027919 */ /* 0x001e240000002100 */
[----:B--2---:R1:W-:Y:S04]  /*2fa90*/  STS.U16 [R15+UR5+0x11780], R0 ;  /* 0x011780000f007988 */ /* 0x0043e80008000405 */
        /* <DEDUP_REMOVED lines=9> */
[----:B------:R-:W-:Y:S01]  /*2fb30*/  STS.U16 [R15+UR5+0x13f80], R25 ;  /* 0x013f80190f007988 */ /* 0x000fe20008000405 */
[----:B------:R-:W-:Y:S01]  /*2fb40*/  BAR.SYNC.DEFER_BLOCKING 0x0 ;  /* 0x0000000000007b1d */ /* 0x000fe20000010000 */
[----:B-1----:R-:W-:-:S04]  /*2fb50*/  LOP3.LUT R0, R14, 0x10, RZ, 0xc0, !PT ;  /* 0x000000100e007812 */ /* 0x002fc800078ec0ff */
[----:B0-----:R-:W-:-:S04]  /*2fb60*/  LOP3.LUT R0, R0, 0x20, R2, 0xf8, !PT ;  /* 0x0000002000007812 */ /* 0x001fc800078ef802 */
[----:B------:R-:W-:Y:S01]  /*2fb70*/  LOP3.LUT R0, R16, R0, RZ, 0x3c, !PT ;  /* 0x0000000010007212 */ /* 0x000fe200078e3cff */
[----:B------:R-:W0:Y:S04]  /*2fb80*/  LDSM.16.M88.4 R12, [R3+UR5+0x10800] ;  /* 0x01080005030c783b */ /* 0x000e280008000200 */
[----:B------:R0:W-:Y:S04]  /*2fb90*/  STL [R1+0x3b70], R2 ;  /* 0x003b700201007387 */ /* 0x0001e80000100800 */
[----:B------:R-:W-:Y:S01]  /*2fba0*/  LDSM.16.M88.4 R8, [R3+UR5+0x10000] ;  /* 0x010000050308783b */ /* 0x000fe20008000200 */
[----:B------:R-:W-:-:S03]  /*2fbb0*/  LOP3.LUT R0, R0, 0x1000, R18, 0xf8, !PT ;  /* 0x0000100000007812 */ /* 0x000fc600078ef812 */
[----:B------:R-:W-:Y:S04]  /*2fbc0*/  LDSM.16.M88.4 R24, [R3+UR5+0x11800] ;  /* 0x011800050318783b */ /* 0x000fe80008000200 */
[----:B------:R-:W1:Y:S01]  /*2fbd0*/  LDSM.16.MT88.4 R4, [R0+UR5] ;  /* 0x000000050004783b */ /* 0x000e620008004200 */
[----:B0-----:R-:W-:-:S03]  /*2fbe0*/  IMAD.MOV.U32 R2, RZ, RZ, R13 ;  /* 0x000000ffff027224 */ /* 0x001fc600078e000d */
[----:B-1----:R-:W-:Y:S04]  /*2fbf0*/  STL.64 [R1+0x4218], R6 ;  /* 0x0042180601007387 */ /* 0x002fe80000100a00 */
[----:B------:R0:W-:Y:S04]  /*2fc00*/  STL.64 [R1+0x4210], R4 ;  /* 0x0042100401007387 */ /* 0x0001e80000100a00 */
[----:B------:R-:W-:Y:S04]  /*2fc10*/  STL.64 [R1+0x10], R12 ;  /* 0x0000100c01007387 */ /* 0x000fe80000100a00 */
[----:B------:R-:W-:Y:S04]  /*2fc20*/  STL.64 [R1+0x18], R14 ;  /* 0x0000180e01007387 */ /* 0x000fe80000100a00 */
[----:B------:R-:W2:Y:S04]  /*2fc30*/  LDL.LU.64 R20, [R1+0x730] ;  /* 0x0007300001147983 */ /* 0x000ea80000300a00 */
[----:B------:R-:W2:Y:S01]  /*2fc40*/  LDL.LU.64 R22, [R1+0x738] ;  /* 0x0007380001167983 */ /* 0x000ea20000300a00 */
[----:B0-----:R-:W-:-:S03]  /*2fc50*/  IMAD.MOV.U32 R4, RZ, RZ, R12 ;  /* 0x000000ffff047224 */ /* 0x001fc600078e000c */
[----:B------:R-:W0:Y:S04]  /*2fc60*/  LDSM.16.M88.4 R12, [R3+UR5+0x11000] ;  /* 0x01100005030c783b */ /* 0x000e280008000200 */
[----:B0-----:R-:W-:Y:S04]  /*2fc70*/  STL.64 [R1], R12 ;  /* 0x0000000c01007387 */ /* 0x001fe80000100a00 */
[----:B------:R-:W-:Y:S04]  /*2fc80*/  STL.64 [R1+0x8], R14 ;  /* 0x0000080e01007387 */ /* 0x000fe80000100a00 */
[----:B------:R-:W3:Y:S04]  /*2fc90*/  LDL.LU.64 R16, [R1+0x670] ;  /* 0x0006700001107983 */ /* 0x000ee80000300a00 */
[----:B------:R-:W-:Y:S04]  /*2fca0*/  STL.64 [R1+0x20], R8 ;  /* 0x0000200801007387 */ /* 0x000fe80000100a00 */
[----:B------:R-:W-:Y:S04]  /*2fcb0*/  STL.64 [R1+0x28], R10 ;  /* 0x0000280a01007387 */ /* 0x000fe80000100a00 */
[----:B------:R-:W4:Y:S01]  /*2fcc0*/  LDL.LU.64 R18, [R1+0x678] ;  /* 0x0006780001127983 */ /* 0x000f220000300a00 */
[----:B------:R-:W-:-:S03]  /*2fcd0*/  IMAD.MOV.U32 R29, RZ, RZ, R9 ;  /* 0x000000ffff1d7224 */ /* 0x000fc600078e0009 */
[----:B------:R-:W-:Y:S04]  /*2fce0*/  LDSM.16.M88.4 R12, [R3+UR5+0x12000] ;  /* 0x01200005030c783b */ /* 0x000fe80008000200 */
[----:B----4-:R-:W-:Y:S04]  /*2fcf0*/  STL.64 [R1+0x4200], R18 ;  /* 0x0042001201007387 */ /* 0x010fe80000100a00 */
[----:B---3--:R-:W-:Y:S04]  /*2fd00*/  STL.64 [R1+0x41f8], R16 ;  /* 0x0041f81001007387 */ /* 0x008fe80000100a00 */
[----:B------:R-:W-:Y:S04]  /*2fd10*/  STL.64 [R1+0x41f0], R26 ;  /* 0x0041f01a01007387 */ /* 0x000fe80000100a00 */
[----:B------:R0:W-:Y:S04]  /*2fd20*/  STL.64 [R1+0x41e8], R24 ;  /* 0x0041e81801007387 */ /* 0x0001e80000100a00 */
[----:B0-----:R-:W3:Y:S01]  /*2fd30*/  LDL.64 R24, [R1] ;  /* 0x0000000001187983 */ /* 0x001ee20000100a00 */
[----:B------:R-:W-:-:S03]  /*2fd40*/  IMAD.MOV.U32 R16, RZ, RZ, R4 ;  /* 0x000000ffff107224 */ /* 0x000fc600078e0004 */
[----:B------:R-:W0:Y:S04]  /*2fd50*/  LDSM.16.M88.4 R4, [R3+UR5+0x12800] ;  /* 0x012800050304783b */ /* 0x000e280008000200 */
[----:B---3--:R1:W-:Y:S04]  /*2fd60*/  STL.64 [R1+0x4208], R24 ;  /* 0x0042081801007387 */ /* 0x0083e80000100a00 */
[----:B-1----:R-:W3:Y:S04]  /*2fd70*/  LDL.LU.64 R24, [R1+0x6d0] ;  /* 0x0006d00001187983 */ /* 0x002ee80000300a00 */
[----:B------:R-:W3:Y:S04]  /*2fd80*/  LDL.LU.64 R26, [R1+0x6d8] ;  /* 0x0006d800011a7983 */ /* 0x000ee80000300a00 */
[----:B0-----:R-:W-:Y:S04]  /*2fd90*/  STL.64 [R1+0x50], R4 ;  /* 0x0000500401007387 */ /* 0x001fe80000100a00 */
[----:B------:R0:W-:Y:S04]  /*2fda0*/  STL.64 [R1+0x58], R6 ;  /* 0x0000580601007387 */ /* 0x0001e80000100a00 */
[----:B0-----:R-:W2:Y:S04]  /*2fdb0*/  LDL.LU.64 R6, [R1+0x4218] ;  /* 0x0042180001067983 */ /* 0x001ea80000300a00 */
[----:B------:R-:W2:Y:S01]  /*2fdc0*/  LDL.LU.64 R4, [R1+0x4210] ;  /* 0x0042100001047983 */ /* 0x000ea20000300a00 */
[----:B------:R-:W-:Y:S01]  /*2fdd0*/  IMAD.MOV.U32 R17, RZ, RZ, R2 ;  /* 0x000000ffff117224 */ /* 0x000fe200078e0002 */
[----:B--2---:R-:W-:Y:S02]  /*2fde0*/  HMMA.16816.F32.BF16 R20, R4, R8, R20 ;  /* 0x000000080414723c */ /* 0x004fe40000041814 */
[----:B------:R-:W2:-:S15]  /*2fdf0*/  LDL.LU.64 R8, [R1+0x5c0] ;  /* 0x0005c00001087983 */ /* 0x000e9e0000300a00 */
[----:B------:R-:W-:Y:S02]  /*2fe00*/  NOP ;  /* 0x0000000000007918 */ /* 0x000fe40000000000 */
[----:B------:R-:W-:Y:S04]  /*2fe10*/  STL.64 [R1+0x320], R20 ;  /* 0x0003201401007387 */ /* 0x000fe80000100a00 */
[----:B------:R-:W-:Y:S04]  /*2fe20*/  STL.64 [R1+0x328], R22 ;  /* 0x0003281601007387 */ /* 0x000fe80000100a00 */
[----:B------:R-:W0:Y:S01]  /*2fe30*/  LDSM.16.M88.4 R20, [R3+UR5+0x13000] ;  /* 0x013000050314783b */ /* 0x000e220008000200 */
[----:B---3--:R-:W-:Y:S03]  /*2fe40*/  HMMA.16816.F32.BF16 R16, R4, R16, R24 ;  /* 0x000000100410723c */ /* 0x008fe60000041818 */
[----:B------:R-:W2:Y:S04]  /*2fe50*/  LDL.LU.64 R10, [R1+0x5c8] ;  /* 0x0005c800010a7983 */ /* 0x000ea80000300a00 */
[----:B------:R-:W-:Y:S04]  /*2fe60*/  STL.64 [R1+0x30], R12 ;  /* 0x0000300c01007387 */ /* 0x000fe80000100a00 */
[----:B------:R-:W-:Y:S04]  /*2fe70*/  STL.64 [R1+0x38], R14 ;  /* 0x0000380e01007387 */ /* 0x000fe80000100a00 */
[----:B0-----:R0:W-:Y:S04]  /*2fe80*/  STL.64 [R1+0x60], R20 ;  /* 0x0000601401007387 */ /* 0x0011e80000100a00 */
[----:B------:R1:W-:Y:S04]  /*2fe90*/  STL.64 [R1+0x68], R22 ;  /* 0x0000681601007387 */ /* 0x0003e80000100a00 */
[----:B0-----:R-:W3:Y:S04]  /*2fea0*/  LDL.LU.64 R20, [R1+0x560] ;  /* 0x0005600001147983 */ /* 0x001ee80000300a00 */
[----:B-1----:R-:W3:Y:S04]  /*2feb0*/  LDL.LU.64 R22, [R1+0x568] ;  /* 0x0005680001167983 */ /* 0x002ee80000300a00 */
[----:B------:R-:W4:Y:S04]  /*2fec0*/  LDL.LU.64 R24, [R1+0x4208] ;  /* 0x0042080001187983 */ /* 0x000f280000300a00 */
[----:B------:R-:W-:Y:S04]  /*2fed0*/  STL.64 [R1+0x310], R16 ;  /* 0x0003101001007387 */ /* 0x000fe80000100a00 */
[----:B------:R-:W-:Y:S04]  /*2fee0*/  STL.64 [R1+0x318], R18 ;  /* 0x0003181201007387 */ /* 0x000fe80000100a00 */
[----:B------:R-:W0:Y:S04]  /*2fef0*/  LDSM.16.M88.4 R16, [R3+UR5+0x13800] ;  /* 0x013800050310783b */ /* 0x000e280008000200 */
[----:B0-----:R-:W-:Y:S04]  /*2ff00*/  STL.64 [R1+0x70], R16 ;  /* 0x0000701001007387 */ /* 0x001fe80000100a00 */
[----:B------:R0:W-:Y:S01]  /*2ff10*/  STL.64 [R1+0x78], R18 ;  /* 0x0000781201007387 */ /* 0x0001e20000100a00 */
[----:B------:R-:W-:-:S03]  /*2ff20*/  IMAD.MOV.U32 R28, RZ, RZ, R19 ;  /* 0x000000ffff1c7224 */ /* 0x000fc600078e0013 */
[----:B0-----:R-:W4:Y:S04]  /*2ff30*/  LDL.LU.64 R18, [R1+0x4200] ;  /* 0x0042000001127983 */ /* 0x001f280000300a00 */
[----:B------:R-:W4:Y:S04]  /*2ff40*/  LDL.LU.64 R16, [R1+0x41f8] ;  /* 0x0041f80001107983 */ /* 0x000f280000300a00 */
[----:B------:R0:W-:Y:S04]  /*2ff50*/  STL [R1+0x3fb0], R28 ;  /* 0x003fb01c01007387 */ /* 0x0001e80000100800 */
[----:B0-----:R-:W2:Y:S01]  /*2ff60*/  LDL R28, [R1+0x1fe8] ;  /* 0x001fe800011c7983 */ /* 0x001ea20000100800 */
[----:B----4-:R-:W-:-:S15]  /*2ff70*/  HMMA.16816.F32.BF16 R16, R4, R24, R16 ;  /* 0x000000180410723c */ /* 0x010fde0000041810 */
[----:B------:R-:W-:-:S04]  /*2ff80*/  NOP ;  /* 0x0000000000007918 */ /* 0x000fc80000000000 */
[----:B------:R0:W-:Y:S04]  /*2ff90*/  STL.64 [R1+0x300], R16 ;  /* 0x0003001001007387 */ /* 0x0001e80000100a00 */
[----:B------:R-:W-:Y:S04]  /*2ffa0*/  STL.64 [R1+0x308], R18 ;  /* 0x0003081201007387 */ /* 0x000fe80000100a00 */
[----:B------:R-:W4:Y:S01]  /*2ffb0*/  LDL.LU.64 R26, [R1+0x41f0] ;  /* 0x0041f000011a7983 */ /* 0x000f220000300a00 */
[----:B0-----:R-:W-:Y:S02]  /*2ffc0*/  IMAD.MOV.U32 R17, RZ, RZ, R24 ;  /* 0x000000ffff117224 */ /* 0x001fe400078e0018 */
[----:B------:R-:W-:-:S02]  /*2ffd0*/  IMAD.MOV.U32 R16, RZ, RZ, R25 ;  /* 0x000000ffff107224 */ /* 0x000fc400078e0019 */
[----:B------:R-:W2:Y:S04]  /*2ffe0*/  LDL.LU.64 R24, [R1+0x41e8] ;  /* 0x0041e80001187983 */ /* 0x000ea80000300a00 */
[----:B------:R0:W-:Y:S04]  /*2fff0*/  STL.64 [R1+0x41e0], R16 ;  /* 0x0041e01001007387 */ /* 0x0001e80000100a00 */
[----:B0-----:R-:W4:Y:S04]  /*30000*/  LDL.LU.64 R16, [R1+0x500] ;  /* 0x0005000001107983 */ /* 0x001f280000300a00 */
[----:B------:R-:W4:Y:S01]  /*30010*/  LDL.LU.64 R18, [R1+0x508] ;  /* 0x0005080001127983 */ /* 0x000f220000300a00 */
[C---:B---3--:R-:W-:Y:S08]  /*30020*/  HMMA.16816.F32.BF16 R12, R4.reuse, R12, R20 ;  /* 0x0000000c040c723c */ /* 0x048ff00000041814 */
[----:B--2---:R-:W-:Y:S01]  /*30030*/  HMMA.16816.F32.BF16 R8, R4, R24, R8 ;  /* 0x000000180408723c */ /* 0x004fe20000041808 */
[----:B----4-:R-:W-:Y:S04]  /*30040*/  STL.64 [R1+0x4198], R26 ;  /* 0x0041981a01007387 */ /* 0x010fe80000100a00 */
[----:B------:R0:W-:-:S14]  /*30050*/  STL.64 [R1+0x4190], R24 ;  /* 0x0041901801007387 */ /* 0x0001dc0000100a00 */
[----:B------:R-:W-:Y:S04]  /*30060*/  STL.64 [R1+0x2f0], R8 ;  /* 0x0002f00801007387 */ /* 0x000fe80000100a00 */
[----:B------:R-:W-:Y:S04]  /*30070*/  STL.64 [R1+0x2f8], R10 ;  /* 0x0002f80a01007387 */ /* 0x000fe80000100a00 */
[----:B0-----:R-:W2:Y:S04]  /*30080*/  LDL.64 R24, [R1+0x50] ;  /* 0x0000500001187983 */ /* 0x001ea80000100a00 */
[----:B------:R-:W3:Y:S04]  /*30090*/  LDL.LU.64 R20, [R1+0x360] ;  /* 0x0003600001147983 */ /* 0x000ee80000300a00 */
[----:B------:R-:W3:Y:S04]  /*300a0*/  LDL.LU.64 R22, [R1+0x368] ;  /* 0x0003680001167983 */ /* 0x000ee80000300a00 */
[----:B------:R-:W-:Y:S04]  /*300b0*/  STL.64 [R1+0x2e0], R12 ;  /* 0x0002e00c01007387 */ /* 0x000fe80000100a00 */
[----:B------:R-:W-:Y:S04]  /*300c0*/  STL.64 [R1+0x2e8], R14 ;  /* 0x0002e80e01007387 */ /* 0x000fe80000100a00 */
[----:B------:R-:W0:Y:S04]  /*300d0*/  LDSM.16.MT88.4 R12, [R0+UR5+0x100] ;  /* 0x00010005000c783b */ /* 0x000e280008004200 */
[----:B------:R-:W-:Y:S04]  /*300e0*/  LDSM.16.MT88.4 R8, [R0+UR5+0x80] ;  /* 0x000080050008783b */ /* 0x000fe80008004200 */
[----:B0-----:R-:W-:Y:S04]  /*300f0*/  STL.64 [R1+0x4170], R14 ;  /* 0x0041700e01007387 */ /* 0x001fe80000100a00 */
[----:B------:R0:W-:Y:S04]  /*30100*/  STL.64 [R1+0x4168], R12 ;  /* 0x0041680c01007387 */ /* 0x0001e80000100a00 */
[----:B0-----:R-:W4:Y:S01]  /*30110*/  LDL.64 R12, [R1+0x70] ;  /* 0x00007000010c7983 */ /* 0x001f220000100a00 */
[----:B--2---:R-:W-:-:S15]  /*30120*/  HMMA.16816.F32.BF16 R16, R4, R24, R16 ;  /* 0x000000180410723c */ /* 0x004fde0000041810 */
[----:B------:R-:W-:-:S04]  /*30130*/  NOP ;  /* 0x0000000000007918 */ /* 0x000fc80000000000 */
[----:B------:R0:W-:Y:S04]  /*30140*/  STL.64 [R1+0x2d0], R16 ;  /* 0x0002d01001007387 */ /* 0x0001e80000100a00 */
[----:B------:R-:W-:Y:S04]  /*30150*/  STL.64 [R1+0x2d8], R18 ;  /* 0x0002d81201007387 */ /* 0x000fe80000100a00 */
[----:B0-----:R-:W2:Y:S01]  /*30160*/  LDL.LU.64 R16, [R1+0x41e0] ;  /* 0x0041e00001107983 */ /* 0x001ea20000300a00 */
[----:B------:R-:W-:Y:S02]  /*30170*/  IMAD.MOV.U32 R3, RZ, RZ, R24 ;  /* 0x000000ffff037224 */ /* 0x000fe400078e0018 */
[----:B------:R-:W-:-:S02]  /*30180*/  IMAD.MOV.U32 R2, RZ, RZ, R25 ;  /* 0x000000ffff027224 */ /* 0x000fc400078e0019 */
[----:B--2---:R-:W-:Y:S02]  /*30190*/  IMAD.MOV.U32 R24, RZ, RZ, R17 ;  /* 0x000000ffff187224 */ /* 0x004fe400078e0011 */
[----:B------:R-:W-:Y:S02]  /*301a0*/  IMAD.MOV.U32 R25, RZ, RZ, R16 ;  /* 0x000000ffff197224 */ /* 0x000fe400078e0010 */
[----:B------:R-:W0:Y:S04]  /*301b0*/  LDSM.16.MT88.4 R16, [R0+UR5+0x180] ;  /* 0x000180050010783b */ /* 0x000e280008004200 */
[----:B------:R1:W-:Y:S04]  /*301c0*/  STL.64 [R1+0x41b0], R24 ;  /* 0x0041b01801007387 */ /* 0x0003e80000100a00 */
[----:B-1----:R-:W2:Y:S04]  /*301d0*/  LDL.64 R24, [R1+0x10] ;  /* 0x0000100001187983 */ /* 0x002ea80000100a00 */
[----:B--2---:R1:W-:Y:S04]  /*301e0*/  STL.64 [R1+0x41c8], R24 ;  /* 0x0041c81801007387 */ /* 0x0043e80000100a00 */
[----:B0-----:R-:W-:Y:S04]  /*301f0*/  STL.64 [R1+0x4100], R18 ;  /* 0x0041001201007387 */ /* 0x001fe80000100a00 */
[----:B------:R0:W-:Y:S04]  /*30200*/  STL.64 [R1+0x40f8], R16 ;  /* 0x0040f81001007387 */ /* 0x0001e80000100a00 */
[----:B-1----:R-:W2:Y:S04]  /*30210*/  LDL R24, [R1+0x20] ;  /* 0x0000200001187983 */ /* 0x002ea80000100800 */
[----:B0-----:R-:W3:Y:S04]  /*30220*/  LDL R16, [R1+0x60] ;  /* 0x0000600001107983 */ /* 0x001ee80000100800 */
[----:B------:R-:W3:Y:S02]  /*30230*/  LDL R17, [R1+0x64] ;  /* 0x0000640001117983 */ /* 0x000ee40000100800 */
[----:B---3--:R-:W-:Y:S02]  /*30240*/  HMMA.16816.F32.BF16 R20, R4, R16, R20 ;  /* 0x000000100414723c */ /* 0x008fe40000041814 */
[----:B------:R0:W-:Y:S04]  /*30250*/  STL.64 [R1+0x4180], R16 ;  /* 0x0041801001007387 */ /* 0x0001e80000100a00 */
[----:B0-----:R-:W4:-:S13]  /*30260*/  LDL.LU.64 R16, [R1+0x340] ;  /* 0x0003400001107983 */ /* 0x001f1a0000300a00 */
[----:B------:R-:W-:Y:S04]  /*30270*/  STL.64 [R1+0x2c0], R20 ;  /* 0x0002c01401007387 */ /* 0x000fe80000100a00 */
[----:B------:R-:W-:Y:S04]  /*30280*/  STL.64 [R1+0x2c8], R22 ;  /* 0x0002c81601007387 */ /* 0x000fe80000100a00 */
[----:B------:R-:W4:Y:S04]  /*30290*/  LDL.LU.64 R18, [R1+0x348] ;  /* 0x0003480001127983 */ /* 0x000f280000300a00 */
[----:B------:R-:W0:Y:S04]  /*302a0*/  LDSM.16.MT88.4 R20, [R28+UR5] ;  /* 0x000000051c14783b */ /* 0x000e280008004200 */
[----:B0-----:R-:W-:Y:S04]  /*302b0*/  STL.64 [R1+0x4078], R22 ;  /* 0x0040781601007387 */ /* 0x001fe80000100a00 */
[----:B------:R0:W-:Y:S02]  /*302c0*/  STL.64 [R1+0x4070], R20 ;  /* 0x0040701401007387 */ /* 0x0001e40000100a00 */
[----:B0-----:R-:W-:-:S02]  /*302d0*/  IMAD.MOV.U32 R20, RZ, RZ, R3 ;  /* 0x000000ffff147224 */ /* 0x001fc400078e0003 */
[----:B------:R-:W-:-:S05]  /*302e0*/  IMAD.MOV.U32 R21, RZ, RZ, R2 ;  /* 0x000000ffff157224 */ /* 0x000fca00078e0002 */
[----:B------:R0:W-:Y:S01]  /*302f0*/  STL.64 [R1+0x4188], R20 ;  /* 0x0041881401007387 */ /* 0x0001e20000100a00 */
[----:B----4-:R-:W-:-:S15]  /*30300*/  HMMA.16816.F32.BF16 R4, R4, R12, R16 ;  /* 0x0000000c0404723c */ /* 0x010fde0000041810 */
[----:B------:R-:W-:-:S04]  /*30310*/  NOP ;  /* 0x0000000000007918 */ /* 0x000fc80000000000 */
[----:B------:R-:W-:Y:S04]  /*30320*/  STL.64 [R1+0x210], R4 ;  /* 0x0002100401007387 */ /* 0x000fe80000100a00 */
[----:B------:R-:W-:Y:S04]  /*30330*/  STL.64 [R1+0x218], R6 ;  /* 0x0002180601007387 */ /* 0x000fe80000100a00 */
[----:B0-----:R-:W3:Y:S04]  /*30340*/  LDL.LU.64 R20, [R1+0x650] ;  /* 0x0006500001147983 */ /* 0x001ee80000300a00 */
[----:B------:R-:W4:Y:S04]  /*30350*/  LDL.LU.64 R22, [R1+0x658] ;  /* 0x0006580001167983 */ /* 0x000f280000300a00 */
[----:B------:R-:W0:Y:S04]  /*30360*/  LDSM.16.MT88.4 R4, [R28+UR5+0x80] ;  /* 0x000080051c04783b */ /* 0x000e280008004200 */
[----:B----4-:R-:W-:Y:S04]  /*30370*/  STL.64 [R1+0x41a8], R22 ;  /* 0x0041a81601007387 */ /* 0x010fe80000100a00 */
[----:B---3--:R1:W-:Y:S04]  /*30380*/  STL.64 [R1+0x41a0], R20 ;  /* 0x0041a01401007387 */ /* 0x0083e80000100a00 */
[----:B-1----:R-:W3:Y:S04]  /*30390*/  LDL.LU.64 R20, [R1+0x6e0] ;  /* 0x0006e00001147983 */ /* 0x002ee80000300a00 */
[----:B------:R-:W4:Y:S04]  /*303a0*/  LDL.LU.64 R22, [R1+0x6e8] ;  /* 0x0006e80001167983 */ /* 0x000f280000300a00 */
[----:B----4-:R-:W-:Y:S04]  /*303b0*/  STL.64 [R1+0x41c0], R22 ;  /* 0x0041c01601007387 */ /* 0x010fe80000100a00 */
[----:B---3--:R1:W-:Y:S04]  /*303c0*/  STL.64 [R1+0x41b8], R20 ;  /* 0x0041b81401007387 */ /* 0x0083e80000100a00 */
[----:B-1----:R-:W3:Y:S04]  /*303d0*/  LDL.LU.64 R20, [R1+0x760] ;  /* 0x0007600001147983 */ /* 0x002ee80000300a00 */
[----:B------:R-:W4:Y:S01]  /*303e0*/  LDL.LU.64 R22, [R1+0x768] ;  /* 0x0007680001167983 */ /* 0x000f220000300a00 */
[----:B------:R-:W-:-:S03]  /*303f0*/  IMAD.MOV.U32 R25, RZ, RZ, R29 ;  /* 0x000000ffff197224 */ /* 0x000fc600078e001d */
[----:B----4-:R-:W-:Y:S04]  /*30400*/  STL.64 [R1+0x41d8], R22 ;  /* 0x0041d81601007387 */ /* 0x010fe80000100a00 */
[----:B---3--:R1:W-:Y:S04]  /*30410*/  STL.64 [R1+0x41d0], R20 ;  /* 0x0041d01401007387 */ /* 0x0083e80000100a00 */
[----:B-1----:R-:W2:Y:S04]  /*30420*/  LDL.LU.64 R20, [R1+0x7b0] ;  /* 0x0007b00001147983 */ /* 0x002ea80000300a00 */
[----:B------:R-:W2:Y:S01]  /*30430*/  LDL.LU.64 R22, [R1+0x7b8] ;  /* 0x0007b80001167983 */ /* 0x000ea20000300a00 */
[----:B------:R-:W-:-:S02]  /*30440*/  IMAD.MOV.U32 R3, RZ, RZ, R12 ;  /* 0x000000ffff037224 */ /* 0x000fc400078e000c */
[----:B------:R-:W-:Y:S01]  /*30450*/  IMAD.MOV.U32 R2, RZ, RZ, R13 ;  /* 0x000000ffff027224 */ /* 0x000fe200078e000d */
[----:B0-----:R-:W-:Y:S04]  /*30460*/  STL.64 [R1+0x4008], R6 ;  /* 0x0040080601007387 */ /* 0x001fe80000100a00 */
[----:B------:R0:W-:Y:S04]  /*30470*/  STL.64 [R1+0x4000], R4 ;  /* 0x0040000401007387 */ /* 0x0001e80000100a00 */
[----:B------:R-:W3:Y:S04]  /*30480*/  LDL.LU.64 R16, [R1+0x5a0] ;  /* 0x0005a00001107983 */ /* 0x000ee80000300a00 */
[----:B------:R-:W3:Y:S04]  /*30490*/  LDL.LU.64 R18, [R1+0x5a8] ;  /* 0x0005a80001127983 */ /* 0x000ee80000300a00 */
[----:B------:R-:W4:Y:S04]  /*304a0*/  LDL.LU.64 R12, [R1+0x520] ;  /* 0x00052000010c7983 */ /* 0x000f280000300a00 */
[----:B------:R-:W4:Y:S01]  /*304b0*/  LDL.LU.64 R14, [R1+0x528] ;  /* 0x00052800010e7983 */ /* 0x000f220000300a00 */
[----:B0-----:R-:W-:-:S02]  /*304c0*/  IMAD.MOV.U32 R4, RZ, RZ, R3 ;  /* 0x000000ffff047224 */ /* 0x001fc400078e0003 */
[----:B------:R-:W-:-:S05]  /*304d0*/  IMAD.MOV.U32 R5, RZ, RZ, R2 ;  /* 0x000000ffff057224 */ /* 0x000fca00078e0002 */
[----:B------:R0:W-:Y:S04]  /*304e0*/  STL.64 [R1+0x4178], R4 ;  /* 0x0041780401007387 */ /* 0x0001e80000100a00 */
[----:B0-----:R-:W3:Y:S01]  /*304f0*/  LDL.64 R4, [R1+0x30] ;  /* 0x0000300001047983 */ /* 0x001ee20000100a00 */
[----:B--2---:R-:W-:Y:S03]  /*30500*/  HMMA.16816.F32.BF16 R24, R8, R24, R20 ;  /* 0x000000180818723c */ /* 0x004fe60000041814 */
[----:B------:R-:W2:Y:S04]  /*30510*/  LDL.LU.64 R22, [R1+0x41d8] ;  /* 0x0041d80001167983 */ /* 0x000ea80000300a00 */
[----:B------:R-:W2:-:S12]  /*30520*/  LDL.LU.64 R20, [R1+0x41d0] ;  /* 0x0041d00001147983 */ /* 0x000e980000300a00 */
[----:B------:R0:W-:Y:S04]  /*30530*/  STL.64 [R1+0x200], R24 ;  /* 0x0002001801007387 */ /* 0x0001e80000100a00 */
[----:B------:R-:W-:Y:S04]  /*30540*/  STL.64 [R1+0x208], R26 ;  /* 0x0002081a01007387 */ /* 0x000fe80000100a00 */
[----:B0-----:R-:W2:Y:S02]  /*30550*/  LDL.LU.64 R24, [R1+0x41c8] ;  /* 0x0041c80001187983 */ /* 0x001ea40000300a00 */
[----:B--2---:R-:W-:Y:S01]  /*30560*/  HMMA.16816.F32.BF16 R20, R8, R24, R20 ;  /* 0x000000180814723c */ /* 0x004fe20000041814 */
[----:B------:R-:W-:-:S02]  /*30570*/  IMAD.MOV.U32 R3, RZ, RZ, R24 ;  /* 0x000000ffff037224 */ /* 0x000fc400078e0018 */
[----:B------:R-:W-:-:S15]  /*30580*/  IMAD.MOV.U32 R2, RZ, RZ, R25 ;  /* 0x000000ffff027224 */ /* 0x000fde00078e0019 */
[----:B------:R-:W-:Y:S01]  /*30590*/  NOP ;  /* 0x0000000000007918 */ /* 0x000fe20000000000 */
[----:B------:R-:W-:Y:S04]  /*305a0*/  STL.64 [R1+0x1f0], R20 ;  /* 0x0001f01401007387 */ /* 0x000fe80000100a00 */
[----:B------:R0:W-:Y:S04]  /*305b0*/  STL.64 [R1+0x1f8], R22 ;  /* 0x0001f81601007387 */ /* 0x0001e80000100a00 */
[----:B0-----:R-:W2:Y:S04]  /*305c0*/  LDL.LU.64 R22, [R1+0x41c0] ;  /* 0x0041c00001167983 */ /* 0x001ea80000300a00 */
[----:B------:R-:W2:Y:S04]  /*305d0*/  LDL.LU.64 R20, [R1+0x41b8] ;  /* 0x0041b80001147983 */ /* 0x000ea80000300a00 */
[----:B------:R-:W2:Y:S02]  /*305e0*/  LDL.LU.64 R24, [R1+0x41b0] ;  /* 0x0041b00001187983 */ /* 0x000ea40000300a00 */
[----:B--2---:R-:W-:Y:S02]  /*305f0*/  HMMA.16816.F32.BF16 R24, R8, R24, R20 ;  /* 0x000000180818723c */ /* 0x004fe40000041814 */
[----:B------:R-:W2:Y:S04]  /*30600*/  LDL.LU.64 R22, [R1+0x41a8] ;  /* 0x0041a80001167983 */ /* 0x000ea80000300a00 */
[----:B------:R-:W2:-:S13]  /*30610*/  LDL.LU.64 R20, [R1+0x41a0] ;  /* 0x0041a00001147983 */ /* 0x000e9a0000300a00 */
[----:B------:R-:W-:Y:S04]  /*30620*/  STL.64 [R1+0x1e0], R24 ;  /* 0x0001e01801007387 */ /* 0x000fe80000100a00 */
[----:B------:R0:W-:Y:S04]  /*30630*/  STL.64 [R1+0x1e8], R26 ;  /* 0x0001e81a01007387 */ /* 0x0001e80000100a00 */
[----:B0-----:R-:W2:Y:S04]  /*30640*/  LDL.LU.64 R26, [R1+0x4198] ;  /* 0x00419800011a7983 */ /* 0x001ea80000300a00 */
[----:B------:R-:W2:Y:S02]  /*30650*/  LDL.LU.64 R24, [R1+0x4190] ;  /* 0x0041900001187983 */ /* 0x000ea40000300a00 */
[----:B--2---:R-:W-:-:S15]  /*30660*/  HMMA.16816.F32.BF16 R20, R8, R24, R20 ;  /* 0x000000180814723c */ /* 0x004fde0000041814 */
[----:B------:R-:W-:-:S04]  /*30670*/  NOP ;  /* 0x0000000000007918 */ /* 0x000fc80000000000 */
[----:B------:R0:W-:Y:S04]  /*30680*/  STL.64 [R1+0x1d0], R20 ;  /* 0x0001d01401007387 */ /* 0x0001e80000100a00 */
[----:B------:R-:W-:Y:S04]  /*30690*/  STL.64 [R1+0x1d8], R22 ;  /* 0x0001d81601007387 */ /* 0x000fe80000100a00 */
[----:B0-----:R-:W4:Y:S04]  /*306a0*/  LDL.LU.64 R20, [R1+0x4188] ;  /* 0x0041880001147983 */ /* 0x001f280000300a00 */
[----:B------:R-:W-:Y:S04]  /*306b0*/  STL.64 [R1+0x4120], R26 ;  /* 0x0041201a01007387 */ /* 0x000fe80000100a00 */
[----:B------:R0:W-:Y:S04]  /*306c0*/  STL.64 [R1+0x4118], R24 ;  /* 0x0041181801007387 */ /* 0x0001e80000100a00 */
[----:B0-----:R-:W2:Y:S01]  /*306d0*/  LDL.64 R24, [R1] ;  /* 0x0000000001187983 */ /* 0x001ea20000100a00 */
[C---:B---3--:R-:W-:Y:S08]  /*306e0*/  HMMA.16816.F32.BF16 R16, R8.reuse, R4, R16 ;  /* 0x000000040810723c */ /* 0x048ff00000041810 */
[----:B----4-:R-:W-:Y:S01]  /*306f0*/  HMMA.16816.F32.BF16 R12, R8, R20, R12 ;  /* 0x00000014080c723c */ /* 0x010fe2000004180c */
[----:B--2---:R0:W-:Y:S02]  /*30700*/  STL.64 [R1+0x4138], R24 ;  /* 0x0041381801007387 */ /* 0x0041e40000100a00 */
[----:B0-----:R-:W-:-:S02]  /*30710*/  IMAD.MOV.U32 R24, RZ, RZ, R3 ;  /* 0x000000ffff187224 */ /* 0x001fc400078e0003 */
[----:B------:R-:W-:Y:S02]  /*30720*/  IMAD.MOV.U32 R25, RZ, RZ, R2 ;  /* 0x000000ffff197224 */ /* 0x000fe400078e0002 */
[----:B------:R-:W-:-:S03]  /*30730*/  IMAD.MOV.U32 R3, RZ, RZ, R4 ;  /* 0x000000ffff037224 */ /* 0x000fc600078e0004 */
[----:B------:R0:W-:Y:S01]  /*30740*/  STL.64 [R1+0x4150], R24 ;  /* 0x0041501801007387 */ /* 0x0001e20000100a00 */
[----:B------:R-:W-:-:S03]  /*30750*/  IMAD.MOV.U32 R2, RZ, RZ, R5 ;  /* 0x000000ffff027224 */ /* 0x000fc600078e0005 */
[----:B0-----:R-:W2:Y:S04]  /*30760*/  LDL.64 R24, [R1+0x20] ;  /* 0x0000200001187983 */ /* 0x001ea80000100a00 */
[----:B------:R0:W-:Y:S04]  /*30770*/  STL.64 [R1+0x1c0], R16 ;  /* 0x0001c01001007387 */ /* 0x0001e80000100a00 */
[----:B------:R-:W-:Y:S04]  /*30780*/  STL.64 [R1+0x1c8], R18 ;  /* 0x0001c81201007387 */ /* 0x000fe80000100a00 */
[----:B0-----:R-:W3:Y:S04]  /*30790*/  LDL.LU.64 R16, [R1+0x4180] ;  /* 0x0041800001107983 */ /* 0x001ee80000300a00 */
[----:B------:R-:W3:Y:S04]  /*307a0*/  LDL.LU.64 R4, [R1+0x4c0] ;  /* 0x0004c00001047983 */ /* 0x000ee80000300a00 */
[----:B------:R-:W3:Y:S04]  /*307b0*/  LDL.LU.64 R6, [R1+0x4c8] ;  /* 0x0004c80001067983 */ /* 0x000ee80000300a00 */
[----:B------:R0:W-:Y:S04]  /*307c0*/  STL.64 [R1+0x1b0], R12 ;  /* 0x0001b00c01007387 */ /* 0x0001e80000100a00 */
[----:B------:R1:W-:Y:S04]  /*307d0*/  STL.64 [R1+0x1b8], R14 ;  /* 0x0001b80e01007387 */ /* 0x0003e80000100a00 */
[----:B0-----:R-:W4:Y:S04]  /*307e0*/  LDL.LU.64 R12, [R1+0x230] ;  /* 0x00023000010c7983 */ /* 0x001f280000300a00 */
[----:B-1----:R-:W4:Y:S04]  /*307f0*/  LDL.LU.64 R14, [R1+0x238] ;  /* 0x00023800010e7983 */ /* 0x002f280000300a00 */
[----:B------:R0:W-:Y:S04]  /*30800*/  STL.64 [R1+0x4110], R20 ;  /* 0x0041101401007387 */ /* 0x0001e80000100a00 */
[----:B0-----:R-:W2:Y:S04]  /*30810*/  LDL.LU.64 R20, [R1+0x630] ;  /* 0x0006300001147983 */ /* 0x001ea80000300a00 */
[----:B------:R-:W2:Y:S04]  /*30820*/  LDL.LU.64 R22, [R1+0x638] ;  /* 0x0006380001167983 */ /* 0x000ea80000300a00 */
[----:B--2---:R-:W-:Y:S04]  /*30830*/  STL.64 [R1+0x4130], R22 ;  /* 0x0041301601007387 */ /* 0x004fe80000100a00 */
[----:B------:R0:W-:Y:S04]  /*30840*/  STL.64 [R1+0x4128], R20 ;  /* 0x0041281401007387 */ /* 0x0001e80000100a00 */
[----:B0-----:R-:W2:Y:S04]  /*30850*/  LDL.LU.64 R20, [R1+0x6a0] ;  /* 0x0006a00001147983 */ /* 0x001ea80000300a00 */
[----:B------:R-:W2:Y:S04]  /*30860*/  LDL.LU.64 R22, [R1+0x6a8] ;  /* 0x0006a80001167983 */ /* 0x000ea80000300a00 */
[----:B--2---:R-:W-:Y:S04]  /*30870*/  STL.64 [R1+0x4148], R22 ;  /* 0x0041481601007387 */ /* 0x004fe80000100a00 */
[----:B------:R0:W-:Y:S04]  /*30880*/  STL.64 [R1+0x4140], R20 ;  /* 0x0041401401007387 */ /* 0x0001e80000100a00 */
[----:B0-----:R-:W2:Y:S04]  /*30890*/  LDL.LU.64 R20, [R1+0x720] ;  /* 0x0007200001147983 */ /* 0x001ea80000300a00 */
[----:B------:R-:W2:Y:S01]  /*308a0*/  LDL.LU.64 R22, [R1+0x728] ;  /* 0x0007280001167983 */ /* 0x000ea20000300a00 */
[C---:B---3--:R-:W-:Y:S03]  /*308b0*/  HMMA.16816.F32.BF16 R16, R8.reuse, R16, R4 ;  /* 0x000000100810723c */ /* 0x048fe60000041804 */
[----:B--2---:R-:W-:Y:S04]  /*308c0*/  STL.64 [R1+0x4160], R22 ;  /* 0x0041601601007387 */ /* 0x004fe80000100a00 */
[----:B------:R0:W-:Y:S04]  /*308d0*/  STL.64 [R1+0x4158], R20 ;  /* 0x0041581401007387 */ /* 0x0001e80000100a00 */
[----:B0-----:R-:W2:Y:S04]  /*308e0*/  LDL.LU.64 R20, [R1+0x7a0] ;  /* 0x0007a00001147983 */ /* 0x001ea80000300a00 */
[----:B------:R-:W2:Y:S04]  /*308f0*/  LDL.LU.64 R22, [R1+0x7a8] ;  /* 0x0007a80001167983 */ /* 0x000ea80000300a00 */
[----:B------:R-:W4:Y:S04]  /*30900*/  LDL.LU.64 R4, [R1+0x4178] ;  /* 0x0041780001047983 */ /* 0x000f280000300a00 */
[----:B------:R0:W-:Y:S04]  /*30910*/  STL.64 [R1+0x1a0], R16 ;  /* 0x0001a01001007387 */ /* 0x0001e80000100a00 */
[----:B------:R1:W-:Y:S04]  /*30920*/  STL.64 [R1+0x1a8], R18 ;  /* 0x0001a81201007387 */ /* 0x0003e80000100a00 */
[----:B0-----:R-:W3:Y:S04]  /*30930*/  LDL.LU.64 R16, [R1+0x4f0] ;  /* 0x0004f00001107983 */ /* 0x001ee80000300a00 */
[----:B-1----:R-:W3:Y:S01]  /*30940*/  LDL.LU.64 R18, [R1+0x4f8] ;  /* 0x0004f80001127983 */ /* 0x002ee20000300a00 */
[----:B----4-:R-:W-:Y:S03]  /*30950*/  HMMA.16816.F32.BF16 R8, R8, R4, R12 ;  /* 0x000000040808723c */ /* 0x010fe6000004180c */
[----:B------:R-:W2:Y:S04]  /*30960*/  LDL.LU.64 R14, [R1+0x4170] ;  /* 0x00417000010e7983 */ /* 0x000ea80000300a00 */
[----:B------:R-:W2:-:S12]  /*30970*/  LDL.LU.64 R12, [R1+0x4168] ;  /* 0x00416800010c7983 */ /* 0x000e980000300a00 */
[----:B------:R-:W-:Y:S04]  /*30980*/  STL.64 [R1+0x100], R8 ;  /* 0x0001000801007387 */ /* 0x000fe80000100a00 */
[----:B------:R-:W-:Y:S04]  /*30990*/  STL.64 [R1+0x108], R10 ;  /* 0x0001080a01007387 */ /* 0x000fe80000100a00 */
[----:B------:R0:W-:Y:S04]  /*309a0*/  STL.64 [R1+0x4108], R4 ;  /* 0x0041080401007387 */ /* 0x0001e80000100a00 */
[----:B0-----:R-:W4:Y:S04]  /*309b0*/  LDL.LU.64 R4, [R1+0x580] ;  /* 0x0005800001047983 */ /* 0x001f280000300a00 */
[----:B------:R-:W4:Y:S01]  /*309c0*/  LDL.LU.64 R6, [R1+0x588] ;  /* 0x0005880001067983 */ /* 0x000f220000300a00 */
[----:B------:R-:W-:-:S02]  /*309d0*/  IMAD.MOV.U32 R8, RZ, RZ, R3 ;  /* 0x000000ffff087224 */ /* 0x000fc400078e0003 */
[----:B------:R-:W-:Y:S02]  /*309e0*/  IMAD.MOV.U32 R9, RZ, RZ, R2 ;  /* 0x000000ffff097224 */ /* 0x000fe400078e0002 */
[----:B------:R-:W-:Y:S02]  /*309f0*/  IMAD.MOV.U32 R3, RZ, RZ, R24 ;  /* 0x000000ffff037224 */ /* 0x000fe400078e0018 */
[----:B------:R-:W-:Y:S01]  /*30a00*/  IMAD.MOV.U32 R2, RZ, RZ, R25 ;  /* 0x000000ffff027224 */ /* 0x000fe200078e0019 */
[----:B--2---:R-:W-:-:S15]  /*30a10*/  HMMA.16816.F32.BF16 R20, R12, R24, R20 ;  /* 0x000000180c14723c */ /* 0x004fde0000041814 */
[----:B------:R-:W-:-:S04]  /*30a20*/  NOP ;  /* 0x0000000000007918 */ /* 0x000fc80000000000 */
        /* <DEDUP_REMOVED lines=19> */
[----:B------:R-:W2:Y:S04]  /*30b60*/  LDL.LU.64 R26, [R1+0x4120] ;  /* 0x00412000011a7983 */ /* 0x000ea80000300a00 */
[----:B------:R-:W2:Y:S02]  /*30b70*/  LDL.LU.64 R24, [R1+0x4118] ;  /* 0x0041180001187983 */ /* 0x000ea40000300a00 */
[----:B--2---:R-:W-:-:S15]  /*30b80*/  HMMA.16816.F32.BF16 R20, R12, R24, R20 ;  /* 0x000000180c14723c */ /* 0x004fde0000041814 */
[----:B------:R-:W-:-:S04]  /*30b90*/  NOP ;  /* 0x0000000000007918 */ /* 0x000fc80000000000 */
[----:B------:R0:W-:Y:S04]  /*30ba0*/  STL.64 [R1+0xc0], R20 ;  /* 0x0000c01401007387 */ /* 0x0001e80000100a00 */
[----:B------:R-:W-:Y:S04]  /*30bb0*/  STL.64 [R1+0xc8], R22 ;  /* 0x0000c81601007387 */ /* 0x000fe80000100a00 */
[----:B0-----:R-:W3:Y:S04]  /*30bc0*/  LDL.LU.64 R20, [R1+0x4110] ;  /* 0x0041100001147983 */ /* 0x001ee80000300a00 */
[----:B------:R-:W-:Y:S04]  /*30bd0*/  STL.64 [R1+0x40b0], R26 ;  /* 0x0040b01a01007387 */ /* 0x000fe80000100a00 */
[----:B------:R0:W-:Y:S02]  /*30be0*/  STL.64 [R1+0x40a8], R24 ;  /* 0x0040a81801007387 */ /* 0x0001e40000100a00 */
[----:B0-----:R-:W-:-:S02]  /*30bf0*/  IMAD.MOV.U32 R24, RZ, RZ, R11 ;  /* 0x000000ffff187224 */ /* 0x001fc400078e000b */
[----:B------:R-:W-:-:S05]  /*30c00*/  IMAD.MOV.U32 R25, RZ, RZ, R10 ;  /* 0x000000ffff197224 */ /* 0x000fca00078e000a */
[----:B------:R0:W-:Y:S04]  /*30c10*/  STL.64 [R1+0x40c8], R24 ;  /* 0x0040c81801007387 */ /* 0x0001e80000100a00 */
[----:B0-----:R-:W2:Y:S01]  /*30c20*/  LDL.64 R24, [R1+0x10] ;  /* 0x0000100001187983 */ /* 0x001ea20000100a00 */
[C---:B----4-:R-:W-:Y:S08]  /*30c30*/  HMMA.16816.F32.BF16 R8, R12.reuse, R8, R4 ;  /* 0x000000080c08723c */ /* 0x050ff00000041804 */
[----:B---3--:R-:W-:-:S15]  /*30c40*/  HMMA.16816.F32.BF16 R4, R12, R20, R16 ;  /* 0x000000140c04723c */ /* 0x008fde0000041810 */
[----:B------:R-:W-:-:S04]  /*30c50*/  NOP ;  /* 0x0000000000007918 */ /* 0x000fc80000000000 */
[----:B------:R-:W-:Y:S01]  /*30c60*/  IMAD.MOV.U32 R29, RZ, RZ, R7 ;  /* 0x000000ffff1d7224 */ /* 0x000fe200078e0007 */
[----:B--2---:R-:W-:Y:S04]  /*30c70*/  STL.64 [R1+0x40e0], R24 ;  /* 0x0040e01801007387 */ /* 0x004fe80000100a00 */
[----:B------:R0:W-:Y:S04]  /*30c80*/  STL.64 [R1+0x230], R4 ;  /* 0x0002300401007387 */ /* 0x0001e80000100a00 */
[----:B------:R-:W-:Y:S04]  /*30c90*/  STL.64 [R1+0x180], R8 ;  /* 0x0001800801007387 */ /* 0x000fe80000100a00 */
[----:B------:R-:W-:Y:S04]  /*30ca0*/  STL.64 [R1+0x188], R10 ;  /* 0x0001880a01007387 */ /* 0x000fe80000100a00 */
[----:B------:R1:W-:Y:S04]  /*30cb0*/  STL [R1+0x238], R6 ;  /* 0x0002380601007387 */ /* 0x0003e80000100800 */
[----:B0-----:R-:W2:Y:S04]  /*30cc0*/  LDL.LU.64 R4, [R1+0x350] ;  /* 0x0003500001047983 */ /* 0x001ea80000300a00 */
[----:B-1----:R-:W2:Y:S04]  /*30cd0*/  LDL.LU.64 R6, [R1+0x358] ;  /* 0x0003580001067983 */ /* 0x002ea80000300a00 */
[----:B------:R-:W3:Y:S04]  /*30ce0*/  LDL.LU.64 R16, [R1+0x250] ;  /* 0x0002500001107983 */ /* 0x000ee80000300a00 */
[----:B------:R-:W3:Y:S04]  /*30cf0*/  LDL.LU.64 R18, [R1+0x258] ;  /* 0x0002580001127983 */ /* 0x000ee80000300a00 */
[----:B------:R0:W-:Y:S04]  /*30d00*/  STL.64 [R1+0x4090], R20 ;  /* 0x0040901401007387 */ /* 0x0001e80000100a00 */
[----:B0-----:R-:W4:Y:S04]  /*30d10*/  LDL.LU.64 R20, [R1+0x550] ;  /* 0x0005500001147983 */ /* 0x001f280000300a00 */
[----:B------:R-:W2:Y:S04]  /*30d20*/  LDL.LU.64 R22, [R1+0x558] ;  /* 0x0005580001167983 */ /* 0x000ea80000300a00 */
[----:B--2---:R-:W-:Y:S04]  /*30d30*/  STL.64 [R1+0x40a0], R22 ;  /* 0x0040a01601007387 */ /* 0x004fe80000100a00 */
[----:B----4-:R0:W-:Y:S04]  /*30d40*/  STL.64 [R1+0x4098], R20 ;  /* 0x0040981401007387 */ /* 0x0101e80000100a00 */
[----:B0-----:R-:W2:Y:S04]  /*30d50*/  LDL.LU.64 R20, [R1+0x600] ;  /* 0x0006000001147983 */ /* 0x001ea80000300a00 */
[----:B------:R-:W4:Y:S04]  /*30d60*/  LDL.LU.64 R22, [R1+0x608] ;  /* 0x0006080001167983 */ /* 0x000f280000300a00 */
[----:B----4-:R-:W-:Y:S04]  /*30d70*/  STL.64 [R1+0x40c0], R22 ;  /* 0x0040c01601007387 */ /* 0x010fe80000100a00 */
[----:B--2---:R0:W-:Y:S04]  /*30d80*/  STL.64 [R1+0x40b8], R20 ;  /* 0x0040b81401007387 */ /* 0x0041e80000100a00 */
        /* <DEDUP_REMOVED lines=9> */
[----:B------:R-:W2:Y:S04]  /*30e20*/  LDL.LU.64 R22, [R1+0x788] ;  /* 0x0007880001167983 */ /* 0x000ea80000300a00 */
[----:B------:R-:W4:Y:S04]  /*30e30*/  LDL.LU.64 R8, [R1+0x240] ;  /* 0x0002400001087983 */ /* 0x000f280000300a00 */
[----:B------:R-:W2:Y:S04]  /*30e40*/  LDL.LU.64 R10, [R1+0x248] ;  /* 0x00024800010a7983 */ /* 0x000ea80000300a00 */
[----:B--2---:R-:W-:Y:S04]  /*30e50*/  STL.64 [R1+0x4088], R10 ;  /* 0x0040880a01007387 */ /* 0x004fe80000100a00 */
[----:B----4-:R0:W-:Y:S04]  /*30e60*/  STL.64 [R1+0x4080], R8 ;  /* 0x0040800801007387 */ /* 0x0101e80000100a00 */
[----:B0-----:R-:W2:Y:S02]  /*30e70*/  LDL.64 R8, [R1+0x60] ;  /* 0x0000600001087983 */ /* 0x001ea40000100a00 */
[----:B--2---:R-:W-:-:S15]  /*30e80*/  HMMA.16816.F32.BF16 R4, R12, R8, R4 ;  /* 0x000000080c04723c */ /* 0x004fde0000041804 */
[----:B------:R-:W-:-:S04]  /*30e90*/  NOP ;  /* 0x0000000000007918 */ /* 0x000fc80000000000 */
[----:B------:R0:W-:Y:S04]  /*30ea0*/  STL.64 [R1+0x360], R4 ;  /* 0x0003600401007387 */ /* 0x0001e80000100a00 */
[----:B------:R1:W-:Y:S04]  /*30eb0*/  STL.64 [R1+0x368], R6 ;  /* 0x0003680601007387 */ /* 0x0003e80000100a00 */
[----:B0-----:R-:W3:Y:S01]  /*30ec0*/  LDL.LU.64 R4, [R1+0x4108] ;  /* 0x0041080001047983 */ /* 0x001ee20000300a00 */
[----:B-1----:R-:W-:Y:S02]  /*30ed0*/  IMAD.MOV.U32 R7, RZ, RZ, R8 ;  /* 0x000000ffff077224 */ /* 0x002fe400078e0008 */
[----:B------:R-:W-:-:S02]  /*30ee0*/  IMAD.MOV.U32 R6, RZ, RZ, R9 ;  /* 0x000000ffff067224 */ /* 0x000fc400078e0009 */
[----:B------:R-:W2:Y:S04]  /*30ef0*/  LDL.LU.64 R8, [R1+0x390] ;  /* 0x0003900001087983 */ /* 0x000ea80000300a00 */
[----:B------:R-:W2:Y:S01]  /*30f00*/  LDL.LU.64 R10, [R1+0x398] ;  /* 0x00039800010a7983 */ /* 0x000ea20000300a00 */
[----:B---3--:R-:W-:Y:S03]  /*30f10*/  HMMA.16816.F32.BF16 R12, R12, R4, R16 ;  /* 0x000000040c0c723c */ /* 0x008fe60000041810 */
[----:B------:R-:W3:Y:S04]  /*30f20*/  LDL.LU.64 R18, [R1+0x4100] ;  /* 0x0041000001127983 */ /* 0x000ee80000300a00 */
[----:B------:R-:W3:Y:S01]  /*30f30*/  LDL.LU.64 R16, [R1+0x40f8] ;  /* 0x0040f80001107983 */ /* 0x000ee20000300a00 */
[----:B------:R-:W-:-:S02]  /*30f40*/  IMAD.MOV.U32 R24, RZ, RZ, R3 ;  /* 0x000000ffff187224 */ /* 0x000fc400078e0003 */
[----:B------:R-:W-:-:S09]  /*30f50*/  IMAD.MOV.U32 R25, RZ, RZ, R2 ;  /* 0x000000ffff197224 */ /* 0x000fd200078e0002 */
[----:B------:R0:W-:Y:S04]  /*30f60*/  STL.64 [R1+0x350], R12 ;  /* 0x0003500c01007387 */ /* 0x0001e80000100a00 */
[----:B------:R-:W-:Y:S04]  /*30f70*/  STL.64 [R1+0x358], R14 ;  /* 0x0003580e01007387 */ /* 0x000fe80000100a00 */
[----:B0-----:R-:W4:Y:S01]  /*30f80*/  LDL.LU.64 R12, [R1+0x30] ;  /* 0x00003000010c7983 */ /* 0x001f220000300a00 */
[----:B---3--:R-:W-:Y:S03]  /*30f90*/  HMMA.16816.F32.BF16 R24, R16, R24, R20 ;  /* 0x000000181018723c */ /* 0x008fe60000041814 */
[----:B------:R-:W3:Y:S04]  /*30fa0*/  LDL.LU.64 R22, [R1+0x40f0] ;  /* 0x0040f00001167983 */ /* 0x000ee80000300a00 */
[----:B------:R-:W3:-:S12]  /*30fb0*/  LDL.LU.64 R20, [R1+0x40e8] ;  /* 0x0040e80001147983 */ /* 0x000ed80000300a00 */
[----:B------:R0:W-:Y:S04]  /*30fc0*/  STL.64 [R1+0x440], R24 ;  /* 0x0004401801007387 */ /* 0x0001e80000100a00 */
[----:B------:R-:W-:Y:S04]  /*30fd0*/  STL.64 [R1+0x448], R26 ;  /* 0x0004481a01007387 */ /* 0x000fe80000100a00 */
[----:B0-----:R-:W3:Y:S02]  /*30fe0*/  LDL.LU.64 R24, [R1+0x40e0] ;  /* 0x0040e00001187983 */ /* 0x001ee40000300a00 */
[----:B---3--:R-:W-:Y:S01]  /*30ff0*/  HMMA.16816.F32.BF16 R20, R16, R24, R20 ;  /* 0x000000181014723c */ /* 0x008fe20000041814 */
[----:B------:R-:W-:-:S02]  /*31000*/  IMAD.MOV.U32 R3, RZ, RZ, R24 ;  /* 0x000000ffff037224 */ /* 0x000fc400078e0018 */
[----:B------:R-:W-:-:S15]  /*31010*/  IMAD.MOV.U32 R2, RZ, RZ, R25 ;  /* 0x000000ffff027224 */ /* 0x000fde00078e0019 */
[----:B------:R-:W-:Y:S01]  /*31020*/  NOP ;  /* 0x0000000000007918 */ /* 0x000fe20000000000 */
[----:B------:R-:W-:Y:S04]  /*31030*/  STL.64 [R1+0x430], R20 ;  /* 0x0004301401007387 */ /* 0x000fe80000100a00 */
[----:B------:R0:W-:Y:S04]  /*31040*/  STL.64 [R1+0x438], R22 ;  /* 0x0004381601007387 */ /* 0x0001e80000100a00 */
[----:B0-----:R-:W3:Y:S04]  /*31050*/  LDL.LU.64 R22, [R1+0x40d8] ;  /* 0x0040d80001167983 */ /* 0x001ee80000300a00 */
[----:B------:R-:W3:Y:S04]  /*31060*/  LDL.LU.64 R20, [R1+0x40d0] ;  /* 0x0040d00001147983 */ /* 0x000ee80000300a00 */
[----:B------:R-:W3:Y:S02]  /*31070*/  LDL.LU.64 R24, [R1+0x40c8] ;  /* 0x0040c80001187983 */ /* 0x000ee40000300a00 */
[----:B---3--:R-:W-:Y:S02]  /*31080*/  HMMA.16816.F32.BF16 R24, R16, R24, R20 ;  /* 0x000000181018723c */ /* 0x008fe40000041814 */
[----:B------:R-:W3:Y:S04]  /*31090*/  LDL.LU.64 R22, [R1+0x40c0] ;  /* 0x0040c00001167983 */ /* 0x000ee80000300a00 */
[----:B------:R-:W3:-:S13]  /*310a0*/  LDL.LU.64 R20, [R1+0x40b8] ;  /* 0x0040b80001147983 */ /* 0x000eda0000300a00 */
[----:B------:R-:W-:Y:S04]  /*310b0*/  STL.64 [R1+0x420], R24 ;  /* 0x0004201801007387 */ /* 0x000fe80000100a00 */
[----:B------:R0:W-:Y:S04]  /*310c0*/  STL.64 [R1+0x428], R26 ;  /* 0x0004281a01007387 */ /* 0x0001e80000100a00 */
[----:B0-----:R-:W2:Y:S04]  /*310d0*/  LDL.LU.64 R26, [R1+0x40b0] ;  /* 0x0040b000011a7983 */ /* 0x001ea80000300a00 */
[----:B------:R-:W3:Y:S02]  /*310e0*/  LDL.LU.64 R24, [R1+0x40a8] ;  /* 0x0040a80001187983 */ /* 0x000ee40000300a00 */
[----:B---3--:R-:W-:-:S15]  /*310f0*/  HMMA.16816.F32.BF16 R20, R16, R24, R20 ;  /* 0x000000181014723c */ /* 0x008fde0000041814 */
[----:B------:R-:W-:-:S04]  /*31100*/  NOP ;  /* 0x0000000000007918 */ /* 0x000fc80000000000 */
[----:B------:R-:W-:Y:S04]  /*31110*/  STL.64 [R1+0x410], R20 ;  /* 0x0004101401007387 */ /* 0x000fe80000100a00 */
[----:B------:R0:W-:Y:S04]  /*31120*/  STL.64 [R1+0x418], R22 ;  /* 0x0004181601007387 */ /* 0x0001e80000100a00 */
[----:B0-----:R-:W4:Y:S04]  /*31130*/  LDL.LU.64 R22, [R1+0x40a0] ;  /* 0x0040a00001167983 */ /* 0x001f280000300a00 */
[----:B------:R-:W4:Y:S04]  /*31140*/  LDL.LU.64 R20, [R1+0x4098] ;  /* 0x0040980001147983 */ /* 0x000f280000300a00 */
[----:B--2---:R-:W-:Y:S04]  /*31150*/  STL.64 [R1+0x4050], R26 ;  /* 0x0040501a01007387 */ /* 0x004fe80000100a00 */
[----:B------:R-:W-:Y:S01]  /*31160*/  STL.64 [R1+0x4048], R24 ;  /* 0x0040481801007387 */ /* 0x000fe20000100a00 */
[----:B----4-:R-:W-:-:S15]  /*31170*/  HMMA.16816.F32.BF16 R20, R16, R12, R20 ;  /* 0x0000000c1014723c */ /* 0x010fde0000041814 */
[----:B------:R-:W-:-:S04]  /*31180*/  NOP ;  /* 0x0000000000007918 */ /* 0x000fc80000000000 */
[----:B------:R0:W-:Y:S04]  /*31190*/  STL.64 [R1+0x400], R20 ;  /* 0x0004001401007387 */ /* 0x0001e80000100a00 */
[----:B------:R-:W-:Y:S04]  /*311a0*/  STL.64 [R1+0x408], R22 ;  /* 0x0004081601007387 */ /* 0x000fe80000100a00 */
[----:B0-----:R-:W2:Y:S04]  /*311b0*/  LDL.LU.64 R20, [R1+0x4090] ;  /* 0x0040900001147983 */ /* 0x001ea80000300a00 */
[----:B------:R0:W-:Y:S04]  /*311c0*/  STL.64 [R1+0x4040], R12 ;  /* 0x0040400c01007387 */ /* 0x0001e80000100a00 */
[----:B0-----:R-:W3:Y:S04]  /*311d0*/  LDL.LU.64 R12, [R1+0x380] ;  /* 0x00038000010c7983 */ /* 0x001ee80000300a00 */
[----:B------:R-:W3:Y:S01]  /*311e0*/  LDL.LU.64 R14, [R1+0x388] ;  /* 0x00038800010e7983 */ /* 0x000ee20000300a00 */
[----:B------:R-:W-:-:S02]  /*311f0*/  IMAD.MOV.U32 R24, RZ, RZ, R7 ;  /* 0x000000ffff187224 */ /* 0x000fc400078e0007 */
[----:B------:R-:W-:Y:S01]  /*31200*/  IMAD.MOV.U32 R25, RZ, RZ, R6 ;  /* 0x000000ffff197224 */ /* 0x000fe200078e0006 */
[C---:B--2---:R-:W-:Y:S01]  /*31210*/  HMMA.16816.F32.BF16 R20, R16.reuse, R20, R8 ;  /* 0x000000141014723c */ /* 0x044fe20000041808 */
[----:B------:R-:W2:Y:S04]  /*31220*/  LDL.LU.64 R10, [R1+0x4088] ;  /* 0x00408800010a7983 */ /* 0x000ea80000300a00 */
[----:B------:R-:W2:Y:S03]  /*31230*/  LDL.LU.64 R8, [R1+0x4080] ;  /* 0x0040800001087983 */ /* 0x000ea60000300a00 */
[C---:B---3--:R-:W-:Y:S11]  /*31240*/  HMMA.16816.F32.BF16 R12, R16.reuse, R24, R12 ;  /* 0x00000018100c723c */ /* 0x048ff6000004180c */
[----:B------:R-:W-:Y:S04]  /*31250*/  STL.64 [R1+0x3f0], R20 ;  /* 0x0003f01401007387 */ /* 0x000fe80000100a00 */
[----:B------:R0:W-:Y:S04]  /*31260*/  STL.64 [R1+0x3f8], R22 ;  /* 0x0003f81601007387 */ /* 0x0001e80000100a00 */
[----:B0-----:R-:W3:Y:S04]  /*31270*/  LDL.LU.64 R22, [R1+0x4078] ;  /* 0x0040780001167983 */ /* 0x001ee80000300a00 */
[----:B------:R-:W3:Y:S04]  /*31280*/  LDL.LU.64 R20, [R1+0x4070] ;  /* 0x0040700001147983 */ /* 0x000ee80000300a00 */
[----:B------:R-:W4:Y:S04]  /*31290*/  LDL.LU.64 R24, [R1+0x6f0] ;  /* 0x0006f00001187983 */ /* 0x000f280000300a00 */
[----:B------:R-:W-:Y:S04]  /*312a0*/  STL.64 [R1+0x3e0], R12 ;  /* 0x0003e00c01007387 */ /* 0x000fe80000100a00 */
[----:B------:R-:W-:Y:S04]  /*312b0*/  STL.64 [R1+0x3e8], R14 ;  /* 0x0003e80e01007387 */ /* 0x000fe80000100a00 */
[----:B------:R-:W3:Y:S01]  /*312c0*/  LDL.LU.64 R26, [R1+0x6f8] ;  /* 0x0006f800011a7983 */ /* 0x000ee20000300a00 */
[----:B--2---:R-:W-:-:S15]  /*312d0*/  HMMA.16816.F32.BF16 R8, R16, R4, R8 ;  /* 0x000000041008723c */ /* 0x004fde0000041808 */
[----:B------:R-:W-:-:S04]  /*312e0*/  NOP ;  /* 0x0000000000007918 */ /* 0x000fc80000000000 */
[----:B------:R-:W-:Y:S04]  /*312f0*/  STL.64 [R1+0x340], R8 ;  /* 0x0003400801007387 */ /* 0x000fe80000100a00 */
[----:B------:R-:W-:Y:S04]  /*31300*/  STL.64 [R1+0x348], R10 ;  /* 0x0003480a01007387 */ /* 0x000fe80000100a00 */
[----:B---3--:R-:W-:Y:S04]  /*31310*/  STL.64 [R1+0x4060], R26 ;  /* 0x0040601a01007387 */ /* 0x008fe80000100a00 */
[----:B----4-:R0:W-:Y:S04]  /*31320*/  STL.64 [R1+0x4058], R24 ;  /* 0x0040581801007387 */ /* 0x0101e80000100a00 */
[----:B0-----:R-:W2:Y:S04]  /*31330*/  LDL.64 R24, [R1+0x20] ;  /* 0x0000200001187983 */ /* 0x001ea80000100a00 */
[----:B------:R0:W-:Y:S04]  /*31340*/  STL.64 [R1+0x4020], R4 ;  /* 0x0040200401007387 */ /* 0x0001e80000100a00 */
[----:B0-----:R-:W3:Y:S04]  /*31350*/  LDL.64 R4, [R1+0x60] ;  /* 0x0000600001047983 */ /* 0x001ee80000100a00 */
[----:B---3--:R0:W-:Y:S04]  /*31360*/  STL.64 [R1+0x4030], R4 ;  /* 0x0040300401007387 */ /* 0x0081e80000100a00 */
[----:B0-----:R-:W3:Y:S04]  /*31370*/  LDL.64 R4, [R1] ;  /* 0x0000000001047983 */ /* 0x001ee80000100a00 */
[----:B---3--:R0:W-:Y:S04]  /*31380*/  STL.64 [R1+0x4068], R4 ;  /* 0x0040680401007387 */ /* 0x0081e80000100a00 */
[----:B0-----:R-:W2:Y:S04]  /*31390*/  LDL.LU.64 R4, [R1+0x770] ;  /* 0x0007700001047983 */ /* 0x001ea80000300a00 */
[----:B------:R-:W2:Y:S04]  /*313a0*/  LDL.LU.64 R6, [R1+0x778] ;  /* 0x0007780001067983 */ /* 0x000ea80000300a00 */
[----:B------:R-:W3:Y:S04]  /*313b0*/  LDL.LU.64 R8, [R1+0x590] ;  /* 0x0005900001087983 */ /* 0x000ee80000300a00 */
[----:B------:R-:W4:Y:S04]  /*313c0*/  LDL.LU.64 R10, [R1+0x598] ;  /* 0x00059800010a7983 */ /* 0x000f280000300a00 */
[----:B----4-:R-:W-:Y:S04]  /*313d0*/  STL.64 [R1+0x3fc0], R10 ;  /* 0x003fc00a01007387 */ /* 0x010fe80000100a00 */
[----:B---3--:R0:W-:Y:S04]  /*313e0*/  STL.64 [R1+0x3fb8], R8 ;  /* 0x003fb80801007387 */ /* 0x0081e80000100a00 */
[----:B0-----:R-:W3:Y:S04]  /*313f0*/  LDL.LU.64 R8, [R1+0x640] ;  /* 0x0006400001087983 */ /* 0x001ee80000300a00 */
[----:B------:R-:W4:Y:S01]  /*31400*/  LDL.LU.64 R10, [R1+0x648] ;  /* 0x00064800010a7983 */ /* 0x000f220000300a00 */
[----:B--2---:R-:W-:Y:S03]  /*31410*/  HMMA.16816.F32.BF16 R4, R20, R24, R4 ;  /* 0x000000181404723c */ /* 0x004fe60000041804 */
[----:B----4-:R-:W-:Y:S04]  /*31420*/  STL.64 [R1+0x3fd0], R10 ;  /* 0x003fd00a01007387 */ /* 0x010fe80000100a00 */
[----:B---3--:R0:W-:Y:S04]  /*31430*/  STL.64 [R1+0x3fc8], R8 ;  /* 0x003fc80801007387 */ /* 0x0081e80000100a00 */
[----:B------:R-:W2:Y:S04]  /*31440*/  LDL.LU.64 R12, [R1+0x5b0] ;  /* 0x0005b000010c7983 */ /* 0x000ea80000300a00 */
[----:B------:R-:W2:Y:S04]  /*31450*/  LDL.LU.64 R14, [R1+0x5b8] ;  /* 0x0005b800010e7983 */ /* 0x000ea80000300a00 */
[----:B------:R-:W3:Y:S01]  /*31460*/  LDL.LU.64 R16, [R1+0x50] ;  /* 0x0000500001107983 */ /* 0x000ee20000300a00 */
[----:B0-----:R-:W-:-:S02]  /*31470*/  IMAD.MOV.U32 R8, RZ, RZ, R3 ;  /* 0x000000ffff087224 */ /* 0x001fc400078e0003 */
[----:B------:R-:W-:Y:S02]  /*31480*/  IMAD.MOV.U32 R9, RZ, RZ, R2 ;  /* 0x000000ffff097224 */ /* 0x000fe400078e0002 */
[----:B------:R-:W-:Y:S02]  /*31490*/  IMAD.MOV.U32 R3, RZ, RZ, R24 ;  /* 0x000000ffff037224 */ /* 0x000fe400078e0018 */
[----:B------:R-:W-:Y:S01]  /*314a0*/  IMAD.MOV.U32 R2, RZ, RZ, R25 ;  /* 0x000000ffff027224 */ /* 0x000fe200078e0019 */
[----:B---3--:R0:W-:Y:S04]  /*314b0*/  STL.64 [R1+0x4038], R16 ;  /* 0x0040381001007387 */ /* 0x0081e80000100a00 */
[----:B0-----:R-:W3:Y:S04]  /*314c0*/  LDL.LU.64 R16, [R1+0x660] ;  /* 0x0006600001107983 */ /* 0x001ee80000300a00 */
[----:B------:R-:W3:Y:S04]  /*314d0*/  LDL.LU.64 R18, [R1+0x668] ;  /* 0x0006680001127983 */ /* 0x000ee80000300a00 */
[----:B------:R0:W-:Y:S04]  /*314e0*/  STL.64 [R1+0x3d0], R4 ;  /* 0x0003d00401007387 */ /* 0x0001e80000100a00 */
[----:B------:R-:W-:Y:S04]  /*314f0*/  STL.64 [R1+0x3d8], R6 ;  /* 0x0003d80601007387 */ /* 0x000fe80000100a00 */
[----:B0-----:R-:W3:Y:S04]  /*31500*/  LDL.LU.64 R4, [R1+0x4068] ;  /* 0x0040680001047983 */ /* 0x001ee80000300a00 */
[----:B------:R-:W4:Y:S04]  /*31510*/  LDL.LU.64 R26, [R1+0x4060] ;  /* 0x00406000011a7983 */ /* 0x000f280000300a00 */
[----:B------:R-:W4:Y:S02]  /*31520*/  LDL.LU.64 R24, [R1+0x4058] ;  /* 0x0040580001187983 */ /* 0x000f240000300a00 */
[----:B----4-:R-:W-:-:S15]  /*31530*/  HMMA.16816.F32.BF16 R24, R20, R8, R24 ;  /* 0x000000081418723c */ /* 0x010fde0000041818 */
[----:B------:R-:W-:-:S04]  /*31540*/  NOP ;  /* 0x0000000000007918 */ /* 0x000fc80000000000 */
[----:B------:R-:W-:Y:S04]  /*31550*/  STL.64 [R1+0x3c0], R24 ;  /* 0x0003c01801007387 */ /* 0x000fe80000100a00 */
[----:B------:R0:W-:Y:S04]  /*31560*/  STL.64 [R1+0x3c8], R26 ;  /* 0x0003c81a01007387 */ /* 0x0001e80000100a00 */
[----:B0-----:R-:W4:Y:S04]  /*31570*/  LDL.LU.64 R26, [R1+0x4050] ;  /* 0x00405000011a7983 */ /* 0x001f280000300a00 */
[----:B------:R-:W2:Y:S04]  /*31580*/  LDL.LU.64 R24, [R1+0x4048] ;  /* 0x0040480001187983 */ /* 0x000ea80000300a00 */
[----:B------:R0:W-:Y:S02]  /*31590*/  STL.64 [R1+0x3fe8], R8 ;  /* 0x003fe80801007387 */ /* 0x0001e40000100a00 */
[----:B0-----:R-:W-:-:S02]  /*315a0*/  IMAD.MOV.U32 R8, RZ, RZ, R3 ;  /* 0x000000ffff087224 */ /* 0x001fc400078e0003 */
[----:B------:R-:W-:-:S05]  /*315b0*/  IMAD.MOV.U32 R9, RZ, RZ, R2 ;  /* 0x000000ffff097224 */ /* 0x000fca00078e0002 */
[----:B------:R3:W-:Y:S02]  /*315c0*/  STL.64 [R1+0x4028], R8 ;  /* 0x0040280801007387 */ /* 0x0007e40000100a00 */
[----:B---3--:R-:W-:Y:S01]  /*315d0*/  HMMA.16816.F32.BF16 R8, R20, R4, R16 ;  /* 0x000000041408723c */ /* 0x008fe20000041810 */
[----:B------:R-:W-:Y:S02]  /*315e0*/  IMAD.MOV.U32 R3, RZ, RZ, R4 ;  /* 0x000000ffff037224 */ /* 0x000fe400078e0004 */
[----:B------:R-:W-:-:S15]  /*315f0*/  IMAD.MOV.U32 R2, RZ, RZ, R5 ;  /* 0x000000ffff027224 */ /* 0x000fde00078e0005 */
[----:B------:R-:W-:Y:S01]  /*31600*/  NOP ;  /* 0x0000000000007918 */ /* 0x000fe20000000000 */
[----:B------:R0:W-:Y:S04]  /*31610*/  STL.64 [R1+0x3b0], R8 ;  /* 0x0003b00801007387 */ /* 0x0001e80000100a00 */
[----:B------:R1:W-:Y:S04]  /*31620*/  STL.64 [R1+0x3b8], R10 ;  /* 0x0003b80a01007387 */ /* 0x0003e80000100a00 */
[----:B------:R-:W3:Y:S04]  /*31630*/  LDL.LU.64 R16, [R1+0x530] ;  /* 0x0005300001107983 */ /* 0x000ee80000300a00 */
[----:B------:R-:W3:Y:S04]  /*31640*/  LDL.LU.64 R18, [R1+0x538] ;  /* 0x0005380001127983 */ /* 0x000ee80000300a00 */
[----:B------:R-:W3:Y:S04]  /*31650*/  LDL.LU.64 R4, [R1+0x370] ;  /* 0x0003700001047983 */ /* 0x000ee80000300a00 */
[----:B------:R-:W3:Y:S04]  /*31660*/  LDL.LU.64 R6, [R1+0x378] ;  /* 0x0003780001067983 */ /* 0x000ee80000300a00 */
[----:B0-----:R-:W3:Y:S04]  /*31670*/  LDL.LU.64 R8, [R1+0x260] ;  /* 0x0002600001087983 */ /* 0x001ee80000300a00 */
[----:B-1----:R-:W3:Y:S01]  /*31680*/  LDL.LU.64 R10, [R1+0x268] ;  /* 0x00026800010a7983 */ /* 0x002ee20000300a00 */
[----:B--2---:R-:W-:-:S15]  /*31690*/  HMMA.16816.F32.BF16 R12, R20, R24, R12 ;  /* 0x00000018140c723c */ /* 0x004fde000004180c */
[----:B------:R-:W-:-:S04]  /*316a0*/  NOP ;  /* 0x0000000000007918 */ /* 0x000fc80000000000 */
[----:B------:R0:W-:Y:S04]  /*316b0*/  STL.64 [R1+0x3a0], R12 ;  /* 0x0003a00c01007387 */ /* 0x0001e80000100a00 */
[----:B------:R-:W-:Y:S04]  /*316c0*/  STL.64 [R1+0x3a8], R14 ;  /* 0x0003a80e01007387 */ /* 0x000fe80000100a00 */
[----:B0-----:R-:W3:Y:S04]  /*316d0*/  LDL.LU.64 R12, [R1+0x4040] ;  /* 0x00404000010c7983 */ /* 0x001ee80000300a00 */
[----:B----4-:R-:W-:Y:S04]  /*316e0*/  STL.64 [R1+0x3fe0], R26 ;  /* 0x003fe01a01007387 */ /* 0x010fe80000100a00 */
[----:B------:R0:W-:Y:S04]  /*316f0*/  STL.64 [R1+0x3fd8], R24 ;  /* 0x003fd81801007387 */ /* 0x0001e80000100a00 */
[----:B0-----:R-:W2:Y:S04]  /*31700*/  LDL.LU.64 R24, [R1+0x6c0] ;  /* 0x0006c00001187983 */ /* 0x001ea80000300a00 */
[----:B------:R-:W4:Y:S04]  /*31710*/  LDL.LU.64 R26, [R1+0x6c8] ;  /* 0x0006c800011a7983 */ /* 0x000f280000300a00 */
[----:B----4-:R-:W-:Y:S04]  /*31720*/  STL.64 [R1+0x3ff8], R26 ;  /* 0x003ff81a01007387 */ /* 0x010fe80000100a00 */
[----:B--2---:R0:W-:Y:S04]  /*31730*/  STL.64 [R1+0x3ff0], R24 ;  /* 0x003ff01801007387 */ /* 0x0041e80000100a00 */
[----:B0-----:R-:W2:Y:S04]  /*31740*/  LDL.LU.64 R24, [R1+0x740] ;  /* 0x0007400001187983 */ /* 0x001ea80000300a00 */
[----:B------:R-:W4:Y:S01]  /*31750*/  LDL.LU.64 R26, [R1+0x748] ;  /* 0x00074800011a7983 */ /* 0x000f220000300a00 */
[C---:B---3--:R-:W-:Y:S03]  /*31760*/  HMMA.16816.F32.BF16 R16, R20.reuse, R12, R16 ;  /* 0x0000000c1410723c */ /* 0x048fe60000041810 */
[----:B----4-:R-:W-:Y:S04]  /*31770*/  STL.64 [R1+0x4018], R26 ;  /* 0x0040181a01007387 */ /* 0x010fe80000100a00 */
[----:B--2---:R0:W-:Y:S04]  /*31780*/  STL.64 [R1+0x4010], R24 ;  /* 0x0040101801007387 */ /* 0x0041e80000100a00 */
[----:B0-----:R-:W2:Y:S04]  /*31790*/  LDL.LU.64 R24, [R1+0x220] ;  /* 0x0002200001187983 */ /* 0x001ea80000300a00 */
[----:B------:R-:W2:Y:S04]  /*317a0*/  LDL.LU.64 R26, [R1+0x228] ;  /* 0x00022800011a7983 */ /* 0x000ea80000300a00 */
[----:B------:R0:W-:Y:S04]  /*317b0*/  STL.64 [R1+0x390], R16 ;  /* 0x0003901001007387 */ /* 0x0001e80000100a00 */
[----:B------:R-:W-:Y:S04]  /*317c0*/  STL.64 [R1+0x398], R18 ;  /* 0x0003981201007387 */ /* 0x000fe80000100a00 */
[----:B0-----:R-:W3:Y:S02]  /*317d0*/  LDL.LU.64 R16, [R1+0x4038] ;  /* 0x0040380001107983 */ /* 0x001ee40000300a00 */
[----:B---3--:R-:W-:-:S15]  /*317e0*/  HMMA.16816.F32.BF16 R4, R20, R16, R4 ;  /* 0x000000101404723c */ /* 0x008fde0000041804 */
[----:B------:R-:W-:-:S04]  /*317f0*/  NOP ;  /* 0x0000000000007918 */ /* 0x000fc80000000000 */
[----:B------:R0:W-:Y:S04]  /*31800*/  STL.64 [R1+0x380], R4 ;  /* 0x0003800401007387 */ /* 0x0001e80000100a00 */
[----:B------:R-:W-:Y:S04]  /*31810*/  STL.64 [R1+0x388], R6 ;  /* 0x0003880601007387 */ /* 0x000fe80000100a00 */
[----:B0-----:R-:W3:Y:S02]  /*31820*/  LDL.LU.64 R4, [R1+0x4030] ;  /* 0x0040300001047983 */ /* 0x001ee40000300a00 */
[----:B---3--:R-:W-:-:S15]  /*31830*/  HMMA.16816.F32.BF16 R8, R20, R4, R8 ;  /* 0x000000041408723c */ /* 0x008fde0000041808 */
[----:B------:R-:W-:-:S04]  /*31840*/  NOP ;  /* 0x0000000000007918 */ /* 0x000fc80000000000 */
[----:B------:R0:W-:Y:S04]  /*31850*/  STL.64 [R1+0x370], R8 ;  /* 0x0003700801007387 */ /* 0x0001e80000100a00 */
[----:B------:R1:W-:Y:S04]  /*31860*/  STL.64 [R1+0x378], R10 ;  /* 0x0003780a01007387 */ /* 0x0003e80000100a00 */
[----:B0-----:R-:W3:Y:S01]  /*31870*/  LDL.LU.64 R8, [R1+0x4028] ;  /* 0x0040280001087983 */ /* 0x001ee20000300a00 */
[----:B-1----:R-:W-:Y:S02]  /*31880*/  IMAD.MOV.U32 R11, RZ, RZ, R4 ;  /* 0x000000ffff0b7224 */ /* 0x002fe400078e0004 */
[----:B------:R-:W-:-:S02]  /*31890*/  IMAD.MOV.U32 R10, RZ, RZ, R5 ;  /* 0x000000ffff0a7224 */ /* 0x000fc400078e0005 */
[----:B------:R-:W2:Y:S02]  /*318a0*/  LDL.LU.64 R4, [R1+0x4020] ;  /* 0x0040200001047983 */ /* 0x000ea40000300a00 */
[----:B--2---:R-:W-:Y:S02]  /*318b0*/  HMMA.16816.F32.BF16 R20, R20, R4, R24 ;  /* 0x000000041414723c */ /* 0x004fe40000041818 */
[----:B------:R-:W3:Y:S04]  /*318c0*/  LDL.LU.64 R26, [R1+0x4018] ;  /* 0x00401800011a7983 */ /* 0x000ee80000300a00 */
[----:B------:R-:W3:Y:S04]  /*318d0*/  LDL.LU.64 R24, [R1+0x4010] ;  /* 0x0040100001187983 */ /* 0x000ee80000300a00 */
[----:B------:R-:W3:Y:S04]  /*318e0*/  LDL.LU.64 R6, [R1+0x4008] ;  /* 0x0040080001067983 */ /* 0x000ee80000300a00 */
[----:B------:R-:W3:Y:S05]  /*318f0*/  LDL.LU.64 R4, [R1+0x4000] ;  /* 0x0040000001047983 */ /* 0x000eea0000300a00 */
[----:B------:R0:W-:Y:S02]  /*31900*/  STL.64 [R1+0x2b0], R20 ;  /* 0x0002b01401007387 */ /* 0x0001e40000100a00 */
[----:B0-----:R-:W-:-:S02]  /*31910*/  IMAD.MOV.U32 R20, RZ, RZ, R11 ;  /* 0x000000ffff147224 */ /* 0x001fc400078e000b */
[----:B------:R-:W-:Y:S01]  /*31920*/  IMAD.MOV.U32 R21, RZ, RZ, R10 ;  /* 0x000000ffff157224 */ /* 0x000fe200078e000a */
[----:B------:R-:W-:Y:S04]  /*31930*/  STL.64 [R1+0x2b8], R22 ;  /* 0x0002b81601007387 */ /* 0x000fe80000100a00 */
[----:B------:R-:W-:Y:S01]  /*31940*/  STL.64 [R1+0x3fa8], R20 ;  /* 0x003fa81401007387 */ /* 0x000fe20000100a00 */
[----:B---3--:R-:W-:Y:S03]  /*31950*/  HMMA.16816.F32.BF16 R8, R4, R8, R24 ;  /* 0x000000080408723c */ /* 0x008fe60000041818 */
[----:B------:R-:W2:Y:S04]  /*31960*/  LDL.LU.64 R26, [R1+0x3ff8] ;  /* 0x003ff800011a7983 */ /* 0x000ea80000300a00 */
[----:B------:R-:W2:-:S12]  /*31970*/  LDL.LU.64 R24, [R1+0x3ff0] ;  /* 0x003ff00001187983 */ /* 0x000e980000300a00 */
[----:B------:R0:W-:Y:S04]  /*31980*/  STL.64 [R1+0x2a0], R8 ;  /* 0x0002a00801007387 */ /* 0x0001e80000100a00 */
[----:B------:R2:W-:Y:S04]  /*31990*/  STL.64 [R1+0x2a8], R10 ;  /* 0x0002a80a01007387 */ /* 0x0005e80000100a00 */
[----:B0-----:R-:W2:Y:S02]  /*319a0*/  LDL.LU.64 R8, [R1+0x3fe8] ;  /* 0x003fe80001087983 */ /* 0x001ea40000300a00 */
[----:B--2---:R-:W-:Y:S02]  /*319b0*/  HMMA.16816.F32.BF16 R8, R4, R8, R24 ;  /* 0x000000080408723c */ /* 0x004fe40000041818 */
[----:B------:R-:W2:Y:S04]  /*319c0*/  LDL.LU.64 R26, [R1+0x3fe0] ;  /* 0x003fe000011a7983 */ /* 0x000ea80000300a00 */
[----:B------:R-:W3:-:S13]  /*319d0*/  LDL.LU.64 R24, [R1+0x3fd8] ;  /* 0x003fd80001187983 */ /* 0x000eda0000300a00 */
[----:B------:R-:W-:Y:S04]  /*319e0*/  STL.64 [R1+0x290], R8 ;  /* 0x0002900801007387 */ /* 0x000fe80000100a00 */
[----:B------:R0:W-:Y:S04]  /*319f0*/  STL.64 [R1+0x298], R10 ;  /* 0x0002980a01007387 */ /* 0x0001e80000100a00 */
[----:B0-----:R-:W4:Y:S04]  /*31a00*/  LDL.LU.64 R10, [R1+0x3fd0] ;  /* 0x003fd000010a7983 */ /* 0x001f280000300a00 */
[----:B------:R-:W4:Y:S01]  /*31a10*/  LDL.LU.64 R8, [R1+0x3fc8] ;  /* 0x003fc80001087983 */ /* 0x000f220000300a00 */
[----:B------:R-:W-:-:S02]  /*31a20*/  IMAD.MOV.U32 R20, RZ, RZ, R3 ;  /* 0x000000ffff147224 */ /* 0x000fc400078e0003 */
[----:B------:R-:W-:-:S07]  /*31a30*/  IMAD.MOV.U32 R21, RZ, RZ, R2 ;  /* 0x000000ffff157224 */ /* 0x000fce00078e0002 */
[----:B----4-:R-:W-:Y:S01]  /*31a40*/  HMMA.16816.F32.BF16 R20, R4, R20, R8 ;  /* 0x000000140414723c */ /* 0x010fe20000041808 */
[----:B------:R-:W4:Y:S04]  /*31a50*/  LDL.LU.64 R10, [R1+0x3fc0] ;  /* 0x003fc000010a7983 */ /* 0x000f280000300a00 */
[----:B------:R-:W4:-:S14]  /*31a60*/  LDL.LU.64 R8, [R1+0x3fb8] ;  /* 0x003fb80001087983 */ /* 0x000f1c0000300a00 */
[----:B------:R0:W-:Y:S04]  /*31a70*/  STL.64 [R1+0x280], R20 ;  /* 0x0002801401007387 */ /* 0x0001e80000100a00 */
[----:B------:R1:W-:Y:S04]  /*31a80*/  STL.64 [R1+0x288], R22 ;  /* 0x0002881601007387 */ /* 0x0003e80000100a00 */
[----:B0-----:R-:W4:Y:S04]  /*31a90*/  LDL.LU.64 R20, [R1+0x4d0] ;  /* 0x0004d00001147983 */ /* 0x001f280000300a00 */
[----:B-1----:R-:W4:Y:S04]  /*31aa0*/  LDL.LU.64 R22, [R1+0x4d8] ;  /* 0x0004d80001167983 */ /* 0x002f280000300a00 */
[----:B--2---:R-:W-:Y:S04]  /*31ab0*/  STL.64 [R1+0x3f80], R26 ;  /* 0x003f801a01007387 */ /* 0x004fe80000100a00 */
[----:B---3--:R0:W-:Y:S01]  /*31ac0*/  STL.64 [R1+0x3f78], R24 ;  /* 0x003f781801007387 */ /* 0x0081e20000100a00 */
[----:B----4-:R-:W-:-:S15]  /*31ad0*/  HMMA.16816.F32.BF16 R8, R4, R24, R8 ;  /* 0x000000180408723c */ /* 0x010fde0000041808 */
[----:B------:R-:W-:-:S04]  /*31ae0*/  NOP ;  /* 0x0000000000007918 */ /* 0x000fc80000000000 */
[----:B------:R-:W-:Y:S04]  /*31af0*/  STL.64 [R1+0x270], R8 ;  /* 0x0002700801007387 */ /* 0x000fe80000100a00 */
[----:B------:R-:W-:Y:S04]  /*31b00*/  STL.64 [R1+0x278], R10 ;  /* 0x0002780a01007387 */ /* 0x000fe80000100a00 */
[----:B0-----:R-:W2:Y:S01]  /*31b10*/  LDL.LU.64 R24, [R1+0x70] ;  /* 0x0000700001187983 */ /* 0x001ea20000300a00 */
[----:B------:R-:W-:Y:S02]  /*31b20*/  IMAD.MOV.U32 R3, RZ, RZ, R12 ;  /* 0x000000ffff037224 */ /* 0x000fe400078e000c */
[----:B------:R-:W-:Y:S01]  /*31b30*/  IMAD.MOV.U32 R2, RZ, RZ, R13 ;  /* 0x000000ffff027224 */ /* 0x000fe200078e000d */
[----:B------:R-:W-:Y:S04]  /*31b40*/  LDSM.16.MT88.4 R8, [R28+UR5+0x100] ;  /* 0x000100051c08783b */ /* 0x000fe80008004200 */
[----:B--2---:R0:W-:Y:S04]  /*31b50*/  STL.64 [R1+0x3fa0], R24 ;  /* 0x003fa01801007387 */ /* 0x0041e80000100a00 */
[----:B0-----:R-:W2:Y:S04]  /*31b60*/  LDL.LU.64 R24, [R1+0x510] ;  /* 0x0005100001187983 */ /* 0x001ea80000300a00 */
[----:B------:R-:W2:Y:S01]  /*31b70*/  LDL.LU.64 R26, [R1+0x518] ;  /* 0x00051800011a7983 */ /* 0x000ea20000300a00 */
[C---:B------:R-:W-:Y:S08]  /*31b80*/  HMMA.16816.F32.BF16 R20, R4.reuse, R16, R20 ;  /* 0x000000100414723c */ /* 0x040ff00000041814 */
[----:B--2---:R-:W-:Y:S01]  /*31b90*/  HMMA.16816.F32.BF16 R24, R4, R12, R24 ;  /* 0x0000000c0418723c */ /* 0x004fe20000041818 */
[----:B------:R-:W0:-:S15]  /*31ba0*/  LDSM.16.MT88.4 R12, [R28+UR5+0x180] ;  /* 0x000180051c0c783b */ /* 0x000e1e0008004200 */
[----:B------:R-:W-:-:S03]  /*31bb0*/  NOP ;  /* 0x0000000000007918 */ /* 0x000fc60000000000 */
[----:B------:R1:W-:Y:S04]  /*31bc0*/  STL.64 [R1+0x260], R24 ;  /* 0x0002601801007387 */ /* 0x0003e80000100a00 */
[----:B------:R2:W-:Y:S04]  /*31bd0*/  STL.64 [R1+0x268], R26 ;  /* 0x0002681a01007387 */ /* 0x0005e80000100a00 */
[----:B-1----:R-:W3:Y:S04]  /*31be0*/  LDL.LU.64 R24, [R1+0x4a0] ;  /* 0x0004a00001187983 */ /* 0x002ee80000300a00 */
[----:B--2---:R-:W3:Y:S04]  /*31bf0*/  LDL.LU.64 R26, [R1+0x4a8] ;  /* 0x0004a800011a7983 */ /* 0x004ee80000300a00 */
[----:B------:R-:W2:Y:S04]  /*31c00*/  LDL.LU R28, [R1+0x3fb0] ;  /* 0x003fb000011c7983 */ /* 0x000ea80000300800 */
[----:B0-----:R-:W-:Y:S04]  /*31c10*/  STL.64 [R1+0x3f50], R14 ;  /* 0x003f500e01007387 */ /* 0x001fe80000100a00 */
[----:B------:R0:W-:Y:S04]  /*31c20*/  STL.64 [R1+0x3f48], R12 ;  /* 0x003f480c01007387 */ /* 0x0001e80000100a00 */
[----:B0-----:R-:W4:Y:S04]  /*31c30*/  LDL.LU.64 R12, [R1+0x470] ;  /* 0x00047000010c7983 */ /* 0x001f280000300a00 */
[----:B------:R-:W4:Y:S04]  /*31c40*/  LDL.LU.64 R14, [R1+0x478] ;  /* 0x00047800010e7983 */ /* 0x000f280000300a00 */
[----:B------:R0:W-:Y:S04]  /*31c50*/  STL.64 [R1+0x250], R20 ;  /* 0x0002501401007387 */ /* 0x0001e80000100a00 */
[----:B------:R1:W-:Y:S04]  /*31c60*/  STL.64 [R1+0x258], R22 ;  /* 0x0002581601007387 */ /* 0x0003e80000100a00 */
[----:B0-----:R-:W3:Y:S01]  /*31c70*/  LDL.LU.64 R20, [R1+0x3fa8] ;  /* 0x003fa80001147983 */ /* 0x001ee20000300a00 */
[----:B-1----:R-:W-:-:S02]  /*31c80*/  IMAD.MOV.U32 R23, RZ, RZ, R16 ;  /* 0x000000ffff177224 */ /* 0x002fc400078e0010 */
[----:B------:R-:W-:Y:S02]  /*31c90*/  IMAD.MOV.U32 R22, RZ, RZ, R17 ;  /* 0x000000ffff167224 */ /* 0x000fe400078e0011 */
[----:B------:R-:W0:Y:S04]  /*31ca0*/  LDSM.16.MT88.4 R16, [R0+UR5+0x2000] ;  /* 0x002000050010783b */ /* 0x000e280008004200 */
[----:B0-----:R-:W-:Y:S04]  /*31cb0*/  STL.64 [R1+0x3ec0], R18 ;  /* 0x003ec01201007387 */ /* 0x001fe80000100a00 */
[----:B------:R0:W-:Y:S02]  /*31cc0*/  STL.64 [R1+0x3eb8], R16 ;  /* 0x003eb81001007387 */ /* 0x0001e40000100a00 */
[----:B0-----:R-:W-:-:S02]  /*31cd0*/  IMAD.MOV.U32 R16, RZ, RZ, R23 ;  /* 0x000000ffff107224 */ /* 0x001fc400078e0017 */
[----:B------:R-:W-:-:S05]  /*31ce0*/  IMAD.MOV.U32 R17, RZ, RZ, R22 ;  /* 0x000000ffff117224 */ /* 0x000fca00078e0016 */
[----:B------:R0:W-:Y:S04]  /*31cf0*/  STL.64 [R1+0x3f88], R16 ;  /* 0x003f881001007387 */ /* 0x0001e80000100a00 */
[----:B0-----:R-:W2:Y:S01]  /*31d00*/  LDL.LU.64 R16, [R1+0x10] ;  /* 0x0000100001107983 */ /* 0x001ea20000300a00 */
[C---:B---3--:R-:W-:Y:S03]  /*31d10*/  HMMA.16816.F32.BF16 R20, R4.reuse, R20, R24 ;  /* 0x000000140414723c */ /* 0x048fe60000041818 */
[----:B--2---:R0:W-:Y:S04]  /*31d20*/  STL.64 [R1+0x3f98], R16 ;  /* 0x003f981001007387 */ /* 0x0041e80000100a00 */
[----:B0-----:R-:W2:Y:S04]  /*31d30*/  LDL.LU.64 R16, [R1+0x20] ;  /* 0x0000200001107983 */ /* 0x001ea80000300a00 */
[----:B------:R-:W4:Y:S08]  /*31d40*/  LDL.LU.64 R24, [R1+0x3fa0] ;  /* 0x003fa00001187983 */ /* 0x000f300000300a00 */
[----:B------:R-:W-:Y:S04]  /*31d50*/  STL.64 [R1+0x240], R20 ;  /* 0x0002401401007387 */ /* 0x000fe80000100a00 */
[----:B------:R-:W-:Y:S04]  /*31d60*/  STL.64 [R1+0x248], R22 ;  /* 0x0002481601007387 */ /* 0x000fe80000100a00 */
[----:B------:R-:W0:Y:S04]  /*31d70*/  LDSM.16.MT88.4 R20, [R0+UR5+0x2080] ;  /* 0x002080050014783b */ /* 0x000e280008004200 */
[----:B0-----:R-:W-:Y:S04]  /*31d80*/  STL.64 [R1+0x3e40], R22 ;  /* 0x003e401601007387 */ /* 0x001fe80000100a00 */
[----:B------:R0:W-:Y:S04]  /*31d90*/  STL.64 [R1+0x3e38], R20 ;  /* 0x003e381401007387 */ /* 0x0001e80000100a00 */
[----:B0-----:R-:W3:Y:S01]  /*31da0*/  LDL.LU.64 R20, [R1] ;  /* 0x0000000001147983 */ /* 0x001ee20000300a00 */
[----:B----4-:R-:W-:Y:S01]  /*31db0*/  HMMA.16816.F32.BF16 R4, R4, R24, R12 ;  /* 0x000000180404723c */ /* 0x010fe2000004180c */
[----:B------:R-:W-:-:S02]  /*31dc0*/  IMAD.MOV.U32 R19, RZ, RZ, R24 ;  /* 0x000000ffff137224 */ /* 0x000fc400078e0018 */
[----:B------:R-:W-:Y:S01]  /*31dd0*/  IMAD.MOV.U32 R18, RZ, RZ, R25 ;  /* 0x000000ffff127224 */ /* 0x000fe200078e0019 */
[----:B---3--:R0:W-:-:S15]  /*31de0*/  STL.64 [R1+0x3f90], R20 ;  /* 0x003f901401007387 */ /* 0x0081de0000100a00 */
[----:B------:R-:W-:Y:S04]  /*31df0*/  STL.64 [R1+0x190], R4 ;  /* 0x0001900401007387 */ /* 0x000fe80000100a00 */
[----:B------:R-:W-:Y:S04]  /*31e00*/  STL.64 [R1+0x198], R6 ;  /* 0x0001980601007387 */ /* 0x000fe80000100a00 */
[----:B------:R-:W1:Y:S04]  /*31e10*/  LDSM.16.MT88.4 R4, [R0+UR5+0x2100] ;  /* 0x002100050004783b */ /* 0x000e680008004200 */
[----:B0-----:R-:W3:Y:S04]  /*31e20*/  LDL.LU.64 R20, [R1+0x710] ;  /* 0x0007100001147983 */ /* 0x001ee80000300a00 */
[----:B------:R-:W3:Y:S04]  /*31e30*/  LDL.LU.64 R22, [R1+0x718] ;  /* 0x0007180001167983 */ /* 0x000ee80000300a00 */
[----:B------:R-:W4:Y:S04]  /*31e40*/  LDL.LU.64 R24, [R1+0x690] ;  /* 0x0006900001187983 */ /* 0x000f280000300a00 */
[----:B------:R-:W4:Y:S04]  /*31e50*/  LDL.LU.64 R26, [R1+0x698] ;  /* 0x00069800011a7983 */ /* 0x000f280000300a00 */
[----:B------:R-:W2:Y:S04]  /*31e60*/  LDL.LU.64 R12, [R1+0x620] ;  /* 0x00062000010c7983 */ /* 0x000ea80000300a00 */
[----:B------:R-:W2:Y:S04]  /*31e70*/  LDL.LU.64 R14, [R1+0x628] ;  /* 0x00062800010e7983 */ /* 0x000ea80000300a00 */
[----:B-1----:R0:W-:Y:S04]  /*31e80*/  STL.64 [R1+0x3db8], R6 ;  /* 0x003db80601007387 */ /* 0x0021e80000100a00 */
[----:B------:R1:W-:Y:S04]  /*31e90*/  STL.64 [R1+0x3db0], R4 ;  /* 0x003db00401007387 */ /* 0x0003e80000100a00 */
[----:B0-----:R-:W2:Y:S01]  /*31ea0*/  LDL R6, [R1+0x78] ;  /* 0x0000780001067983 */ /* 0x001ea20000100800 */
[----:B------:R-:W-:-:S02]  /*31eb0*/  IMAD.MOV.U32 R7, RZ, RZ, R28 ;  /* 0x000000ffff077224 */ /* 0x000fc400078e001c */
[----:B-1----:R-:W-:Y:S02]  /*31ec0*/  IMAD.MOV.U32 R4, RZ, RZ, R19 ;  /* 0x000000ffff047224 */ /* 0x002fe400078e0013 */
[----:B------:R-:W-:Y:S01]  /*31ed0*/  IMAD.MOV.U32 R5, RZ, RZ, R18 ;  /* 0x000000ffff057224 */ /* 0x000fe200078e0012 */
[----:B--2---:R-:W-:Y:S04]  /*31ee0*/  STL.64 [R1+0x3f60], R6 ;  /* 0x003f600601007387 */ /* 0x004fe80000100a00 */
[----:B------:R0:W-:Y:S04]  /*31ef0*/  STL.64 [R1+0x3f58], R4 ;  /* 0x003f580401007387 */ /* 0x0001e80000100a00 */
[----:B0-----:R-:W2:Y:S04]  /*31f00*/  LDL.LU.64 R4, [R1+0x790] ;  /* 0x0007900001047983 */ /* 0x001ea80000300a00 */
[----:B------:R-:W2:Y:S02]  /*31f10*/  LDL.LU.64 R6, [R1+0x798] ;  /* 0x0007980001067983 */ /* 0x000ea40000300a00 */
[----:B--2---:R-:W-:-:S15]  /*31f20*/  HMMA.16816.F32.BF16 R4, R8, R16, R4 ;  /* 0x000000100804723c */ /* 0x004fde0000041804 */
[----:B------:R-:W-:-:S04]  /*31f30*/  NOP ;  /* 0x0000000000007918 */ /* 0x000fc80000000000 */
[----:B------:R0:W-:Y:S04]  /*31f40*/  STL.64 [R1+0x170], R4 ;  /* 0x0001700401007387 */ /* 0x0001e80000100a00 */
[----:B------:R-:W-:Y:S01]  /*31f50*/  STL.64 [R1+0x178], R6 ;  /* 0x0001780601007387 */ /* 0x000fe20000100a00 */
[----:B0-----:R-:W-:Y:S02]  /*31f60*/  IMAD.MOV.U32 R5, RZ, RZ, R16 ;  /* 0x000000ffff057224 */ /* 0x001fe400078e0010 */
[----:B------:R-:W-:Y:S02]  /*31f70*/  IMAD.MOV.U32 R4, RZ, RZ, R17 ;  /* 0x000000ffff047224 */ /* 0x000fe400078e0011 */
[----:B------:R-:W3:Y:S02]  /*31f80*/  LDL.LU.64 R16, [R1+0x3f98] ;  /* 0x003f980001107983 */ /* 0x000ee40000300a00 */
[----:B---3--:R-:W-:-:S15]  /*31f90*/  HMMA.16816.F32.BF16 R20, R8, R16, R20 ;  /* 0x000000100814723c */ /* 0x008fde0000041814 */
[----:B------:R-:W-:-:S04]  /*31fa0*/  NOP ;  /* 0x0000000000007918 */ /* 0x000fc80000000000 */
[----:B------:R0:W-:Y:S04]  /*31fb0*/  STL.64 [R1+0x160], R20 ;  /* 0x0001601401007387 */ /* 0x0001e80000100a00 */
[----:B------:R-:W-:Y:S04]  /*31fc0*/  STL.64 [R1+0x168], R22 ;  /* 0x0001681601007387 */ /* 0x000fe80000100a00 */
[----:B0-----:R-:W4:Y:S01]  /*31fd0*/  LDL.LU.64 R20, [R1+0x3f90] ;  /* 0x003f900001147983 */ /* 0x001f220000300a00 */
[----:B------:R-:W-:Y:S02]  /*31fe0*/  IMAD.MOV.U32 R7, RZ, RZ, R16 ;  /* 0x000000ffff077224 */ /* 0x000fe400078e0010 */
[----:B------:R-:W-:-:S02]  /*31ff0*/  IMAD.MOV.U32 R6, RZ, RZ, R17 ;  /* 0x000000ffff067224 */ /* 0x000fc400078e0011 */
[----:B------:R-:W2:Y:S01]  /*32000*/  LDL.LU.64 R16, [R1+0x3f88] ;  /* 0x003f880001107983 */ /* 0x000ea20000300a00 */
[----:B----4-:R-:W-:-:S15]  /*32010*/  HMMA.16816.F32.BF16 R24, R8, R20, R24 ;  /* 0x000000140818723c */ /* 0x010fde0000041818 */
[----:B------:R-:W-:-:S04]  /*32020*/  NOP ;  /* 0x0000000000007918 */ /* 0x000fc80000000000 */
[----:B------:R-:W-:Y:S04]  /*32030*/  STL.64 [R1+0x150], R24 ;  /* 0x0001501801007387 */ /* 0x000fe80000100a00 */
[----:B------:R0:W-:Y:S04]  /*32040*/  STL.64 [R1+0x158], R26 ;  /* 0x0001581a01007387 */ /* 0x0001e80000100a00 */
[----:B0-----:R-:W3:Y:S04]  /*32050*/  LDL.LU.64 R26, [R1+0x3f80] ;  /* 0x003f8000011a7983 */ /* 0x001ee80000300a00 */
[----:B------:R-:W4:Y:S01]  /*32060*/  LDL.LU.64 R24, [R1+0x3f78] ;  /* 0x003f780001187983 */ /* 0x000f220000300a00 */
[----:B------:R-:W-:-:S02]  /*32070*/  IMAD.MOV.U32 R19, RZ, RZ, R20 ;  /* 0x000000ffff137224 */ /* 0x000fc400078e0014 */
[----:B------:R-:W-:Y:S02]  /*32080*/  IMAD.MOV.U32 R18, RZ, RZ, R21 ;  /* 0x000000ffff127224 */ /* 0x000fe400078e0015 */
[----:B----4-:R-:W-:Y:S01]  /*32090*/  HMMA.16816.F32.BF16 R20, R8, R24, R12 ;  /* 0x000000180814723c */ /* 0x010fe2000004180c */
[----:B------:R-:W4:Y:S04]  /*320a0*/  LDL.LU.64 R12, [R1+0x570] ;  /* 0x00057000010c7983 */ /* 0x000f280000300a00 */
[----:B------:R-:W4:-:S14]  /*320b0*/  LDL.LU.64 R14, [R1+0x578] ;  /* 0x00057800010e7983 */ /* 0x000f1c0000300a00 */
[----:B------:R-:W-:Y:S04]  /*320c0*/  STL.64 [R1+0x140], R20 ;  /* 0x0001401401007387 */ /* 0x000fe80000100a00 */
[----:B------:R-:W-:Y:S04]  /*320d0*/  STL.64 [R1+0x148], R22 ;  /* 0x0001481601007387 */ /* 0x000fe80000100a00 */
[----:B---3--:R-:W-:Y:S04]  /*320e0*/  STL.64 [R1+0x3f00], R26 ;  /* 0x003f001a01007387 */ /* 0x008fe80000100a00 */
[----:B------:R0:W-:Y:S02]  /*320f0*/  STL.64 [R1+0x3ef8], R24 ;  /* 0x003ef81801007387 */ /* 0x0001e40000100a00 */
[----:B0-----:R-:W-:-:S02]  /*32100*/  IMAD.MOV.U32 R24, RZ, RZ, R19 ;  /* 0x000000ffff187224 */ /* 0x001fc400078e0013 */
[----:B------:R-:W-:-:S05]  /*32110*/  IMAD.MOV.U32 R25, RZ, RZ, R18 ;  /* 0x000000ffff197224 */ /* 0x000fca00078e0012 */
[----:B------:R0:W-:Y:S02]  /*32120*/  STL.64 [R1+0x3f18], R24 ;  /* 0x003f181801007387 */ /* 0x0001e40000100a00 */
[----:B0-----:R-:W-:Y:S02]  /*32130*/  IMAD.MOV.U32 R24, RZ, RZ, R7 ;  /* 0x000000ffff187224 */ /* 0x001fe400078e0007 */
[----:B------:R-:W-:-:S05]  /*32140*/  IMAD.MOV.U32 R25, RZ, RZ, R6 ;  /* 0x000000ffff197224 */ /* 0x000fca00078e0006 */
[----:B------:R0:W-:Y:S02]  /*32150*/  STL.64 [R1+0x3f30], R24 ;  /* 0x003f301801007387 */ /* 0x0001e40000100a00 */
[----:B0-----:R-:W-:Y:S02]  /*32160*/  IMAD.MOV.U32 R24, RZ, RZ, R5 ;  /* 0x000000ffff187224 */ /* 0x001fe400078e0005 */
[----:B------:R-:W-:-:S05]  /*32170*/  IMAD.MOV.U32 R25, RZ, RZ, R4 ;  /* 0x000000ffff197224 */ /* 0x000fca00078e0004 */
[----:B------:R-:W-:Y:S04]  /*32180*/  STL.64 [R1+0x3f68], R24 ;  /* 0x003f681801007387 */ /* 0x000fe80000100a00 */
[----:B------:R-:W3:Y:S04]  /*32190*/  LDL.LU.64 R4, [R1+0x60] ;  /* 0x0000600001047983 */ /* 0x000ee80000300a00 */
[----:B---3--:R-:W-:Y:S04]  /*321a0*/  STL.64 [R1+0x3f70], R4 ;  /* 0x003f700401007387 */ /* 0x008fe80000100a00 */
[----:B------:R-:W3:Y:S04]  /*321b0*/  LDL.LU.64 R20, [R1+0x460] ;  /* 0x0004600001147983 */ /* 0x000ee80000300a00 */
[----:B------:R-:W2:Y:S04]  /*321c0*/  LDL.LU.64 R22, [R1+0x468] ;  /* 0x0004680001167983 */ /* 0x000ea80000300a00 */
[----:B--2---:R-:W-:Y:S04]  /*321d0*/  STL.64 [R1+0x3ed0], R22 ;  /* 0x003ed01601007387 */ /* 0x004fe80000100a00 */
[----:B---3--:R0:W-:Y:S04]  /*321e0*/  STL.64 [R1+0x3ec8], R20 ;  /* 0x003ec81401007387 */ /* 0x0081e80000100a00 */
[----:B0-----:R-:W2:Y:S04]  /*321f0*/  LDL.LU.64 R20, [R1+0x480] ;  /* 0x0004800001147983 */ /* 0x001ea80000300a00 */
[----:B------:R-:W3:Y:S04]  /*32200*/  LDL.LU.64 R22, [R1+0x488] ;  /* 0x0004880001167983 */ /* 0x000ee80000300a00 */
[----:B---3--:R-:W-:Y:S04]  /*32210*/  STL.64 [R1+0x3ee0], R22 ;  /* 0x003ee01601007387 */ /* 0x008fe80000100a00 */
[----:B--2---:R0:W-:Y:S04]  /*32220*/  STL.64 [R1+0x3ed8], R20 ;  /* 0x003ed81401007387 */ /* 0x0041e80000100a00 */
[----:B------:R-:W2:Y:S04]  /*32230*/  LDL.LU.64 R4, [R1+0x4e0] ;  /* 0x0004e00001047983 */ /* 0x000ea80000300a00 */
[----:B------:R-:W2:Y:S01]  /*32240*/  LDL.LU.64 R6, [R1+0x4e8] ;  /* 0x0004e80001067983 */ /* 0x000ea20000300a00 */
[----:B0-----:R-:W-:-:S02]  /*32250*/  IMAD.MOV.U32 R20, RZ, RZ, R3 ;  /* 0x000000ffff147224 */ /* 0x001fc400078e0003 */
[----:B------:R-:W-:-:S07]  /*32260*/  IMAD.MOV.U32 R21, RZ, RZ, R2 ;  /* 0x000000ffff157224 */ /* 0x000fce00078e0002 */
[----:B----4-:R-:W-:-:S15]  /*32270*/  HMMA.16816.F32.BF16 R12, R8, R20, R12 ;  /* 0x00000014080c723c */ /* 0x010fde000004180c */
[----:B------:R-:W-:-:S04]  /*32280*/  NOP ;  /* 0x0000000000007918 */ /* 0x000fc80000000000 */
[----:B------:R0:W-:Y:S04]  /*32290*/  STL.64 [R1+0x130], R12 ;  /* 0x0001300c01007387 */ /* 0x0001e80000100a00 */
[----:B------:R1:W-:Y:S04]  /*322a0*/  STL.64 [R1+0x138], R14 ;  /* 0x0001380e01007387 */ /* 0x0003e80000100a00 */
[----:B------:R-:W3:Y:S04]  /*322b0*/  LDL.LU.64 R24, [R1+0x490] ;  /* 0x0004900001187983 */ /* 0x000ee80000300a00 */
[----:B------:R-:W3:Y:S04]  /*322c0*/  LDL.LU.64 R26, [R1+0x498] ;  /* 0x00049800011a7983 */ /* 0x000ee80000300a00 */
        /* <DEDUP_REMOVED lines=8> */
[----:B------:R-:W2:Y:S01]  /*32350*/  LDL.LU.64 R22, [R1+0x618] ;  /* 0x0006180001167983 */ /* 0x000ea20000300a00 */
[C---:B------:R-:W-:Y:S03]  /*32360*/  HMMA.16816.F32.BF16 R4, R8.reuse, R16, R4 ;  /* 0x000000100804723c */ /* 0x040fe60000041804 */
[----:B--2---:R-:W-:Y:S04]  /*32370*/  STL.64 [R1+0x3f28], R22 ;  /* 0x003f281601007387 */ /* 0x004fe80000100a00 */
[----:B------:R0:W-:Y:S04]  /*32380*/  STL.64 [R1+0x3f20], R20 ;  /* 0x003f201401007387 */ /* 0x0001e80000100a00 */
[----:B0-----:R-:W2:Y:S04]  /*32390*/  LDL.LU.64 R20, [R1+0x6b0] ;  /* 0x0006b00001147983 */ /* 0x001ea80000300a00 */
[----:B------:R-:W2:Y:S04]  /*323a0*/  LDL.LU.64 R22, [R1+0x6b8] ;  /* 0x0006b80001167983 */ /* 0x000ea80000300a00 */
[----:B--2---:R-:W-:Y:S04]  /*323b0*/  STL.64 [R1+0x3f40], R22 ;  /* 0x003f401601007387 */ /* 0x004fe80000100a00 */
[----:B------:R0:W-:Y:S04]  /*323c0*/  STL.64 [R1+0x3f38], R20 ;  /* 0x003f381401007387 */ /* 0x0001e80000100a00 */
[----:B0-----:R-:W2:Y:S04]  /*323d0*/  LDL.LU.64 R20, [R1+0x750] ;  /* 0x0007500001147983 */ /* 0x001ea80000300a00 */
[----:B------:R-:W2:Y:S04]  /*323e0*/  LDL.LU.64 R22, [R1+0x758] ;  /* 0x0007580001167983 */ /* 0x000ea80000300a00 */
[----:B------:R0:W-:Y:S04]  /*323f0*/  STL.64 [R1+0x120], R4 ;  /* 0x0001200401007387 */ /* 0x0001e80000100a00 */
[----:B------:R-:W-:Y:S04]  /*32400*/  STL.64 [R1+0x128], R6 ;  /* 0x0001280601007387 */ /* 0x000fe80000100a00 */
[----:B0-----:R-:W3:Y:S04]  /*32410*/  LDL.LU.64 R4, [R1+0x3f70] ;  /* 0x003f700001047983 */ /* 0x001ee80000300a00 */
[----:B------:R0:W-:Y:S04]  /*32420*/  STL.64 [R1+0x3ee8], R16 ;  /* 0x003ee81001007387 */ /* 0x0001e80000100a00 */
[----:B0-----:R-:W2:Y:S04]  /*32430*/  LDL.LU.64 R16, [R1+0x4b0] ;  /* 0x0004b00001107983 */ /* 0x001ea80000300a00 */
[----:B------:R-:W2:Y:S01]  /*32440*/  LDL.LU.64 R18, [R1+0x4b8] ;  /* 0x0004b80001127983 */ /* 0x000ea20000300a00 */
[----:B---3--:R-:W-:Y:S01]  /*32450*/  HMMA.16816.F32.BF16 R24, R8, R4, R24 ;  /* 0x000000040818723c */ /* 0x008fe20000041818 */
[----:B------:R-:W-:-:S02]  /*32460*/  IMAD.MOV.U32 R3, RZ, RZ, R4 ;  /* 0x000000ffff037224 */ /* 0x000fc400078e0004 */
[----:B------:R-:W-:-:S15]  /*32470*/  IMAD.MOV.U32 R2, RZ, RZ, R5 ;  /* 0x000000ffff027224 */ /* 0x000fde00078e0005 */
[----:B------:R-:W-:Y:S01]  /*32480*/  NOP ;  /* 0x0000000000007918 */ /* 0x000fe20000000000 */
[----:B------:R0:W-:Y:S04]  /*32490*/  STL.64 [R1+0x110], R24 ;  /* 0x0001101801007387 */ /* 0x0001e80000100a00 */
[----:B------:R2:W-:Y:S04]  /*324a0*/  STL.64 [R1+0x118], R26 ;  /* 0x0001181a01007387 */ /* 0x0005e80000100a00 */
[----:B0-----:R-:W2:Y:S04]  /*324b0*/  LDL.LU.64 R24, [R1+0x3f68] ;  /* 0x003f680001187983 */ /* 0x001ea80000300a00 */
[----:B------:R-:W3:Y:S04]  /*324c0*/  LDL.LU.64 R6, [R1+0x3f60] ;  /* 0x003f600001067983 */ /* 0x000ee80000300a00 */
[----:B------:R-:W4:Y:S02]  /*324d0*/  LDL.LU.64 R4, [R1+0x3f58] ;  /* 0x003f580001047983 */ /* 0x000f240000300a00 */
[----:B----4-:R-:W-:Y:S02]  /*324e0*/  HMMA.16816.F32.BF16 R8, R8, R4, R12 ;  /* 0x000000040808723c */ /* 0x010fe4000004180c */
[----:B------:R-:W2:Y:S04]  /*324f0*/  LDL.LU.64 R14, [R1+0x3f50] ;  /* 0x003f5000010e7983 */ /* 0x000ea80000300a00 */
[----:B------:R-:W2:-:S13]  /*32500*/  LDL.LU.64 R12, [R1+0x3f48] ;  /* 0x003f4800010c7983 */ /* 0x000e9a0000300a00 */
[----:B------:R-:W-:Y:S04]  /*32510*/  STL.64 [R1+0xb0], R8 ;  /* 0x0000b00801007387 */ /* 0x000fe80000100a00 */
[----:B------:R-:W-:Y:S01]  /*32520*/  STL.64 [R1+0xb8], R10 ;  /* 0x0000b80a01007387 */ /* 0x000fe20000100a00 */
[----:B--2---:R-:W-:Y:S03]  /*32530*/  HMMA.16816.F32.BF16 R24, R12, R24, R20 ;  /* 0x000000180c18723c */ /* 0x004fe60000041814 */
[----:B------:R-:W2:Y:S04]  /*32540*/  LDL.LU.64 R22, [R1+0x3f40] ;  /* 0x003f400001167983 */ /* 0x000ea80000300a00 */
[----:B------:R-:W2:-:S12]  /*32550*/  LDL.LU.64 R20, [R1+0x3f38] ;  /* 0x003f380001147983 */ /* 0x000e980000300a00 */
[----:B------:R0:W-:Y:S04]  /*32560*/  STL.64 [R1+0xa0], R24 ;  /* 0x0000a01801007387 */ /* 0x0001e80000100a00 */
[----:B------:R2:W-:Y:S04]  /*32570*/  STL.64 [R1+0xa8], R26 ;  /* 0x0000a81a01007387 */ /* 0x0005e80000100a00 */
[----:B0-----:R-:W2:Y:S02]  /*32580*/  LDL.LU.64 R24, [R1+0x3f30] ;  /* 0x003f300001187983 */ /* 0x001ea40000300a00 */
[----:B--2---:R-:W-:Y:S02]  /*32590*/  HMMA.16816.F32.BF16 R24, R12, R24, R20 ;  /* 0x000000180c18723c */ /* 0x004fe40000041814 */
[----:B------:R-:W2:Y:S04]  /*325a0*/  LDL.LU.64 R22, [R1+0x3f28] ;  /* 0x003f280001167983 */ /* 0x000ea80000300a00 */
[----:B------:R-:W2:-:S13]  /*325b0*/  LDL.LU.64 R20, [R1+0x3f20] ;  /* 0x003f200001147983 */ /* 0x000e9a0000300a00 */
[----:B------:R0:W-:Y:S04]  /*325c0*/  STL.64 [R1+0x90], R24 ;  /* 0x0000901801007387 */ /* 0x0001e80000100a00 */
[----:B------:R2:W-:Y:S04]  /*325d0*/  STL.64 [R1+0x98], R26 ;  /* 0x0000981a01007387 */ /* 0x0005e80000100a00 */
[----:B0-----:R-:W2:Y:S02]  /*325e0*/  LDL.LU.64 R24, [R1+0x3f18] ;  /* 0x003f180001187983 */ /* 0x001ea40000300a00 */
[----:B--2---:R-:W-:Y:S02]  /*325f0*/  HMMA.16816.F32.BF16 R24, R12, R24, R20 ;  /* 0x000000180c18723c */ /* 0x004fe40000041814 */
[----:B------:R-:W2:Y:S04]  /*32600*/  LDL.LU.64 R22, [R1+0x3f10] ;  /* 0x003f100001167983 */ /* 0x000ea80000300a00 */
[----:B------:R-:W2:-:S13]  /*32610*/  LDL.LU.64 R20, [R1+0x3f08] ;  /* 0x003f080001147983 */ /* 0x000e9a0000300a00 */
[----:B------:R-:W-:Y:S04]  /*32620*/  STL.64 [R1+0x80], R24 ;  /* 0x0000801801007387 */ /* 0x000fe80000100a00 */
[----:B------:R0:W-:Y:S04]  /*32630*/  STL.64 [R1+0x88], R26 ;  /* 0x0000881a01007387 */ /* 0x0001e80000100a00 */
[----:B0-----:R-:W4:Y:S04]  /*32640*/  LDL.LU.64 R26, [R1+0x3f00] ;  /* 0x003f0000011a7983 */ /* 0x001f280000300a00 */
[----:B------:R-:W2:Y:S02]  /*32650*/  LDL.LU.64 R24, [R1+0x3ef8] ;  /* 0x003ef80001187983 */ /* 0x000ea40000300a00 */
[----:B--2---:R-:W-:-:S15]  /*32660*/  HMMA.16816.F32.BF16 R20, R12, R24, R20 ;  /* 0x000000180c14723c */ /* 0x004fde0000041814 */
[----:B------:R-:W-:-:S04]  /*32670*/  NOP ;  /* 0x0000000000007918 */ /* 0x000fc80000000000 */
[----:B------:R0:W-:Y:S04]  /*32680*/  STL.64 [R1+0x40], R20 ;  /* 0x0000401401007387 */ /* 0x0001e80000100a00 */
[----:B------:R-:W-:Y:S04]  /*32690*/  STL.64 [R1+0x48], R22 ;  /* 0x0000481601007387 */ /* 0x000fe80000100a00 */
[----:B0-----:R-:W2:Y:S04]  /*326a0*/  LDL.LU.64 R20, [R1+0x3ef0] ;  /* 0x003ef00001147983 */ /* 0x001ea80000300a00 */
[----:B----4-:R0:W-:Y:S04]  /*326b0*/  STL.64 [R1+0x3e78], R26 ;  /* 0x003e781a01007387 */ /* 0x0101e80000100a00 */
[----:B------:R-:W4:Y:S01]  /*326c0*/  LDL.LU.64 R24, [R1+0x450] ;  /* 0x0004500001187983 */ /* 0x000f220000300a00 */
[----:B------:R-:W-:-:S03]  /*326d0*/  IMAD.MOV.U32 R9, RZ, RZ, R2 ;  /* 0x000000ffff097224 */ /* 0x000fc600078e0002 */
[----:B0-----:R-:W4:Y:S01]  /*326e0*/  LDL.LU.64 R26, [R1+0x458] ;  /* 0x00045800011a7983 */ /* 0x001f220000300a00 */
[----:B--2---:R-:W-:Y:S03]  /*326f0*/  HMMA.16816.F32.BF16 R20, R12, R20, R16 ;  /* 0x000000140c14723c */ /* 0x004fe60000041810 */
[----:B------:R-:W2:-:S15]  /*32700*/  LDL.LU.64 R16, [R1+0x3ee8] ;  /* 0x003ee80001107983 */ /* 0x000e9e0000300a00 */
[----:B------:R-:W-:Y:S01]  /*32710*/  NOP ;  /* 0x0000000000007918 */ /* 0x000fe20000000000 */
[----:B------:R-:W-:Y:S04]  /*32720*/  STL.64 [R1+0x220], R20 ;  /* 0x0002201401007387 */ /* 0x000fe80000100a00 */
[----:B------:R0:W-:Y:S01]  /*32730*/  STL [R1+0x228], R22 ;  /* 0x0002281601007387 */ /* 0x0001e20000100800 */
[----:B------:R-:W-:-:S03]  /*32740*/  IMAD.MOV.U32 R2, RZ, RZ, R23 ;  /* 0x000000ffff027224 */ /* 0x000fc600078e0017 */
[----:B0-----:R-:W2:Y:S04]  /*32750*/  LDL.LU.64 R22, [R1+0x3ee0] ;  /* 0x003ee00001167983 */ /* 0x001ea80000300a00 */
[----:B------:R-:W2:Y:S04]  /*32760*/  LDL.LU.64 R20, [R1+0x3ed8] ;  /* 0x003ed80001147983 */ /* 0x000ea80000300a00 */
[----:B------:R0:W-:Y:S01]  /*32770*/  STL [R1+0x3b74], R2 ;  /* 0x003b740201007387 */ /* 0x0001e20000100800 */
[----:B------:R-:W-:-:S07]  /*32780*/  IMAD.MOV.U32 R8, RZ, RZ, R3 ;  /* 0x000000ffff087224 */ /* 0x000fce00078e0003 */
[C---:B----4-:R-:W-:Y:S08]  /*32790*/  HMMA.16816.F32.BF16 R8, R12.reuse, R8, R24 ;  /* 0x000000080c08723c */ /* 0x050ff00000041818 */
[----:B--2---:R-:W-:Y:S01]  /*327a0*/  HMMA.16816.F32.BF16 R16, R12, R16, R20 ;  /* 0x000000100c10723c */ /* 0x004fe20000041814 */
[----:B------:R-:W2:Y:S04]  /*327b0*/  LDL.LU.64 R22, [R1+0x3ed0] ;  /* 0x003ed00001167983 */ /* 0x000ea80000300a00 */
[----:B------:R-:W2:Y:S06]  /*327c0*/  LDL.LU.64 R20, [R1+0x3ec8] ;  /* 0x003ec80001147983 */ /* 0x000eac0000300a00 */
[----:B0-----:R-:W-:-:S08]  /*327d0*/  IMAD.MOV.U32 R2, RZ, RZ, R11 ;  /* 0x000000ffff027224 */ /* 0x001fd000078e000b */
[----:B------:R-:W-:Y:S04]  /*327e0*/  STL.64 [R1+0x330], R16 ;  /* 0x0003301001007387 */ /* 0x000fe80000100a00 */
[----:B------:R0:W-:Y:S04]  /*327f0*/  STL.64 [R1+0x338], R18 ;  /* 0x0003381201007387 */ /* 0x0001e80000100a00 */
[----:B0-----:R-:W4:Y:S04]  /*32800*/  LDL.LU.64 R18, [R1+0x3ec0] ;  /* 0x003ec00001127983 */ /* 0x001f280000300a00 */
[----:B------:R-:W4:Y:S04]  /*32810*/  LDL.LU.64 R16, [R1+0x3eb8] ;  /* 0x003eb80001107983 */ /* 0x000f280000300a00 */
[----:B------:R-:W-:Y:S04]  /*32820*/  STL.64 [R1+0x450], R8 ;  /* 0x0004500801007387 */ /* 0x000fe80000100a00 */
[----:B------:R2:W-:Y:S04]  /*32830*/  STL [R1+0x458], R10 ;  /* 0x0004580a01007387 */ /* 0x0005e80000100800 */
[----:B------:R-:W-:Y:S01]  /*32840*/  STL [R1+0x3b88], R2 ;  /* 0x003b880201007387 */ /* 0x000fe20000100800 */
[----:B--2---:R-:W-:-:S15]  /*32850*/  HMMA.16816.F32.BF16 R8, R12, R4, R20 ;  /* 0x000000040c08723c */ /* 0x004fde0000041814 */
[----:B------:R-:W-:-:S04]  /*32860*/  NOP ;  /* 0x0000000000007918 */ /* 0x000fc80000000000 */
[----:B------:R0:W-:Y:S04]  /*32870*/  STL.64 [R1+0x460], R8 ;  /* 0x0004600801007387 */ /* 0x0001e80000100a00 */
[----:B---3--:R1:W-:Y:S04]  /*32880*/  STL.64 [R1+0x3e98], R6 ;  /* 0x003e980601007387 */ /* 0x0083e80000100a00 */
[----:B------:R-:W2:Y:S04]  /*32890*/  LDL R14, [R1+0x38] ;  /* 0x00003800010e7983 */ /* 0x000ea80000100800 */
[----:B------:R-:W2:Y:S01]  /*328a0*/  LDL R15, [R1+0x3c] ;  /* 0x00003c00010f7983 */ /* 0x000ea20000100800 */
[----:B------:R-:W-:-:S02]  /*328b0*/  IMAD.MOV.U32 R28, RZ, RZ, R10 ;  /* 0x000000ffff1c7224 */ /* 0x000fc400078e000a */
[----:B------:R-:W-:Y:S01]  /*328c0*/  IMAD.MOV.U32 R3, RZ, RZ, R11 ;  /* 0x000000ffff037224 */ /* 0x000fe200078e000b */
[----:B--2---:R2:W-:Y:S04]  /*328d0*/  STL.64 [R1+0x3eb0], R14 ;  /* 0x003eb00e01007387 */ /* 0x0045e80000100a00 */
[----:B0-----:R-:W3:Y:S04]  /*328e0*/  LDL.LU R8, [R1+0x2f0] ;  /* 0x0002f00001087983 */ /* 0x001ee80000300800 */
[----:B------:R-:W3:Y:S04]  /*328f0*/  LDL.LU R9, [R1+0x2f4] ;  /* 0x0002f40001097983 */ /* 0x000ee80000300800 */
[----:B------:R-:W3:Y:S04]  /*32900*/  LDL.LU R10, [R1+0x2f8] ;  /* 0x0002f800010a7983 */ /* 0x000ee80000300800 */
[----:B------:R-:W3:Y:S04]  /*32910*/  LDL.LU R11, [R1+0x2fc] ;  /* 0x0002fc00010b7983 */ /* 0x000ee80000300800 */
[----:B------:R-:W3:Y:S04]  /*32920*/  LDL.LU R4, [R1+0x310] ;  /* 0x0003100001047983 */ /* 0x000ee80000300800 */
[----:B------:R-:W3:Y:S04]  /*32930*/  LDL.LU R5, [R1+0x314] ;  /* 0x0003140001057983 */ /* 0x000ee80000300800 */
[----:B-1----:R-:W3:Y:S04]  /*32940*/  LDL.LU R6, [R1+0x318] ;  /* 0x0003180001067983 */ /* 0x002ee80000300800 */
[----:B------:R-:W3:Y:S04]  /*32950*/  LDL.LU R7, [R1+0x31c] ;  /* 0x00031c0001077983 */ /* 0x000ee80000300800 */
[----:B------:R-:W4:Y:S04]  /*32960*/  LDL.LU R12, [R1+0x320] ;  /* 0x00032000010c7983 */ /* 0x000f280000300800 */
[----:B------:R-:W4:Y:S04]  /*32970*/  LDL.LU R13, [R1+0x324] ;  /* 0x00032400010d7983 */ /* 0x000f280000300800 */
[----:B--2---:R-:W4:Y:S04]  /*32980*/  LDL.LU R14, [R1+0x328] ;  /* 0x00032800010e7983 */ /* 0x004f280000300800 */
[----:B------:R-:W4:Y:S04]  /*32990*/  LDL.LU R15, [R1+0x32c] ;  /* 0x00032c00010f7983 */ /* 0x000f280000300800 */
[----:B---3--:R0:W-:Y:S04]  /*329a0*/  STL.64 [R1+0x3ea8], R6 ;  /* 0x003ea80601007387 */ /* 0x0081e80000100a00 */
[----:B------:R-:W-:Y:S04]  /*329b0*/  STL.64 [R1+0x3ea0], R4 ;  /* 0x003ea00401007387 */ /* 0x000fe80000100a00 */
[----:B0-----:R-:W4:Y:S04]  /*329c0*/  LDL.64 R6, [R1+0x28] ;  /* 0x0000280001067983 */ /* 0x001f280000100a00 */
[----:B------:R-:W-:Y:S04]  /*329d0*/  STL.64 [R1+0x3e88], R10 ;  /* 0x003e880a01007387 */ /* 0x000fe80000100a00 */
[----:B------:R-:W-:Y:S04]  /*329e0*/  STL.64 [R1+0x3e80], R8 ;  /* 0x003e800801007387 */ /* 0x000fe80000100a00 */
[----:B------:R-:W2:Y:S04]  /*329f0*/  LDL R26, [R1+0x8] ;  /* 0x00000800011a7983 */ /* 0x000ea80000100800 */
[----:B------:R-:W2:Y:S04]  /*32a00*/  LDL R27, [R1+0xc] ;  /* 0x00000c00011b7983 */ /* 0x000ea80000100800 */
[----:B--2---:R0:W-:Y:S04]  /*32a10*/  STL.64 [R1+0x3e90], R26 ;  /* 0x003e901a01007387 */ /* 0x0041e80000100a00 */
[----:B0-----:R-:W2:Y:S04]  /*32a20*/  LDL.64 R26, [R1+0x18] ;  /* 0x00001800011a7983 */ /* 0x001ea80000100a00 */
[----:B------:R-:W3:Y:S04]  /*32a30*/  LDL.LU R8, [R1+0x300] ;  /* 0x0003000001087983 */ /* 0x000ee80000300800 */
[----:B------:R-:W3:Y:S04]  /*32a40*/  LDL.LU R9, [R1+0x304] ;  /* 0x0003040001097983 */ /* 0x000ee80000300800 */
[----:B------:R-:W3:Y:S04]  /*32a50*/  LDL.LU R10, [R1+0x308] ;  /* 0x00030800010a7983 */ /* 0x000ee80000300800 */
[----:B------:R-:W3:Y:S04]  /*32a60*/  LDL.LU R11, [R1+0x30c] ;  /* 0x00030c00010b7983 */ /* 0x000ee80000300800 */
[----:B------:R-:W2:Y:S04]  /*32a70*/  LDL.LU R20, [R1+0x210] ;  /* 0x0002100001147983 */ /* 0x000ea80000300800 */
[----:B------:R-:W2:Y:S04]  /*32a80*/  LDL.LU R21, [R1+0x214] ;  /* 0x0002140001157983 */ /* 0x000ea80000300800 */
[----:B------:R-:W2:Y:S04]  /*32a90*/  LDL.LU R22, [R1+0x218] ;  /* 0x0002180001167983 */ /* 0x000ea80000300800 */
[----:B------:R-:W2:Y:S04]  /*32aa0*/  LDL.LU R23, [R1+0x21c] ;  /* 0x00021c0001177983 */ /* 0x000ea80000300800 */
[----:B--2---:R0:W-:Y:S04]  /*32ab0*/  STL.64 [R1+0x3e50], R22 ;  /* 0x003e501601007387 */ /* 0x0041e80000100a00 */
[----:B------:R-:W-:Y:S04]  /*32ac0*/  STL.64 [R1+0x3e48], R20 ;  /* 0x003e481401007387 */ /* 0x000fe80000100a00 */
[----:B0-----:R-:W2:Y:S01]  /*32ad0*/  LDL.64 R22, [R1+0x68] ;  /* 0x0000680001167983 */ /* 0x001ea20000100a00 */
[----:B----4-:R-:W-:Y:S03]  /*32ae0*/  HMMA.16816.F32.BF16 R12, R16, R6, R12 ;  /* 0x00000006100c723c */ /* 0x010fe6000004180c */
[----:B--2---:R0:W-:Y:S04]  /*32af0*/  STL.64 [R1+0x3e58], R22 ;  /* 0x003e581601007387 */ /* 0x0041e80000100a00 */
[----:B0-----:R-:W2:Y:S04]  /*32b00*/  LDL R22, [R1+0x58] ;  /* 0x0000580001167983 */ /* 0x001ea80000100800 */
[----:B------:R-:W2:Y:S04]  /*32b10*/  LDL R23, [R1+0x5c] ;  /* 0x00005c0001177983 */ /* 0x000ea80000100800 */
[----:B--2---:R0:W-:Y:S04]  /*32b20*/  STL.64 [R1+0x3e70], R22 ;  /* 0x003e701601007387 */ /* 0x0041e80000100a00 */
[----:B------:R-:W2:Y:S04]  /*32b30*/  LDL.LU R20, [R1+0x2e0] ;  /* 0x0002e00001147983 */ /* 0x000ea80000300800 */
[----:B------:R-:W2:Y:S04]  /*32b40*/  LDL.LU R21, [R1+0x2e4] ;  /* 0x0002e40001157983 */ /* 0x000ea80000300800 */
[----:B0-----:R-:W2:Y:S04]  /*32b50*/  LDL.LU R22, [R1+0x2e8] ;  /* 0x0002e80001167983 */ /* 0x001ea80000300800 */
[----:B------:R-:W2:Y:S04]  /*32b60*/  LDL.LU R23, [R1+0x2ec] ;  /* 0x0002ec0001177983 */ /* 0x000ea80000300800 */
[----:B------:R-:W4:Y:S04]  /*32b70*/  LDL R2, [R1+0x1fe8] ;  /* 0x001fe80001027983 */ /* 0x000f280000100800 */
[----:B------:R-:W-:Y:S04]  /*32b80*/  STL [R1+0x3b90], R3 ;  /* 0x003b900301007387 */ /* 0x000fe80000100800 */
[----:B------:R-:W-:Y:S04]  /*32b90*/  STL [R1+0x3b8c], R28 ;  /* 0x003b8c1c01007387 */ /* 0x000fe80000100800 */
[----:B------:R0:W-:Y:S04]  /*32ba0*/  STL.64 [R1+0x320], R12 ;  /* 0x0003200c01007387 */ /* 0x0001e80000100a00 */
[----:B------:R1:W-:Y:S01]  /*32bb0*/  STL.64 [R1+0x328], R14 ;  /* 0x0003280e01007387 */ /* 0x0003e20000100a00 */
[----:B0-----:R-:W-:-:S03]  /*32bc0*/  IMAD.MOV.U32 R13, RZ, RZ, R6 ;  /* 0x000000ffff0d7224 */ /* 0x001fc600078e0006 */
[----:B-1----:R-:W2:Y:S01]  /*32bd0*/  LDL.LU.64 R14, [R1+0x3eb0] ;  /* 0x003eb000010e7983 */ /* 0x002ea20000300a00 */
[----:B------:R-:W-:-:S03]  /*32be0*/  IMAD.MOV.U32 R12, RZ, RZ, R7 ;  /* 0x000000ffff0c7224 */ /* 0x000fc600078e0007 */
[----:B------:R-:W2:Y:S04]  /*32bf0*/  LDL.LU.64 R6, [R1+0x3ea8] ;  /* 0x003ea80001067983 */ /* 0x000ea80000300a00 */
[----:B------:R-:W2:Y:S01]  /*32c00*/  LDL.LU.64 R4, [R1+0x3ea0] ;  /* 0x003ea00001047983 */ /* 0x000ea20000300a00 */
[----:B------:R-:W-:Y:S01]  /*32c10*/  IMAD.MOV.U32 R3, RZ, RZ, R27 ;  /* 0x000000ffff037224 */ /* 0x000fe200078e001b */
[----:B--2---:R-:W-:-:S15]  /*32c20*/  HMMA.16816.F32.BF16 R4, R16, R26, R4 ;  /* 0x0000001a1004723c */ /* 0x004fde0000041804 */
[----:B------:R-:W-:-:S04]  /*32c30*/  NOP ;  /* 0x0000000000007918 */ /* 0x000fc80000000000 */
[----:B------:R0:W-:Y:S04]  /*32c40*/  STL.64 [R1+0x310], R4 ;  /* 0x0003100401007387 */ /* 0x0001e80000100a00 */
[----:B------:R1:W-:Y:S01]  /*32c50*/  STL.64 [R1+0x318], R6 ;  /* 0x0003180601007387 */ /* 0x0003e20000100a00 */
[----:B0-----:R-:W-:-:S03]  /*32c60*/  IMAD.MOV.U32 R4, RZ, RZ, R26 ;  /* 0x000000ffff047224 */ /* 0x001fc600078e001a */
[----:B-1----:R-:W2:Y:S04]  /*32c70*/  LDL.LU.64 R6, [R1+0x3e98] ;  /* 0x003e980001067983 */ /* 0x002ea80000300a00 */
[----:B------:R-:W3:Y:S02]  /*32c80*/  LDL.LU.64 R26, [R1+0x3e90] ;  /* 0x003e9000011a7983 */ /* 0x000ee40000300a00 */
[C---:B---3--:R-:W-:Y:S02]  /*32c90*/  HMMA.16816.F32.BF16 R24, R16.reuse, R26, R8 ;  /* 0x0000001a1018723c */ /* 0x048fe40000041808 */
[----:B--2---:R-:W-:Y:S04]  /*32ca0*/  STL.64 [R1+0x3e68], R6 ;  /* 0x003e680601007387 */ /* 0x004fe80000100a00 */
[----:B------:R0:W-:Y:S04]  /*32cb0*/  STL [R1+0x3e60], R4 ;  /* 0x003e600401007387 */ /* 0x0001e80000100800 */
[----:B0-----:R-:W2:Y:S04]  /*32cc0*/  LDL.LU R4, [R1+0x2d0] ;  /* 0x0002d00001047983 */ /* 0x001ea80000300800 */
[----:B------:R-:W2:Y:S04]  /*32cd0*/  LDL.LU R5, [R1+0x2d4] ;  /* 0x0002d40001057983 */ /* 0x000ea80000300800 */
[----:B------:R-:W2:Y:S04]  /*32ce0*/  LDL.LU R6, [R1+0x2d8] ;  /* 0x0002d80001067983 */ /* 0x000ea80000300800 */
[----:B------:R-:W2:Y:S04]  /*32cf0*/  LDL.LU R7, [R1+0x2dc] ;  /* 0x0002dc0001077983 */ /* 0x000ea80000300800 */
[----:B------:R-:W3:Y:S04]  /*32d00*/  LDL.LU.64 R10, [R1+0x3e88] ;  /* 0x003e8800010a7983 */ /* 0x000ee80000300a00 */
[----:B------:R-:W3:Y:S04]  /*32d10*/  LDL.LU.64 R8, [R1+0x3e80] ;  /* 0x003e800001087983 */ /* 0x000ee80000300a00 */
[----:B------:R-:W-:Y:S04]  /*32d20*/  STL.64 [R1+0x300], R24 ;  /* 0x0003001801007387 */ /* 0x000fe80000100a00 */
[----:B------:R0:W-:Y:S04]  /*32d30*/  STL.64 [R1+0x308], R26 ;  /* 0x0003081a01007387 */ /* 0x0001e80000100a00 */
[----:B0-----:R-:W3:Y:S02]  /*32d40*/  LDL.LU.64 R26, [R1+0x3e78] ;  /* 0x003e7800011a7983 */ /* 0x001ee40000300a00 */
[----:B---3--:R-:W-:-:S15]  /*32d50*/  HMMA.16816.F32.BF16 R8, R16, R26, R8 ;  /* 0x0000001a1008723c */ /* 0x008fde0000041808 */
[----:B------:R-:W-:-:S04]  /*32d60*/  NOP ;  /* 0x0000000000007918 */ /* 0x000fc80000000000 */
[----:B------:R0:W-:Y:S04]  /*32d70*/  STL.64 [R1+0x2f0], R8 ;  /* 0x0002f00801007387 */ /* 0x0001e80000100a00 */
[----:B------:R1:W-:Y:S04]  /*32d80*/  STL.64 [R1+0x2f8], R10 ;  /* 0x0002f80a01007387 */ /* 0x0003e80000100a00 */
[----:B0-----:R-:W3:Y:S04]  /*32d90*/  LDL.LU R8, [R1+0xc0] ;  /* 0x0000c00001087983 */ /* 0x001ee80000300800 */
[----:B------:R-:W3:Y:S04]  /*32da0*/  LDL.LU R9, [R1+0xc4] ;  /* 0x0000c40001097983 */ /* 0x000ee80000300800 */
[----:B-1----:R-:W2:Y:S04]  /*32db0*/  LDL.LU R10, [R1+0xc8] ;  /* 0x0000c800010a7983 */ /* 0x002ea80000300800 */
[----:B------:R-:W2:Y:S01]  /*32dc0*/  LDL.LU R11, [R1+0xcc] ;  /* 0x0000cc00010b7983 */ /* 0x000ea20000300800 */
[----:B------:R-:W-:Y:S03]  /*32dd0*/  HMMA.16816.F32.BF16 R20, R16, R14, R20 ;  /* 0x0000000e1014723c */ /* 0x000fe60000041814 */
[----:B--2---:R0:W-:Y:S04]  /*32de0*/  STL.64 [R1+0x3d78], R10 ;  /* 0x003d780a01007387 */ /* 0x0041e80000100a00 */
[----:B---3--:R1:W-:Y:S04]  /*32df0*/  STL.64 [R1+0x3d70], R8 ;  /* 0x003d700801007387 */ /* 0x0083e80000100a00 */
[----:B0-----:R-:W2:Y:S08]  /*32e00*/  LDL.64 R10, [R1+0x8] ;  /* 0x00000800010a7983 */ /* 0x001eb00000100a00 */
[----:B------:R-:W-:-:S02]  /*32e10*/  IMAD.MOV.U32 R25, RZ, RZ, R22 ;  /* 0x000000ffff197224 */ /* 0x000fc400078e0016 */
[----:B------:R-:W-:Y:S01]  /*32e20*/  IMAD.MOV.U32 R24, RZ, RZ, R23 ;  /* 0x000000ffff187224 */ /* 0x000fe200078e0017 */
[----:B--2---:R0:W-:Y:S04]  /*32e30*/  STL.64 [R1+0x3e20], R10 ;  /* 0x003e200a01007387 */ /* 0x0041e80000100a00 */
[----:B-1----:R-:W2:Y:S04]  /*32e40*/  LDL.LU R8, [R1+0x2c0] ;  /* 0x0002c00001087983 */ /* 0x002ea80000300800 */
[----:B------:R-:W2:Y:S04]  /*32e50*/  LDL.LU R9, [R1+0x2c4] ;  /* 0x0002c40001097983 */ /* 0x000ea80000300800 */
[----:B0-----:R-:W2:Y:S04]  /*32e60*/  LDL.LU R10, [R1+0x2c8] ;  /* 0x0002c800010a7983 */ /* 0x001ea80000300800 */
[----:B------:R-:W2:Y:S04]  /*32e70*/  LDL.LU R11, [R1+0x2cc] ;  /* 0x0002cc00010b7983 */ /* 0x000ea80000300800 */
[----:B------:R-:W-:Y:S04]  /*32e80*/  STL.64 [R1+0x2e0], R20 ;  /* 0x0002e01401007387 */ /* 0x000fe80000100a00 */
[----:B------:R-:W3:Y:S04]  /*32e90*/  LDL.LU.64 R22, [R1+0x3e70] ;  /* 0x003e700001167983 */ /* 0x000ee80000300a00 */
[----:B------:R0:W-:Y:S04]  /*32ea0*/  STL.64 [R1+0x3e18], R26 ;  /* 0x003e181a01007387 */ /* 0x0001e80000100a00 */
[----:B------:R-:W-:Y:S04]  /*32eb0*/  STL.64 [R1+0x3e10], R24 ;  /* 0x003e101801007387 */ /* 0x000fe80000100a00 */
[----:B------:R1:W-:Y:S01]  /*32ec0*/  STL.64 [R1+0x3e08], R14 ;  /* 0x003e080e01007387 */ /* 0x0003e20000100a00 */
[----:B0-----:R-:W-:-:S02]  /*32ed0*/  IMAD.MOV.U32 R27, RZ, RZ, R12 ;  /* 0x000000ffff1b7224 */ /* 0x001fc400078e000c */
[----:B------:R-:W-:Y:S01]  /*32ee0*/  IMAD.MOV.U32 R26, RZ, RZ, R13 ;  /* 0x000000ffff1a7224 */ /* 0x000fe200078e000d */
[----:B------:R-:W2:Y:S04]  /*32ef0*/  LDL.LU R12, [R1+0x200] ;  /* 0x00020000010c7983 */ /* 0x000ea80000300800 */
[----:B------:R-:W2:Y:S04]  /*32f00*/  LDL.LU R13, [R1+0x204] ;  /* 0x00020400010d7983 */ /* 0x000ea80000300800 */
[----:B-1----:R-:W2:Y:S04]  /*32f10*/  LDL.LU R14, [R1+0x208] ;  /* 0x00020800010e7983 */ /* 0x002ea80000300800 */
[----:B------:R-:W2:Y:S01]  /*32f20*/  LDL.LU R15, [R1+0x20c] ;  /* 0x00020c00010f7983 */ /* 0x000ea20000300800 */
[----:B---3--:R-:W-:Y:S03]  /*32f30*/  HMMA.16816.F32.BF16 R20, R16, R22, R4 ;  /* 0x000000161014723c */ /* 0x008fe60000041804 */
[----:B------:R-:W3:Y:S04]  /*32f40*/  LDL.LU.64 R6, [R1+0x3e68] ;  /* 0x003e680001067983 */ /* 0x000ee80000300a00 */
[----:B------:R-:W2:-:S12]  /*32f50*/  LDL.LU R4, [R1+0x3e60] ;  /* 0x003e600001047983 */ /* 0x000e980000300800 */
[----:B------:R-:W-:Y:S04]  /*32f60*/  STL.64 [R1+0x2d0], R20 ;  /* 0x0002d01401007387 */ /* 0x000fe80000100a00 */
[----:B------:R0:W-:Y:S04]  /*32f70*/  STL.64 [R1+0x2d8], R22 ;  /* 0x0002d81601007387 */ /* 0x0001e80000100a00 */
[----:B0-----:R-:W2:Y:S02]  /*32f80*/  LDL.LU.64 R22, [R1+0x3e58] ;  /* 0x003e580001167983 */ /* 0x001ea40000300a00 */
[----:B--2---:R-:W-:Y:S01]  /*32f90*/  HMMA.16816.F32.BF16 R8, R16, R22, R8 ;  /* 0x000000161008723c */ /* 0x004fe20000041808 */
[----:B------:R-:W-:-:S15]  /*32fa0*/  IMAD.MOV.U32 R5, RZ, RZ, R23 ;  /* 0x000000ffff057224 */ /* 0x000fde00078e0017 */
[----:B------:R-:W-:-:S03]  /*32fb0*/  NOP ;  /* 0x0000000000007918 */ /* 0x000fc60000000000 */
[----:B------:R0:W-:Y:S04]  /*32fc0*/  STL.64 [R1+0x2c0], R8 ;  /* 0x0002c00801007387 */ /* 0x0001e80000100a00 */
[----:B------:R-:W-:Y:S01]  /*32fd0*/  STL.64 [R1+0x2c8], R10 ;  /* 0x0002c80a01007387 */ /* 0x000fe20000100a00 */
[----:B0-----:R-:W-:-:S03]  /*32fe0*/  IMAD.MOV.U32 R8, RZ, RZ, R22 ;  /* 0x000000ffff087224 */ /* 0x001fc600078e0016 */
[----:B------:R-:W3:Y:S04]  /*32ff0*/  LDL.LU.64 R22, [R1+0x3e50] ;  /* 0x003e500001167983 */ /* 0x000ee80000300a00 */
[----:B------:R-:W3:Y:S02]  /*33000*/  LDL.LU.64 R20, [R1+0x3e48] ;  /* 0x003e480001147983 */ /* 0x000ee40000300a00 */
[----:B---3--:R-:W-:Y:S02]  /*33010*/  HMMA.16816.F32.BF16 R16, R16, R6, R20 ;  /* 0x000000061010723c */ /* 0x008fe40000041814 */
[----:B------:R-:W2:Y:S04]  /*33020*/  LDL.LU.64 R22, [R1+0x3e40] ;  /* 0x003e400001167983 */ /* 0x000ea80000300a00 */
[----:B------:R-:W2:Y:S04]  /*33030*/  LDL.LU.64 R20, [R1+0x3e38] ;  /* 0x003e380001147983 */ /* 0x000ea80000300a00 */
[----:B------:R0:W-:Y:S09]  /*33040*/  STL.64 [R1+0x3dd0], R6 ;  /* 0x003dd00601007387 */ /* 0x0001f20000100a00 */
[----:B------:R-:W-:Y:S04]  /*33050*/  STL.64 [R1+0x210], R16 ;  /* 0x0002101001007387 */ /* 0x000fe80000100a00 */
[----:B------:R-:W-:Y:S01]  /*33060*/  STL.64 [R1+0x218], R18 ;  /* 0x0002181201007387 */ /* 0x000fe20000100a00 */
[----:B--2---:R-:W-:-:S15]  /*33070*/  HMMA.16816.F32.BF16 R12, R20, R26, R12 ;  /* 0x0000001a140c723c */ /* 0x004fde000004180c */
[----:B------:R-:W-:-:S04]  /*33080*/  NOP ;  /* 0x0000000000007918 */ /* 0x000fc80000000000 */
[----:B------:R-:W-:Y:S04]  /*33090*/  STL.64 [R1+0x200], R12 ;  /* 0x0002000c01007387 */ /* 0x000fe80000100a00 */
[----:B------:R-:W-:Y:S04]  /*330a0*/  STL.64 [R1+0x208], R14 ;  /* 0x0002080e01007387 */ /* 0x000fe80000100a00 */
[----:B------:R-:W2:Y:S04]  /*330b0*/  LDL.LU R24, [R1+0x1e0] ;  /* 0x0001e00001187983 */ /* 0x000ea80000300800 */
[----:B------:R-:W2:Y:S04]  /*330c0*/  LDL.LU R25, [R1+0x1e4] ;  /* 0x0001e40001197983 */ /* 0x000ea80000300800 */
[----:B------:R-:W3:Y:S04]  /*330d0*/  LDL.LU R26, [R1+0x1e8] ;  /* 0x0001e800011a7983 */ /* 0x000ee80000300800 */
[----:B------:R-:W3:Y:S01]  /*330e0*/  LDL.LU R27, [R1+0x1ec] ;  /* 0x0001ec00011b7983 */ /* 0x000ee20000300800 */
[----:B0-----:R-:W-:-:S02]  /*330f0*/  IMAD.MOV.U32 R6, RZ, RZ, R8 ;  /* 0x000000ffff067224 */ /* 0x001fc400078e0008 */
[----:B------:R-:W-:Y:S01]  /*33100*/  IMAD.MOV.U32 R7, RZ, RZ, R5 ;  /* 0x000000ffff077224 */ /* 0x000fe200078e0005 */
[----:B---3--:R-:W-:Y:S04]  /*33110*/  STL.64 [R1+0x3e30], R26 ;  /* 0x003e301a01007387 */ /* 0x008fe80000100a00 */
[----:B--2---:R0:W-:Y:S04]  /*33120*/  STL.64 [R1+0x3e28], R24 ;  /* 0x003e281801007387 */ /* 0x0041e80000100a00 */
[----:B0-----:R-:W2:Y:S04]  /*33130*/  LDL.LU R24, [R1+0x1f0] ;  /* 0x0001f00001187983 */ /* 0x001ea80000300800 */
[----:B------:R-:W2:Y:S04]  /*33140*/  LDL.LU R25, [R1+0x1f4] ;  /* 0x0001f40001197983 */ /* 0x000ea80000300800 */
[----:B------:R-:W2:Y:S04]  /*33150*/  LDL.LU R26, [R1+0x1f8] ;  /* 0x0001f800011a7983 */ /* 0x000ea80000300800 */
[----:B------:R-:W2:Y:S04]  /*33160*/  LDL.LU R27, [R1+0x1fc] ;  /* 0x0001fc00011b7983 */ /* 0x000ea80000300800 */
[----:B------:R0:W-:Y:S04]  /*33170*/  STL.64 [R1+0x3de8], R6 ;  /* 0x003de80601007387 */ /* 0x0001e80000100a00 */
[----:B------:R-:W3:Y:S04]  /*33180*/  LDL.LU R16, [R1+0xf0] ;  /* 0x0000f00001107983 */ /* 0x000ee80000300800 */
[----:B------:R-:W3:Y:S04]  /*33190*/  LDL.LU R17, [R1+0xf4] ;  /* 0x0000f40001117983 */ /* 0x000ee80000300800 */
[----:B------:R-:W2:Y:S04]  /*331a0*/  LDL.LU R18, [R1+0xf8] ;  /* 0x0000f80001127983 */ /* 0x000ea80000300800 */
[----:B------:R-:W2:Y:S04]  /*331b0*/  LDL.LU R19, [R1+0xfc] ;  /* 0x0000fc0001137983 */ /* 0x000ea80000300800 */
[----:B------:R-:W2:Y:S04]  /*331c0*/  LDL.LU R12, [R1+0x1d0] ;  /* 0x0001d000010c7983 */ /* 0x000ea80000300800 */
[----:B------:R-:W2:Y:S04]  /*331d0*/  LDL.LU R13, [R1+0x1d4] ;  /* 0x0001d400010d7983 */ /* 0x000ea80000300800 */
[----:B------:R-:W2:Y:S04]  /*331e0*/  LDL.LU R14, [R1+0x1d8] ;  /* 0x0001d800010e7983 */ /* 0x000ea80000300800 */
[----:B------:R-:W2:Y:S04]  /*331f0*/  LDL.LU R15, [R1+0x1dc] ;  /* 0x0001dc00010f7983 */ /* 0x000ea80000300800 */
[----:B0-----:R-:W2:Y:S04]  /*33200*/  LDL.64 R6, [R1+0x58] ;  /* 0x0000580001067983 */ /* 0x001ea80000100a00 */
[----:B--2---:R-:W-:Y:S04]  /*33210*/  STL.64 [R1+0x3e00], R6 ;  /* 0x003e000601007387 */ /* 0x004fe80000100a00 */
[----:B------:R-:W-:Y:S04]  /*33220*/  STL.64 [R1+0x3dc8], R18 ;  /* 0x003dc81201007387 */ /* 0x000fe80000100a00 */
[----:B---3--:R0:W-:Y:S04]  /*33230*/  STL.64 [R1+0x3dc0], R16 ;  /* 0x003dc01001007387 */ /* 0x0081e80000100a00 */
[----:B0-----:R-:W2:Y:S04]  /*33240*/  LDL.LU R16, [R1+0x100] ;  /* 0x0001000001107983 */ /* 0x001ea80000300800 */
[----:B------:R-:W2:Y:S04]  /*33250*/  LDL.LU R17, [R1+0x104] ;  /* 0x0001040001117983 */ /* 0x000ea80000300800 */
[----:B------:R-:W3:Y:S04]  /*33260*/  LDL.LU R18, [R1+0x108] ;  /* 0x0001080001127983 */ /* 0x000ee80000300800 */
[----:B------:R-:W3:Y:S01]  /*33270*/  LDL.LU R19, [R1+0x10c] ;  /* 0x00010c0001137983 */ /* 0x000ee20000300800 */
[----:B------:R-:W-:-:S03]  /*33280*/  IMAD.MOV.U32 R10, RZ, RZ, R4 ;  /* 0x000000ffff0a7224 */ /* 0x000fc600078e0004 */
[----:B------:R-:W2:Y:S04]  /*33290*/  LDL.LU R4, [R1+0x1c0] ;  /* 0x0001c00001047983 */ /* 0x000ea80000300800 */
[----:B------:R-:W4:Y:S04]  /*332a0*/  LDL.LU R5, [R1+0x1c4] ;  /* 0x0001c40001057983 */ /* 0x000f280000300800 */
[----:B------:R-:W4:Y:S04]  /*332b0*/  LDL.LU R6, [R1+0x1c8] ;  /* 0x0001c80001067983 */ /* 0x000f280000300800 */
[----:B------:R-:W4:Y:S01]  /*332c0*/  LDL.LU R7, [R1+0x1cc] ;  /* 0x0001cc0001077983 */ /* 0x000f220000300800 */
[----:B------:R-:W-:-:S03]  /*332d0*/  IMAD.MOV.U32 R11, RZ, RZ, R3 ;  /* 0x000000ffff0b7224 */ /* 0x000fc600078e0003 */
[----:B---3--:R-:W-:Y:S04]  /*332e0*/  STL.64 [R1+0x3de0], R18 ;  /* 0x003de01201007387 */ /* 0x008fe80000100a00 */
[----:B--2---:R0:W-:Y:S04]  /*332f0*/  STL.64 [R1+0x3dd8], R16 ;  /* 0x003dd81001007387 */ /* 0x0041e80000100a00 */
[----:B0-----:R-:W2:Y:S04]  /*33300*/  LDL.LU R16, [R1+0x1a0] ;  /* 0x0001a00001107983 */ /* 0x001ea80000300800 */
[----:B------:R-:W2:Y:S04]  /*33310*/  LDL.LU R17, [R1+0x1a4] ;  /* 0x0001a40001117983 */ /* 0x000ea80000300800 */
[----:B------:R-:W3:Y:S04]  /*33320*/  LDL.LU R18, [R1+0x1a8] ;  /* 0x0001a80001127983 */ /* 0x000ee80000300800 */
[----:B------:R-:W3:Y:S01]  /*33330*/  LDL.LU R19, [R1+0x1ac] ;  /* 0x0001ac0001137983 */ /* 0x000ee20000300800 */
[C---:B------:R-:W-:Y:S03]  /*33340*/  HMMA.16816.F32.BF16 R8, R20.reuse, R10, R24 ;  /* 0x0000000a1408723c */ /* 0x040fe60000041818 */
[----:B---3--:R-:W-:Y:S04]  /*33350*/  STL.64 [R1+0x3df8], R18 ;  /* 0x003df81201007387 */ /* 0x008fe80000100a00 */
[----:B--2---:R0:W-:Y:S04]  /*33360*/  STL.64 [R1+0x3df0], R16 ;  /* 0x003df01001007387 */ /* 0x0041e80000100a00 */
        /* <DEDUP_REMOVED lines=11> */
[----:B------:R-:W-:Y:S04]  /*33420*/  STL.64 [R1+0x1e0], R24 ;  /* 0x0001e01801007387 */ /* 0x000fe80000100a00 */
[----:B------:R0:W-:Y:S04]  /*33430*/  STL.64 [R1+0x1e8], R26 ;  /* 0x0001e81a01007387 */ /* 0x0001e80000100a00 */
[----:B0-----:R-:W3:Y:S04]  /*33440*/  LDL.LU.64 R26, [R1+0x3e18] ;  /* 0x003e1800011a7983 */ /* 0x001ee80000300a00 */
[----:B------:R-:W2:Y:S04]  /*33450*/  LDL.LU.64 R24, [R1+0x3e10] ;  /* 0x003e100001187983 */ /* 0x000ea80000300a00 */
[----:B------:R0:W-:Y:S04]  /*33460*/  STL.64 [R1+0x3d90], R10 ;  /* 0x003d900a01007387 */ /* 0x0001e80000100a00 */
[----:B0-----:R-:W2:Y:S01]  /*33470*/  LDL.64 R10, [R1+0x18] ;  /* 0x00001800010a7983 */ /* 0x001ea20000100a00 */
[----:B---3--:R-:W-:Y:S03]  /*33480*/  HMMA.16816.F32.BF16 R12, R20, R26, R12 ;  /* 0x0000001a140c723c */ /* 0x008fe6000004180c */
[----:B--2---:R0:W-:Y:S04]  /*33490*/  STL.64 [R1+0x3da8], R10 ;  /* 0x003da80a01007387 */ /* 0x0041e80000100a00 */
[----:B0-----:R-:W2:-:S12]  /*334a0*/  LDL.64 R10, [R1+0x28] ;  /* 0x00002800010a7983 */ /* 0x001e980000100a00 */
[----:B------:R-:W-:Y:S04]  /*334b0*/  STL.64 [R1+0x1d0], R12 ;  /* 0x0001d00c01007387 */ /* 0x000fe80000100a00 */
[----:B------:R0:W-:Y:S04]  /*334c0*/  STL.64 [R1+0x1d8], R14 ;  /* 0x0001d80e01007387 */ /* 0x0001e80000100a00 */
[----:B0-----:R-:W4:Y:S04]  /*334d0*/  LDL.LU.64 R14, [R1+0x3e08] ;  /* 0x003e0800010e7983 */ /* 0x001f280000300a00 */
[----:B------:R-:W-:Y:S04]  /*334e0*/  STL.64 [R1+0x3d88], R26 ;  /* 0x003d881a01007387 */ /* 0x000fe80000100a00 */
[----:B------:R0:W-:Y:S04]  /*334f0*/  STL.64 [R1+0x3d80], R24 ;  /* 0x003d801801007387 */ /* 0x0001e80000100a00 */
[----:B0-----:R-:W3:Y:S04]  /*33500*/  LDL.LU R24, [R1+0xd0] ;  /* 0x0000d00001187983 */ /* 0x001ee80000300800 */
[----:B------:R-:W3:Y:S04]  /*33510*/  LDL.LU R25, [R1+0xd4] ;  /* 0x0000d40001197983 */ /* 0x000ee80000300800 */
[----:B------:R-:W2:Y:S04]  /*33520*/  LDL.LU R26, [R1+0xd8] ;  /* 0x0000d800011a7983 */ /* 0x000ea80000300800 */
[----:B------:R-:W2:Y:S01]  /*33530*/  LDL.LU R27, [R1+0xdc] ;  /* 0x0000dc00011b7983 */ /* 0x000ea20000300800 */
[C---:B----4-:R-:W-:Y:S03]  /*33540*/  HMMA.16816.F32.BF16 R4, R20.reuse, R14, R4 ;  /* 0x0000000e1404723c */ /* 0x050fe60000041804 */
[----:B--2---:R-:W-:Y:S04]  /*33550*/  STL.64 [R1+0x3da0], R26 ;  /* 0x003da01a01007387 */ /* 0x004fe80000100a00 */
[----:B---3--:R0:W-:Y:S04]  /*33560*/  STL.64 [R1+0x3d98], R24 ;  /* 0x003d981801007387 */ /* 0x0081e80000100a00 */
[----:B0-----:R-:W2:Y:S04]  /*33570*/  LDL.LU R24, [R1+0xe0] ;  /* 0x0000e00001187983 */ /* 0x001ea80000300800 */
[----:B------:R-:W2:Y:S04]  /*33580*/  LDL.LU R25, [R1+0xe4] ;  /* 0x0000e40001197983 */ /* 0x000ea80000300800 */
[----:B------:R-:W2:Y:S04]  /*33590*/  LDL.LU R26, [R1+0xe8] ;  /* 0x0000e800011a7983 */ /* 0x000ea80000300800 */
[----:B------:R-:W2:Y:S04]  /*335a0*/  LDL.LU R27, [R1+0xec] ;  /* 0x0000ec00011b7983 */ /* 0x000ea80000300800 */
[----:B------:R-:W-:Y:S04]  /*335b0*/  STL.64 [R1+0x1c0], R4 ;  /* 0x0001c00401007387 */ /* 0x000fe80000100a00 */
[----:B------:R0:W-:Y:S04]  /*335c0*/  STL.64 [R1+0x1c8], R6 ;  /* 0x0001c80601007387 */ /* 0x0001e80000100a00 */
        /* <DEDUP_REMOVED lines=15> */
[----:B0-----:R-:W3:Y:S02]  /*336c0*/  LDL.LU.64 R6, [R1+0x3dd0] ;  /* 0x003dd00001067983 */ /* 0x001ee40000300a00 */
[----:B---3--:R-:W-:Y:S02]  /*336d0*/  HMMA.16816.F32.BF16 R20, R20, R6, R16 ;  /* 0x000000061414723c */ /* 0x008fe40000041810 */
[----:B------:R-:W3:Y:S04]  /*336e0*/  LDL.LU.64 R18, [R1+0x3dc8] ;  /* 0x003dc80001127983 */ /* 0x000ee80000300a00 */
[----:B------:R-:W3:Y:S04]  /*336f0*/  LDL.LU.64 R16, [R1+0x3dc0] ;  /* 0x003dc00001107983 */ /* 0x000ee80000300a00 */
[----:B------:R-:W3:Y:S04]  /*33700*/  LDL.LU.64 R6, [R1+0x3db8] ;  /* 0x003db80001067983 */ /* 0x000ee80000300a00 */
[----:B------:R-:W3:Y:S05]  /*33710*/  LDL.LU.64 R4, [R1+0x3db0] ;  /* 0x003db00001047983 */ /* 0x000eea0000300a00 */
[----:B------:R-:W-:Y:S04]  /*33720*/  STL.64 [R1+0x100], R20 ;  /* 0x0001001401007387 */ /* 0x000fe80000100a00 */
[----:B------:R0:W-:Y:S02]  /*33730*/  STL.64 [R1+0x108], R22 ;  /* 0x0001081601007387 */ /* 0x0001e40000100a00 */
[----:B0-----:R-:W-:-:S02]  /*33740*/  IMAD.MOV.U32 R22, RZ, RZ, R8 ;  /* 0x000000ffff167224 */ /* 0x001fc400078e0008 */
[----:B------:R-:W-:-:S05]  /*33750*/  IMAD.MOV.U32 R23, RZ, RZ, R3 ;  /* 0x000000ffff177224 */ /* 0x000fca00078e0003 */
[----:B------:R0:W-:Y:S04]  /*33760*/  STL.64 [R1+0x3d68], R22 ;  /* 0x003d681601007387 */ /* 0x0001e80000100a00 */
[----:B------:R-:W4:Y:S04]  /*33770*/  LDL.LU R20, [R1+0x180] ;  /* 0x0001800001147983 */ /* 0x000f280000300800 */
[----:B------:R-:W4:Y:S04]  /*33780*/  LDL.LU R21, [R1+0x184] ;  /* 0x0001840001157983 */ /* 0x000f280000300800 */
[----:B0-----:R-:W4:Y:S04]  /*33790*/  LDL.LU R22, [R1+0x188] ;  /* 0x0001880001167983 */ /* 0x001f280000300800 */
[----:B------:R-:W4:Y:S01]  /*337a0*/  LDL.LU R23, [R1+0x18c] ;  /* 0x00018c0001177983 */ /* 0x000f220000300800 */
[----:B---3--:R-:W-:-:S15]  /*337b0*/  HMMA.16816.F32.BF16 R16, R4, R10, R16 ;  /* 0x0000000a0410723c */ /* 0x008fde0000041810 */
[----:B------:R-:W-:-:S04]  /*337c0*/  NOP ;  /* 0x0000000000007918 */ /* 0x000fc80000000000 */
[----:B------:R0:W-:Y:S04]  /*337d0*/  STL.64 [R1+0xf0], R16 ;  /* 0x0000f01001007387 */ /* 0x0001e80000100a00 */
[----:B------:R1:W-:Y:S01]  /*337e0*/  STL.64 [R1+0xf8], R18 ;  /* 0x0000f81201007387 */ /* 0x0003e20000100a00 */
[----:B0-----:R-:W-:Y:S02]  /*337f0*/  IMAD.MOV.U32 R17, RZ, RZ, R10 ;  /* 0x000000ffff117224 */ /* 0x001fe400078e000a */
[----:B------:R-:W-:Y:S02]  /*33800*/  IMAD.MOV.U32 R16, RZ, RZ, R11 ;  /* 0x000000ffff107224 */ /* 0x000fe400078e000b */
[----:B------:R-:W2:Y:S02]  /*33810*/  LDL.LU.64 R10, [R1+0x3da8] ;  /* 0x003da800010a7983 */ /* 0x000ea40000300a00 */
[----:B--2---:R-:W-:Y:S01]  /*33820*/  HMMA.16816.F32.BF16 R24, R4, R10, R24 ;  /* 0x0000000a0418723c */ /* 0x004fe20000041818 */
[----:B-1----:R-:W-:-:S02]  /*33830*/  IMAD.MOV.U32 R19, RZ, RZ, R10 ;  /* 0x000000ffff137224 */ /* 0x002fc400078e000a */
[----:B------:R-:W-:-:S15]  /*33840*/  IMAD.MOV.U32 R18, RZ, RZ, R11 ;  /* 0x000000ffff127224 */ /* 0x000fde00078e000b */
[----:B------:R-:W-:Y:S01]  /*33850*/  NOP ;  /* 0x0000000000007918 */ /* 0x000fe20000000000 */
[----:B------:R-:W-:Y:S04]  /*33860*/  STL.64 [R1+0xe0], R24 ;  /* 0x0000e01801007387 */ /* 0x000fe80000100a00 */
[----:B------:R0:W-:Y:S04]  /*33870*/  STL.64 [R1+0xe8], R26 ;  /* 0x0000e81a01007387 */ /* 0x0001e80000100a00 */
[----:B0-----:R-:W2:Y:S04]  /*33880*/  LDL.LU.64 R26, [R1+0x3da0] ;  /* 0x003da000011a7983 */ /* 0x001ea80000300a00 */
[----:B------:R-:W2:Y:S04]  /*33890*/  LDL.LU.64 R24, [R1+0x3d98] ;  /* 0x003d980001187983 */ /* 0x000ea80000300a00 */
[----:B------:R-:W2:Y:S02]  /*338a0*/  LDL.LU.64 R10, [R1+0x3d90] ;  /* 0x003d9000010a7983 */ /* 0x000ea40000300a00 */
[----:B--2---:R-:W-:Y:S01]  /*338b0*/  HMMA.16816.F32.BF16 R24, R4, R10, R24 ;  /* 0x0000000a0418723c */ /* 0x004fe20000041818 */
[----:B------:R-:W-:-:S02]  /*338c0*/  IMAD.MOV.U32 R28, RZ, RZ, R10 ;  /* 0x000000ffff1c7224 */ /* 0x000fc400078e000a */
[----:B------:R-:W-:-:S15]  /*338d0*/  IMAD.MOV.U32 R3, RZ, RZ, R11 ;  /* 0x000000ffff037224 */ /* 0x000fde00078e000b */
[----:B------:R-:W-:Y:S01]  /*338e0*/  NOP ;  /* 0x0000000000007918 */ /* 0x000fe20000000000 */
[----:B------:R-:W-:Y:S04]  /*338f0*/  STL.64 [R1+0xd0], R24 ;  /* 0x0000d01801007387 */ /* 0x000fe80000100a00 */
[----:B------:R0:W-:Y:S04]  /*33900*/  STL.64 [R1+0xd8], R26 ;  /* 0x0000d81a01007387 */ /* 0x0001e80000100a00 */
[----:B0-----:R-:W2:Y:S04]  /*33910*/  LDL.LU.64 R26, [R1+0x3d88] ;  /* 0x003d8800011a7983 */ /* 0x001ea80000300a00 */
[----:B------:R-:W3:Y:S04]  /*33920*/  LDL.LU.64 R24, [R1+0x3d80] ;  /* 0x003d800001187983 */ /* 0x000ee80000300a00 */
[----:B------:R-:W2:Y:S04]  /*33930*/  LDL.LU.64 R10, [R1+0x3d78] ;  /* 0x003d7800010a7983 */ /* 0x000ea80000300a00 */
[----:B------:R-:W2:Y:S01]  /*33940*/  LDL.LU.64 R8, [R1+0x3d70] ;  /* 0x003d700001087983 */ /* 0x000ea20000300a00 */
[C---:B----4-:R-:W-:Y:S08]  /*33950*/  HMMA.16816.F32.BF16 R12, R4.reuse, R14, R20 ;  /* 0x0000000e040c723c */ /* 0x050ff00000041814 */
[----:B--2---:R-:W-:Y:S01]  /*33960*/  HMMA.16816.F32.BF16 R8, R4, R26, R8 ;  /* 0x0000001a0408723c */ /* 0x004fe20000041808 */
[----:B------:R-:W-:Y:S04]  /*33970*/  STL.64 [R1+0x3d28], R26 ;  /* 0x003d281a01007387 */ /* 0x000fe80000100a00 */
[----:B---3--:R0:W-:-:S14]  /*33980*/  STL.64 [R1+0x3d20], R24 ;  /* 0x003d201801007387 */ /* 0x0081dc0000100a00 */
[----:B------:R-:W-:Y:S04]  /*33990*/  STL.64 [R1+0xc0], R8 ;  /* 0x0000c00801007387 */ /* 0x000fe80000100a00 */
[----:B------:R-:W-:Y:S04]  /*339a0*/  STL.64 [R1+0xc8], R10 ;  /* 0x0000c80a01007387 */ /* 0x000fe80000100a00 */
[----:B0-----:R-:W2:Y:S04]  /*339b0*/  LDL.LU R24, [R1+0x230] ;  /* 0x0002300001187983 */ /* 0x001ea80000300800 */
[----:B------:R-:W2:Y:S04]  /*339c0*/  LDL.LU R25, [R1+0x234] ;  /* 0x0002340001197983 */ /* 0x000ea80000300800 */
[----:B------:R-:W2:Y:S04]  /*339d0*/  LDL.LU R26, [R1+0x238] ;  /* 0x00023800011a7983 */ /* 0x000ea80000300800 */
[----:B------:R-:W-:Y:S04]  /*339e0*/  STL [R1+0x3b94], R0 ;  /* 0x003b940001007387 */ /* 0x000fe80000100800 */
[----:B------:R-:W2:Y:S01]  /*339f0*/  LDL.LU.64 R22, [R1+0x3d68] ;  /* 0x003d680001167983 */ /* 0x000ea20000300a00 */
[----:B------:R-:W-:-:S03]  /*33a00*/  IMAD.MOV.U32 R27, RZ, RZ, R29 ;  /* 0x000000ffff1b7224 */ /* 0x000fc600078e001d */
[----:B------:R-:W-:Y:S04]  /*33a10*/  STL.64 [R1+0x180], R12 ;  /* 0x0001800c01007387 */ /* 0x000fe80000100a00 */
[----:B------:R-:W-:Y:S01]  /*33a20*/  STL [R1+0x188], R14 ;  /* 0x0001880e01007387 */ /* 0x000fe20000100800 */
[----:B------:R-:W-:-:S03]  /*33a30*/  IMAD.MOV.U32 R29, RZ, RZ, R15 ;  /* 0x000000ffff1d7224 */ /* 0x000fc600078e000f */
[----:B------:R-:W-:Y:S04]  /*33a40*/  LDSM.16.MT88.4 R8, [R0+UR5+0x2180] ;  /* 0x002180050008783b */ /* 0x000fe80008004200 */
[----:B------:R-:W0:Y:S04]  /*33a50*/  LDSM.16.MT88.4 R12, [R2+UR5+0x2000] ;  /* 0x00200005020c783b */ /* 0x000e280008004200 */
[----:B------:R-:W-:Y:S04]  /*33a60*/  STL [R1+0x3a88], R29 ;  /* 0x003a881d01007387 */ /* 0x000fe80000100800 */
[----:B0-----:R-:W-:Y:S04]  /*33a70*/  STL.64 [R1+0x3cf0], R14 ;  /* 0x003cf00e01007387 */ /* 0x001fe80000100a00 */
[----:B------:R2:W-:Y:S04]  /*33a80*/  STL.64 [R1+0x3ce8], R12 ;  /* 0x003ce80c01007387 */ /* 0x0005e80000100a00 */
[----:B------:R-:W3:Y:S01]  /*33a90*/  LDL.LU R20, [R1+0x360] ;  /* 0x0003600001147983 */ /* 0x000ee20000300800 */
[----:B--2---:R-:W-:-:S15]  /*33aa0*/  HMMA.16816.F32.BF16 R12, R4, R22, R24 ;  /* 0x00000016040c723c */ /* 0x004fde0000041818 */
[----:B------:R-:W-:-:S04]  /*33ab0*/  NOP ;  /* 0x0000000000007918 */ /* 0x000fc80000000000 */
[----:B------:R0:W-:Y:S04]  /*33ac0*/  STL.64 [R1+0x230], R12 ;  /* 0x0002300c01007387 */ /* 0x0001e80000100a00 */
[----:B------:R1:W-:Y:S04]  /*33ad0*/  STL.64 [R1+0x238], R14 ;  /* 0x0002380e01007387 */ /* 0x0003e80000100a00 */
[----:B------:R-:W3:Y:S04]  /*33ae0*/  LDL.LU R21, [R1+0x364] ;  /* 0x0003640001157983 */ /* 0x000ee80000300800 */
[----:B------:R-:W3:Y:S04]  /*33af0*/  LDL.LU R22, [R1+0x368] ;  /* 0x0003680001167983 */ /* 0x000ee80000300800 */
[----:B------:R-:W3:Y:S04]  /*33b00*/  LDL.LU R23, [R1+0x36c] ;  /* 0x00036c0001177983 */ /* 0x000ee80000300800 */
[----:B0-----:R-:W2:Y:S04]  /*33b10*/  LDL.LU R12, [R1+0x410] ;  /* 0x00041000010c7983 */ /* 0x001ea80000300800 */
[----:B------:R-:W2:Y:S04]  /*33b20*/  LDL.LU R13, [R1+0x414] ;  /* 0x00041400010d7983 */ /* 0x000ea80000300800 */
[----:B-1----:R-:W4:Y:S04]  /*33b30*/  LDL.LU R14, [R1+0x418] ;  /* 0x00041800010e7983 */ /* 0x002f280000300800 */
[----:B------:R-:W4:Y:S04]  /*33b40*/  LDL.LU R15, [R1+0x41c] ;  /* 0x00041c00010f7983 */ /* 0x000f280000300800 */
[----:B----4-:R0:W-:Y:S04]  /*33b50*/  STL.64 [R1+0x3d38], R14 ;  /* 0x003d380e01007387 */ /* 0x0101e80000100a00 */
[----:B--2---:R-:W-:Y:S04]  /*33b60*/  STL.64 [R1+0x3d30], R12 ;  /* 0x003d300c01007387 */ /* 0x004fe80000100a00 */
[----:B------:R-:W2:Y:S04]  /*33b70*/  LDL.LU R24, [R1+0x420] ;  /* 0x0004200001187983 */ /* 0x000ea80000300800 */
[----:B------:R-:W2:Y:S04]  /*33b80*/  LDL.LU R25, [R1+0x424] ;  /* 0x0004240001197983 */ /* 0x000ea80000300800 */
[----:B------:R-:W4:Y:S04]  /*33b90*/  LDL.LU R26, [R1+0x428] ;  /* 0x00042800011a7983 */ /* 0x000f280000300800 */
[----:B------:R-:W4:Y:S01]  /*33ba0*/  LDL.LU R27, [R1+0x42c] ;  /* 0x00042c00011b7983 */ /* 0x000f220000300800 */
[----:B0-----:R-:W-:-:S02]  /*33bb0*/  IMAD.MOV.U32 R14, RZ, RZ, R19 ;  /* 0x000000ffff0e7224 */ /* 0x001fc400078e0013 */
[----:B------:R-:W-:Y:S01]  /*33bc0*/  IMAD.MOV.U32 R15, RZ, RZ, R18 ;  /* 0x000000ffff0f7224 */ /* 0x000fe200078e0012 */
[----:B----4-:R-:W-:Y:S04]  /*33bd0*/  STL.64 [R1+0x3d48], R26 ;  /* 0x003d481a01007387 */ /* 0x010fe80000100a00 */
[----:B--2---:R0:W-:Y:S04]  /*33be0*/  STL.64 [R1+0x3d40], R24 ;  /* 0x003d401801007387 */ /* 0x0041e80000100a00 */
[----:B------:R1:W-:Y:S04]  /*33bf0*/  STL.64 [R1+0x3d50], R14 ;  /* 0x003d500e01007387 */ /* 0x0003e80000100a00 */
[----:B0-----:R-:W2:Y:S04]  /*33c00*/  LDL.LU R24, [R1+0x430] ;  /* 0x0004300001187983 */ /* 0x001ea80000300800 */
[----:B------:R-:W2:Y:S04]  /*33c10*/  LDL.LU R25, [R1+0x434] ;  /* 0x0004340001197983 */ /* 0x000ea80000300800 */
[----:B------:R-:W4:Y:S04]  /*33c20*/  LDL.LU R26, [R1+0x438] ;  /* 0x00043800011a7983 */ /* 0x000f280000300800 */
[----:B------:R-:W4:Y:S01]  /*33c30*/  LDL.LU R27, [R1+0x43c] ;  /* 0x00043c00011b7983 */ /* 0x000f220000300800 */
[----:B-1----:R-:W-:-:S02]  /*33c40*/  IMAD.MOV.U32 R14, RZ, RZ, R17 ;  /* 0x000000ffff0e7224 */ /* 0x002fc400078e0011 */
[----:B------:R-:W-:Y:S02]  /*33c50*/  IMAD.MOV.U32 R15, RZ, RZ, R16 ;  /* 0x000000ffff0f7224 */ /* 0x000fe400078e0010 */
[----:B------:R-:W0:Y:S04]  /*33c60*/  LDSM.16.MT88.4 R16, [R2+UR5+0x2080] ;  /* 0x002080050210783b */ /* 0x000e280008004200 */
[----:B----4-:R-:W-:Y:S04]  /*33c70*/  STL.64 [R1+0x3d60], R26 ;  /* 0x003d601a01007387 */ /* 0x010fe80000100a00 */
[----:B--2---:R1:W-:Y:S04]  /*33c80*/  STL.64 [R1+0x3d58], R24 ;  /* 0x003d581801007387 */ /* 0x0043e80000100a00 */
[----:B-1----:R-:W2:Y:S04]  /*33c90*/  LDL.LU R24, [R1+0x440] ;  /* 0x0004400001187983 */ /* 0x002ea80000300800 */
[----:B------:R-:W2:Y:S04]  /*33ca0*/  LDL.LU R25, [R1+0x444] ;  /* 0x0004440001197983 */ /* 0x000ea80000300800 */
[----:B------:R-:W2:Y:S04]  /*33cb0*/  LDL.LU R26, [R1+0x448] ;  /* 0x00044800011a7983 */ /* 0x000ea80000300800 */
[----:B------:R-:W2:Y:S04]  /*33cc0*/  LDL.LU R27, [R1+0x44c] ;  /* 0x00044c00011b7983 */ /* 0x000ea80000300800 */
[----:B0-----:R0:W-:Y:S04]  /*33cd0*/  STL.64 [R1+0x3c88], R18 ;  /* 0x003c881201007387 */ /* 0x0011e80000100a00 */
[----:B------:R1:W-:Y:S04]  /*33ce0*/  STL.64 [R1+0x3c80], R16 ;  /* 0x003c801001007387 */ /* 0x0003e80000100a00 */
[----:B0-----:R-:W3:Y:S02]  /*33cf0*/  LDL.LU.64 R18, [R1+0x68] ;  /* 0x0000680001127983 */ /* 0x001ee40000300a00 */
[----:B---3--:R-:W-:-:S15]  /*33d00*/  HMMA.16816.F32.BF16 R20, R4, R18, R20 ;  /* 0x000000120414723c */ /* 0x008fde0000041814 */
[----:B------:R-:W-:-:S04]  /*33d10*/  NOP ;  /* 0x0000000000007918 */ /* 0x000fc80000000000 */
[----:B------:R-:W-:Y:S04]  /*33d20*/  STL.64 [R1+0x4b0], R20 ;  /* 0x0004b01401007387 */ /* 0x000fe80000100a00 */
[----:B------:R-:W-:Y:S01]  /*33d30*/  STL [R1+0x4b8], R22 ;  /* 0x0004b81601007387 */ /* 0x000fe20000100800 */
[----:B------:R-:W-:-:S03]  /*33d40*/  IMAD.MOV.U32 R29, RZ, RZ, R23 ;  /* 0x000000ffff1d7224 */ /* 0x000fc600078e0017 */
[----:B------:R-:W0:Y:S04]  /*33d50*/  LDSM.16.MT88.4 R20, [R2+UR5+0x2100] ;  /* 0x002100050214783b */ /* 0x000e280008004200 */
[----:B------:R3:W-:Y:S04]  /*33d60*/  STL.64 [R1+0x3d00], R18 ;  /* 0x003d001201007387 */ /* 0x0007e80000100a00 */
[----:B-1----:R-:W4:Y:S04]  /*33d70*/  LDL.LU R16, [R1+0x350] ;  /* 0x0003500001107983 */ /* 0x002f280000300800 */
[----:B------:R-:W4:Y:S04]  /*33d80*/  LDL.LU R17, [R1+0x354] ;  /* 0x0003540001117983 */ /* 0x000f280000300800 */
[----:B---3--:R-:W4:Y:S04]  /*33d90*/  LDL.LU R18, [R1+0x358] ;  /* 0x0003580001127983 */ /* 0x008f280000300800 */
[----:B------:R-:W4:Y:S04]  /*33da0*/  LDL.LU R19, [R1+0x35c] ;  /* 0x00035c0001137983 */ /* 0x000f280000300800 */
[----:B------:R-:W-:Y:S04]  /*33db0*/  STL [R1+0x3a8c], R29 ;  /* 0x003a8c1d01007387 */ /* 0x000fe80000100800 */
[----:B0-----:R0:W-:Y:S04]  /*33dc0*/  STL.64 [R1+0x3c18], R22 ;  /* 0x003c181601007387 */ /* 0x0011e80000100a00 */
[----:B------:R-:W-:Y:S04]  /*33dd0*/  STL.64 [R1+0x3c10], R20 ;  /* 0x003c101401007387 */ /* 0x000fe80000100a00 */
[----:B0-----:R-:W4:Y:S02]  /*33de0*/  LDL.LU.64 R22, [R1+0x78] ;  /* 0x0000780001167983 */ /* 0x001f240000300a00 */
[----:B----4-:R-:W-:Y:S02]  /*33df0*/  HMMA.16816.F32.BF16 R4, R4, R22, R16 ;  /* 0x000000160404723c */ /* 0x010fe40000041810 */
[----:B------:R-:W3:-:S15]  /*33e00*/  LDL.LU R16, [R1+0x3f0] ;  /* 0x0003f00001107983 */ /* 0x000ede0000300800 */
[----:B------:R-:W-:Y:S02]  /*33e10*/  NOP ;  /* 0x0000000000007918 */ /* 0x000fe40000000000 */
[----:B------:R-:W-:Y:S04]  /*33e20*/  STL.64 [R1+0x4a0], R4 ;  /* 0x0004a00401007387 */ /* 0x000fe80000100a00 */
[----:B------:R-:W-:Y:S04]  /*33e30*/  STL.64 [R1+0x4a8], R6 ;  /* 0x0004a80601007387 */ /* 0x000fe80000100a00 */
[----:B------:R-:W3:Y:S04]  /*33e40*/  LDL.LU R17, [R1+0x3f4] ;  /* 0x0003f40001117983 */ /* 0x000ee80000300800 */
[----:B------:R-:W4:Y:S04]  /*33e50*/  LDL.LU R18, [R1+0x3f8] ;  /* 0x0003f80001127983 */ /* 0x000f280000300800 */
[----:B------:R-:W4:Y:S04]  /*33e60*/  LDL.LU R19, [R1+0x3fc] ;  /* 0x0003fc0001137983 */ /* 0x000f280000300800 */
[----:B------:R-:W0:Y:S01]  /*33e70*/  LDSM.16.MT88.4 R4, [R2+UR5+0x2180] ;  /* 0x002180050204783b */ /* 0x000e220008004200 */
[----:B--2---:R-:W-:Y:S03]  /*33e80*/  HMMA.16816.F32.BF16 R12, R8, R14, R24 ;  /* 0x0000000e080c723c */ /* 0x004fe60000041818 */
[----:B----4-:R1:W-:Y:S04]  /*33e90*/  STL.64 [R1+0x3d10], R18 ;  /* 0x003d101201007387 */ /* 0x0103e80000100a00 */
[----:B---3--:R-:W-:Y:S04]  /*33ea0*/  STL.64 [R1+0x3d08], R16 ;  /* 0x003d081001007387 */ /* 0x008fe80000100a00 */
[----:B-1----:R-:W2:Y:S04]  /*33eb0*/  LDL.64 R18, [R1+0x38] ;  /* 0x0000380001127983 */ /* 0x002ea80000100a00 */
[----:B------:R-:W-:Y:S04]  /*33ec0*/  STL.64 [R1+0x3cf8], R22 ;  /* 0x003cf81601007387 */ /* 0x000fe80000100a00 */
[----:B0-----:R0:W-:Y:S04]  /*33ed0*/  STL.64 [R1+0x3b80], R6 ;  /* 0x003b800601007387 */ /* 0x0011e80000100a00 */
[----:B------:R1:W-:Y:S04]  /*33ee0*/  STL.64 [R1+0x3b78], R4 ;  /* 0x003b780401007387 */ /* 0x0003e80000100a00 */
[----:B0-----:R-:W3:Y:S04]  /*33ef0*/  LDL.LU.64 R6, [R1+0x58] ;  /* 0x0000580001067983 */ /* 0x001ee80000300a00 */
[----:B---3--:R0:W-:Y:S04]  /*33f00*/  STL.64 [R1+0x3d18], R6 ;  /* 0x003d180601007387 */ /* 0x0081e80000100a00 */
[----:B-1----:R-:W2:Y:S04]  /*33f10*/  LDL.LU R4, [R1+0x400] ;  /* 0x0004000001047983 */ /* 0x002ea80000300800 */
[----:B------:R-:W2:Y:S04]  /*33f20*/  LDL.LU R5, [R1+0x404] ;  /* 0x0004040001057983 */ /* 0x000ea80000300800 */
[----:B0-----:R-:W2:Y:S04]  /*33f30*/  LDL.LU R6, [R1+0x408] ;  /* 0x0004080001067983 */ /* 0x001ea80000300800 */
[----:B------:R-:W2:Y:S04]  /*33f40*/  LDL.LU R7, [R1+0x40c] ;  /* 0x00040c0001077983 */ /* 0x000ea80000300800 */
[----:B------:R-:W3:Y:S04]  /*33f50*/  LDL.LU.64 R26, [R1+0x3d60] ;  /* 0x003d6000011a7983 */ /* 0x000ee80000300a00 */
[----:B------:R-:W3:Y:S04]  /*33f60*/  LDL.LU.64 R24, [R1+0x3d58] ;  /* 0x003d580001187983 */ /* 0x000ee80000300a00 */
[----:B------:R-:W-:Y:S04]  /*33f70*/  STL.64 [R1+0x490], R12 ;  /* 0x0004900c01007387 */ /* 0x000fe80000100a00 */
[----:B------:R0:W-:Y:S04]  /*33f80*/  STL.64 [R1+0x498], R14 ;  /* 0x0004980e01007387 */ /* 0x0001e80000100a00 */
[----:B0-----:R-:W3:Y:S01]  /*33f90*/  LDL.LU.64 R14, [R1+0x3d50] ;  /* 0x003d5000010e7983 */ /* 0x001ee20000300a00 */
[----:B------:R-:W-:-:S02]  /*33fa0*/  IMAD.MOV.U32 R22, RZ, RZ, R28 ;  /* 0x000000ffff167224 */ /* 0x000fc400078e001c */
[----:B------:R-:W-:Y:S01]  /*33fb0*/  IMAD.MOV.U32 R23, RZ, RZ, R3 ;  /* 0x000000ffff177224 */ /* 0x000fe200078e0003 */
[----:B---3--:R-:W-:Y:S01]  /*33fc0*/  HMMA.16816.F32.BF16 R12, R8, R14, R24 ;  /* 0x0000000e080c723c */ /* 0x008fe20000041818 */
[----:B------:R-:W3:Y:S04]  /*33fd0*/  LDL.LU.64 R26, [R1+0x3d48] ;  /* 0x003d4800011a7983 */ /* 0x000ee80000300a00 */
[----:B------:R-:W3:-:S14]  /*33fe0*/  LDL.LU.64 R24, [R1+0x3d40] ;  /* 0x003d400001187983 */ /* 0x000edc0000300a00 */
[----:B------:R-:W-:Y:S04]  /*33ff0*/  STL.64 [R1+0x480], R12 ;  /* 0x0004800c01007387 */ /* 0x000fe80000100a00 */
[----:B------:R0:W-:Y:S04]  /*34000*/  STL.64 [R1+0x488], R14 ;  /* 0x0004880e01007387 */ /* 0x0001e80000100a00 */
[----:B0-----:R-:W4:Y:S04]  /*34010*/  LDL.LU.64 R14, [R1+0x3d38] ;  /* 0x003d3800010e7983 */ /* 0x001f280000300a00 */
[----:B------:R-:W4:Y:S01]  /*34020*/  LDL.LU.64 R12, [R1+0x3d30] ;  /* 0x003d3000010c7983 */ /* 0x000f220000300a00 */
[----:B---3--:R-:W-:Y:S03]  /*34030*/  HMMA.16816.F32.BF16 R20, R8, R22, R24 ;  /* 0x000000160814723c */ /* 0x008fe60000041818 */
[----:B------:R-:W4:Y:S04]  /*34040*/  LDL.LU.64 R26, [R1+0x3d28] ;  /* 0x003d2800011a7983 */ /* 0x000f280000300a00 */
[----:B------:R-:W3:-:S12]  /*34050*/  LDL.LU.64 R24, [R1+0x3d20] ;  /* 0x003d200001187983 */ /* 0x000ed80000300a00 */
[----:B------:R0:W-:Y:S04]  /*34060*/  STL.64 [R1+0x440], R20 ;  /* 0x0004401401007387 */ /* 0x0001e80000100a00 */
[----:B------:R1:W-:Y:S04]  /*34070*/  STL.64 [R1+0x448], R22 ;  /* 0x0004481601007387 */ /* 0x0003e80000100a00 */
[----:B0-----:R-:W2:Y:S01]  /*34080*/  LDL.LU R20, [R1+0x3e0] ;  /* 0x0003e00001147983 */ /* 0x001ea20000300800 */
[----:B----4-:R-:W-:-:S15]  /*34090*/  HMMA.16816.F32.BF16 R12, R8, R26, R12 ;  /* 0x0000001a080c723c */ /* 0x010fde000004180c */
[----:B------:R-:W-:-:S04]  /*340a0*/  NOP ;  /* 0x0000000000007918 */ /* 0x000fc80000000000 */
[----:B------:R0:W-:Y:S04]  /*340b0*/  STL.64 [R1+0x430], R12 ;  /* 0x0004300c01007387 */ /* 0x0001e80000100a00 */
[----:B------:R4:W-:Y:S04]  /*340c0*/  STL.64 [R1+0x438], R14 ;  /* 0x0004380e01007387 */ /* 0x0009e80000100a00 */
[----:B------:R-:W2:Y:S04]  /*340d0*/  LDL.LU R21, [R1+0x3e4] ;  /* 0x0003e40001157983 */ /* 0x000ea80000300800 */
[----:B-1----:R-:W2:Y:S04]  /*340e0*/  LDL.LU R22, [R1+0x3e8] ;  /* 0x0003e80001167983 */ /* 0x002ea80000300800 */
[----:B------:R-:W2:Y:S04]  /*340f0*/  LDL.LU R23, [R1+0x3ec] ;  /* 0x0003ec0001177983 */ /* 0x000ea80000300800 */
[----:B0-----:R-:W2:Y:S04]  /*34100*/  LDL.LU R12, [R1+0x340] ;  /* 0x00034000010c7983 */ /* 0x001ea80000300800 */
[----:B------:R-:W2:Y:S04]  /*34110*/  LDL.LU R13, [R1+0x344] ;  /* 0x00034400010d7983 */ /* 0x000ea80000300800 */
[----:B----4-:R-:W4:Y:S04]  /*34120*/  LDL.LU R14, [R1+0x348] ;  /* 0x00034800010e7983 */ /* 0x010f280000300800 */
[----:B------:R-:W4:Y:S04]  /*34130*/  LDL.LU R15, [R1+0x34c] ;  /* 0x00034c00010f7983 */ /* 0x000f280000300800 */
[----:B------:R-:W-:Y:S04]  /*34140*/  STL.64 [R1+0x3cb0], R26 ;  /* 0x003cb01a01007387 */ /* 0x000fe80000100a00 */
[----:B---3--:R0:W-:Y:S04]  /*34150*/  STL.64 [R1+0x3ca8], R24 ;  /* 0x003ca81801007387 */ /* 0x0081e80000100a00 */
[----:B0-----:R-:W3:Y:S04]  /*34160*/  LDL.LU R24, [R1+0x3b0] ;  /* 0x0003b00001187983 */ /* 0x001ee80000300800 */
[----:B------:R-:W3:Y:S04]  /*34170*/  LDL.LU R25, [R1+0x3b4] ;  /* 0x0003b40001197983 */ /* 0x000ee80000300800 */
[----:B------:R-:W3:Y:S04]  /*34180*/  LDL.LU R26, [R1+0x3b8] ;  /* 0x0003b800011a7983 */ /* 0x000ee80000300800 */
[----:B------:R-:W3:Y:S01]  /*34190*/  LDL.LU R27, [R1+0x3bc] ;  /* 0x0003bc00011b7983 */ /* 0x000ee20000300800 */
[----:B--2---:R-:W-:Y:S03]  /*341a0*/  HMMA.16816.F32.BF16 R4, R8, R18, R4 ;  /* 0x000000120804723c */ /* 0x004fe60000041804 */
[----:B---3--:R0:W-:Y:S04]  /*341b0*/  STL.64 [R1+0x3cc0], R26 ;  /* 0x003cc01a01007387 */ /* 0x0081e80000100a00 */
[----:B------:R-:W-:Y:S04]  /*341c0*/  STL.64 [R1+0x3cb8], R24 ;  /* 0x003cb81801007387 */ /* 0x000fe80000100a00 */
[----:B0-----:R-:W2:Y:S01]  /*341d0*/  LDL.64 R26, [R1+0x18] ;  /* 0x00001800011a7983 */ /* 0x001ea20000100a00 */
[----:B------:R-:W-:-:S02]  /*341e0*/  IMAD.MOV.U32 R2, RZ, RZ, R18 ;  /* 0x000000ffff027224 */ /* 0x000fc400078e0012 */
[----:B------:R-:W-:Y:S01]  /*341f0*/  IMAD.MOV.U32 R0, RZ, RZ, R19 ;  /* 0x000000ffff007224 */ /* 0x000fe200078e0013 */
[----:B--2---:R0:W-:Y:S04]  /*34200*/  STL.64 [R1+0x3cd0], R26 ;  /* 0x003cd01a01007387 */ /* 0x0041e80000100a00 */
[----:B0-----:R-:W2:Y:S04]  /*34210*/  LDL.64 R26, [R1+0x28] ;  /* 0x00002800011a7983 */ /* 0x001ea80000100a00 */
[----:B------:R-:W-:Y:S04]  /*34220*/  STL.64 [R1+0x420], R4 ;  /* 0x0004200401007387 */ /* 0x000fe80000100a00 */
[----:B------:R0:W-:Y:S04]  /*34230*/  STL.64 [R1+0x428], R6 ;  /* 0x0004280601007387 */ /* 0x0001e80000100a00 */
[----:B0-----:R-:W3:Y:S04]  /*34240*/  LDL.LU.64 R6, [R1+0x3d18] ;  /* 0x003d180001067983 */ /* 0x001ee80000300a00 */
[----:B------:R-:W3:Y:S04]  /*34250*/  LDL.LU.64 R18, [R1+0x3d10] ;  /* 0x003d100001127983 */ /* 0x000ee80000300a00 */
[----:B------:R-:W3:Y:S02]  /*34260*/  LDL.LU.64 R16, [R1+0x3d08] ;  /* 0x003d080001107983 */ /* 0x000ee40000300a00 */
[----:B---3--:R-:W-:-:S15]  /*34270*/  HMMA.16816.F32.BF16 R16, R8, R6, R16 ;  /* 0x000000060810723c */ /* 0x008fde0000041810 */
[----:B------:R-:W-:-:S04]  /*34280*/  NOP ;  /* 0x0000000000007918 */ /* 0x000fc80000000000 */
[----:B------:R-:W-:Y:S04]  /*34290*/  STL.64 [R1+0x410], R16 ;  /* 0x0004101001007387 */ /* 0x000fe80000100a00 */
[----:B------:R0:W-:Y:S04]  /*342a0*/  STL.64 [R1+0x418], R18 ;  /* 0x0004181201007387 */ /* 0x0001e80000100a00 */
[----:B0-----:R-:W3:Y:S04]  /*342b0*/  LDL.LU.64 R18, [R1+0x3d00] ;  /* 0x003d000001127983 */ /* 0x001ee80000300a00 */
[----:B------:R0:W-:Y:S02]  /*342c0*/  STL.64 [R1+0x3c98], R6 ;  /* 0x003c980601007387 */ /* 0x0001e40000100a00 */
[----:B0-----:R-:W-:-:S02]  /*342d0*/  IMAD.MOV.U32 R6, RZ, RZ, R2 ;  /* 0x000000ffff067224 */ /* 0x001fc400078e0002 */
[----:B------:R-:W-:-:S05]  /*342e0*/  IMAD.MOV.U32 R7, RZ, RZ, R0 ;  /* 0x000000ffff077224 */ /* 0x000fca00078e0000 */
[----:B------:R0:W-:Y:S04]  /*342f0*/  STL.64 [R1+0x3cc8], R6 ;  /* 0x003cc80601007387 */ /* 0x0001e80000100a00 */
[----:B------:R-:W2:Y:S04]  /*34300*/  LDL.LU R4, [R1+0x3c0] ;  /* 0x0003c00001047983 */ /* 0x000ea80000300800 */
[----:B------:R-:W2:Y:S04]  /*34310*/  LDL.LU R5, [R1+0x3c4] ;  /* 0x0003c40001057983 */ /* 0x000ea80000300800 */
[----:B0-----:R-:W2:Y:S04]  /*34320*/  LDL.LU R6, [R1+0x3c8] ;  /* 0x0003c80001067983 */ /* 0x001ea80000300800 */
[----:B------:R-:W2:Y:S01]  /*34330*/  LDL.LU R7, [R1+0x3cc] ;  /* 0x0003cc0001077983 */ /* 0x000ea20000300800 */
[C---:B---3--:R-:W-:Y:S03]  /*34340*/  HMMA.16816.F32.BF16 R20, R8.reuse, R18, R20 ;  /* 0x000000120814723c */ /* 0x048fe60000041814 */
[----:B--2---:R-:W-:Y:S04]  /*34350*/  STL.64 [R1+0x3ce0], R6 ;  /* 0x003ce00601007387 */ /* 0x004fe80000100a00 */
[----:B------:R0:W-:Y:S04]  /*34360*/  STL.64 [R1+0x3cd8], R4 ;  /* 0x003cd80401007387 */ /* 0x0001e80000100a00 */
[----:B0-----:R-:W2:Y:S04]  /*34370*/  LDL.LU R4, [R1+0x3d0] ;  /* 0x0003d00001047983 */ /* 0x001ea80000300800 */
[----:B------:R-:W2:Y:S04]  /*34380*/  LDL.LU R5, [R1+0x3d4] ;  /* 0x0003d40001057983 */ /* 0x000ea80000300800 */
[----:B------:R-:W2:Y:S04]  /*34390*/  LDL.LU R6, [R1+0x3d8] ;  /* 0x0003d80001067983 */ /* 0x000ea80000300800 */
[----:B------:R-:W2:Y:S04]  /*343a0*/  LDL.LU R7, [R1+0x3dc] ;  /* 0x0003dc0001077983 */ /* 0x000ea80000300800 */
[----:B------:R-:W-:Y:S04]  /*343b0*/  STL.64 [R1+0x400], R20 ;  /* 0x0004001401007387 */ /* 0x000fe80000100a00 */
[----:B------:R0:W-:Y:S04]  /*343c0*/  STL.64 [R1+0x408], R22 ;  /* 0x0004081601007387 */ /* 0x0001e80000100a00 */
[----:B0-----:R-:W4:Y:S04]  /*343d0*/  LDL.LU.64 R22, [R1+0x3cf8] ;  /* 0x003cf80001167983 */ /* 0x001f280000300a00 */
[----:B------:R0:W-:Y:S04]  /*343e0*/  STL.64 [R1+0x3ca0], R18 ;  /* 0x003ca01201007387 */ /* 0x0001e80000100a00 */
[----:B------:R-:W3:Y:S04]  /*343f0*/  LDL.LU R16, [R1+0x390] ;  /* 0x0003900001107983 */ /* 0x000ee80000300800 */
[----:B------:R-:W3:Y:S04]  /*34400*/  LDL.LU R17, [R1+0x394] ;  /* 0x0003940001117983 */ /* 0x000ee80000300800 */
[----:B0-----:R-:W3:Y:S04]  /*34410*/  LDL.LU R18, [R1+0x398] ;  /* 0x0003980001127983 */ /* 0x001ee80000300800 */
[----:B------:R-:W3:Y:S01]  /*34420*/  LDL.LU R19, [R1+0x39c] ;  /* 0x00039c0001137983 */ /* 0x000ee20000300800 */
[----:B----4-:R-:W-:Y:S03]  /*34430*/  HMMA.16816.F32.BF16 R8, R8, R22, R12 ;  /* 0x000000160808723c */ /* 0x010fe6000004180c */
[----:B------:R-:W2:Y:S04]  /*34440*/  LDL.LU.64 R14, [R1+0x3cf0] ;  /* 0x003cf000010e7983 */ /* 0x000ea80000300a00 */
[----:B------:R-:W2:Y:S01]  /*34450*/  LDL.LU.64 R12, [R1+0x3ce8] ;  /* 0x003ce800010c7983 */ /* 0x000ea20000300a00 */
[----:B------:R-:W-:-:S02]  /*34460*/  IMAD.MOV.U32 R2, RZ, RZ, R26 ;  /* 0x000000ffff027224 */ /* 0x000fc400078e001a */
[----:B------:R-:W-:-:S09]  /*34470*/  IMAD.MOV.U32 R0, RZ, RZ, R27 ;  /* 0x000000ffff007224 */ /* 0x000fd200078e001b */
[----:B------:R0:W-:Y:S04]  /*34480*/  STL.64 [R1+0x360], R8 ;  /* 0x0003600801007387 */ /* 0x0001e80000100a00 */
[----:B------:R1:W-:Y:S04]  /*34490*/  STL.64 [R1+0x368], R10 ;  /* 0x0003680a01007387 */ /* 0x0003e80000100a00 */
[----:B0-----:R-:W4:Y:S04]  /*344a0*/  LDL.LU R8, [R1+0x3a0] ;  /* 0x0003a00001087983 */ /* 0x001f280000300800 */
[----:B------:R-:W4:Y:S04]  /*344b0*/  LDL.LU R9, [R1+0x3a4] ;  /* 0x0003a40001097983 */ /* 0x000f280000300800 */
[----:B-1----:R-:W4:Y:S04]  /*344c0*/  LDL.LU R10, [R1+0x3a8] ;  /* 0x0003a800010a7983 */ /* 0x002f280000300800 */
[----:B------:R-:W4:Y:S04]  /*344d0*/  LDL.LU R11, [R1+0x3ac] ;  /* 0x0003ac00010b7983 */ /* 0x000f280000300800 */
[----:B------:R0:W-:Y:S04]  /*344e0*/  STL.64 [R1+0x3c90], R22 ;  /* 0x003c901601007387 */ /* 0x0001e80000100a00 */
[----:B0-----:R-:W3:Y:S01]  /*344f0*/  LDL.64 R22, [R1+0x8] ;  /* 0x0000080001167983 */ /* 0x001ee20000100a00 */
[----:B--2---:R-:W-:-:S15]  /*34500*/  HMMA.16816.F32.BF16 R4, R12, R26, R4 ;  /* 0x0000001a0c04723c */ /* 0x004fde0000041804 */
[----:B------:R-:W-:-:S04]  /*34510*/  NOP ;  /* 0x0000000000007918 */ /* 0x000fc80000000000 */
[----:B------:R-:W-:Y:S04]  /*34520*/  STL.64 [R1+0x3f0], R4 ;  /* 0x0003f00401007387 */ /* 0x000fe80000100a00 */
[----:B------:R0:W-:Y:S04]  /*34530*/  STL.64 [R1+0x3f8], R6 ;  /* 0x0003f80601007387 */ /* 0x0001e80000100a00 */
[----:B0-----:R-:W2:Y:S04]  /*34540*/  LDL.LU.64 R6, [R1+0x3ce0] ;  /* 0x003ce00001067983 */ /* 0x001ea80000300a00 */
[----:B------:R-:W2:Y:S04]  /*34550*/  LDL.LU.64 R4, [R1+0x3cd8] ;  /* 0x003cd80001047983 */ /* 0x000ea80000300a00 */
[----:B------:R-:W2:Y:S02]  /*34560*/  LDL.LU.64 R26, [R1+0x3cd0] ;  /* 0x003cd000011a7983 */ /* 0x000ea40000300a00 */
[----:B--2---:R-:W-:Y:S01]  /*34570*/  HMMA.16816.F32.BF16 R4, R12, R26, R4 ;  /* 0x0000001a0c04723c */ /* 0x004fe20000041804 */
[----:B------:R-:W-:-:S15]  /*34580*/  IMAD.MOV.U32 R3, RZ, RZ, R27 ;  /* 0x000000ffff037224 */ /* 0x000fde00078e001b */
[----:B------:R-:W-:-:S03]  /*34590*/  NOP ;  /* 0x0000000000007918 */ /* 0x000fc60000000000 */
[----:B------:R0:W-:Y:S04]  /*345a0*/  STL.64 [R1+0x3e0], R4 ;  /* 0x0003e00401007387 */ /* 0x0001e80000100a00 */
[----:B------:R1:W-:Y:S01]  /*345b0*/  STL.64 [R1+0x3e8], R6 ;  /* 0x0003e80601007387 */ /* 0x0003e20000100a00 */
[----:B0-----:R-:W-:-:S03]  /*345c0*/  IMAD.MOV.U32 R4, RZ, RZ, R26 ;  /* 0x000000ffff047224 */ /* 0x001fc600078e001a */
[----:B-1----:R-:W2:Y:S04]  /*345d0*/  LDL.LU.64 R6, [R1+0x3cc8] ;  /* 0x003cc80001067983 */ /* 0x002ea80000300a00 */
[----:B------:R-:W3:Y:S04]  /*345e0*/  LDL.LU.64 R26, [R1+0x3cc0] ;  /* 0x003cc000011a7983 */ /* 0x000ee80000300a00 */
[----:B------:R-:W3:Y:S02]  /*345f0*/  LDL.LU.64 R24, [R1+0x3cb8] ;  /* 0x003cb80001187983 */ /* 0x000ee40000300a00 */
[----:B---3--:R-:W-:-:S15]  /*34600*/  HMMA.16816.F32.BF16 R24, R12, R22, R24 ;  /* 0x000000160c18723c */ /* 0x008fde0000041818 */
[----:B------:R-:W-:-:S04]  /*34610*/  NOP ;  /* 0x0000000000007918 */ /* 0x000fc80000000000 */
[----:B------:R-:W-:Y:S04]  /*34620*/  STL.64 [R1+0x3d0], R24 ;  /* 0x0003d01801007387 */ /* 0x000fe80000100a00 */
[----:B------:R0:W-:Y:S04]  /*34630*/  STL.64 [R1+0x3d8], R26 ;  /* 0x0003d81a01007387 */ /* 0x0001e80000100a00 */
[----:B0-----:R-:W4:Y:S04]  /*34640*/  LDL.LU.64 R26, [R1+0x3cb0] ;  /* 0x003cb000011a7983 */ /* 0x001f280000300a00 */
[----:B------:R-:W3:Y:S04]  /*34650*/  LDL.LU.64 R24, [R1+0x3ca8] ;  /* 0x003ca80001187983 */ /* 0x000ee80000300a00 */
[----:B------:R-:W2:Y:S01]  /*34660*/  LDL.LU R20, [R1+0x370] ;  /* 0x0003700001147983 */ /* 0x000ea20000300800 */
[----:B------:R-:W-:-:S02]  /*34670*/  IMAD.MOV.U32 R28, RZ, RZ, R22 ;  /* 0x000000ffff1c7224 */ /* 0x000fc400078e0016 */
[----:B------:R-:W-:Y:S01]  /*34680*/  IMAD.MOV.U32 R5, RZ, RZ, R23 ;  /* 0x000000ffff057224 */ /* 0x000fe200078e0017 */
[----:B----4-:R-:W-:-:S15]  /*34690*/  HMMA.16816.F32.BF16 R8, R12, R26, R8 ;  /* 0x0000001a0c08723c */ /* 0x010fde0000041808 */
[----:B------:R-:W-:-:S04]  /*346a0*/  NOP ;  /* 0x0000000000007918 */ /* 0x000fc80000000000 */
[----:B------:R0:W-:Y:S04]  /*346b0*/  STL.64 [R1+0x3c0], R8 ;  /* 0x0003c00801007387 */ /* 0x0001e80000100a00 */
[----:B------:R1:W-:Y:S04]  /*346c0*/  STL.64 [R1+0x3c8], R10 ;  /* 0x0003c80a01007387 */ /* 0x0003e80000100a00 */
[----:B------:R-:W4:Y:S04]  /*346d0*/  LDL.LU R21, [R1+0x374] ;  /* 0x0003740001157983 */ /* 0x000f280000300800 */
[----:B------:R-:W4:Y:S04]  /*346e0*/  LDL.LU R22, [R1+0x378] ;  /* 0x0003780001167983 */ /* 0x000f280000300800 */
[----:B------:R-:W4:Y:S04]  /*346f0*/  LDL.LU R23, [R1+0x37c] ;  /* 0x00037c0001177983 */ /* 0x000f280000300800 */
[----:B0-----:R-:W4:Y:S04]  /*34700*/  LDL.LU R8, [R1+0x2b0] ;  /* 0x0002b00001087983 */ /* 0x001f280000300800 */
[----:B------:R-:W4:Y:S04]  /*34710*/  LDL.LU R9, [R1+0x2b4] ;  /* 0x0002b40001097983 */ /* 0x000f280000300800 */
[----:B-1----:R-:W4:Y:S04]  /*34720*/  LDL.LU R10, [R1+0x2b8] ;  /* 0x0002b800010a7983 */ /* 0x002f280000300800 */
[----:B------:R-:W4:Y:S04]  /*34730*/  LDL.LU R11, [R1+0x2bc] ;  /* 0x0002bc00010b7983 */ /* 0x000f280000300800 */
[----:B------:R0:W-:Y:S04]  /*34740*/  STL.64 [R1+0x3c40], R26 ;  /* 0x003c401a01007387 */ /* 0x0001e80000100a00 */
[----:B---3--:R-:W-:Y:S01]  /*34750*/  STL.64 [R1+0x3c38], R24 ;  /* 0x003c381801007387 */ /* 0x008fe20000100a00 */
[----:B0-----:R-:W-:-:S02]  /*34760*/  IMAD.MOV.U32 R26, RZ, RZ, R28 ;  /* 0x000000ffff1a7224 */ /* 0x001fc400078e001c */
[----:B------:R-:W-:-:S05]  /*34770*/  IMAD.MOV.U32 R27, RZ, RZ, R5 ;  /* 0x000000ffff1b7224 */ /* 0x000fca00078e0005 */
[----:B------:R0:W-:Y:S02]  /*34780*/  STL.64 [R1+0x3c50], R26 ;  /* 0x003c501a01007387 */ /* 0x0001e40000100a00 */
[----:B0-----:R-:W-:Y:S02]  /*34790*/  IMAD.MOV.U32 R26, RZ, RZ, R4 ;  /* 0x000000ffff1a7224 */ /* 0x001fe400078e0004 */
[----:B--2---:R-:W-:Y:S01]  /*347a0*/  HMMA.16816.F32.BF16 R4, R12, R6, R16 ;  /* 0x000000060c04723c */ /* 0x004fe20000041810 */
[----:B------:R-:W-:-:S05]  /*347b0*/  IMAD.MOV.U32 R27, RZ, RZ, R3 ;  /* 0x000000ffff1b7224 */ /* 0x000fca00078e0003 */
[----:B------:R0:W-:Y:S04]  /*347c0*/  STL.64 [R1+0x3c68], R26 ;  /* 0x003c681a01007387 */ /* 0x0001e80000100a00 */
[----:B------:R-:W2:Y:S04]  /*347d0*/  LDL.LU R24, [R1+0x380] ;  /* 0x0003800001187983 */ /* 0x000ea80000300800 */
[----:B------:R-:W2:Y:S04]  /*347e0*/  LDL.LU R25, [R1+0x384] ;  /* 0x0003840001197983 */ /* 0x000ea80000300800 */
[----:B0-----:R-:W2:Y:S04]  /*347f0*/  LDL.LU R26, [R1+0x388] ;  /* 0x00038800011a7983 */ /* 0x001ea80000300800 */
[----:B------:R-:W2:Y:S04]  /*34800*/  LDL.LU R27, [R1+0x38c] ;  /* 0x00038c00011b7983 */ /* 0x000ea80000300800 */
[----:B------:R-:W4:Y:S04]  /*34810*/  LDL.LU.64 R18, [R1+0x3ca0] ;  /* 0x003ca00001127983 */ /* 0x000f280000300a00 */
[----:B------:R-:W-:Y:S04]  /*34820*/  STL.64 [R1+0x3b0], R4 ;  /* 0x0003b00401007387 */ /* 0x000fe80000100a00 */
[----:B------:R0:W-:Y:S04]  /*34830*/  STL.64 [R1+0x3b8], R6 ;  /* 0x0003b80601007387 */ /* 0x0001e80000100a00 */
[----:B0-----:R-:W2:Y:S02]  /*34840*/  LDL.LU.64 R6, [R1+0x3c98] ;  /* 0x003c980001067983 */ /* 0x001ea40000300a00 */
[----:B--2---:R-:W-:-:S15]  /*34850*/  HMMA.16816.F32.BF16 R24, R12, R6, R24 ;  /* 0x000000060c18723c */ /* 0x004fde0000041818 */
[----:B------:R-:W-:-:S04]  /*34860*/  NOP ;  /* 0x0000000000007918 */ /* 0x000fc80000000000 */
[----:B------:R-:W-:Y:S04]  /*34870*/  STL.64 [R1+0x3a0], R24 ;  /* 0x0003a01801007387 */ /* 0x000fe80000100a00 */
[----:B------:R-:W-:Y:S04]  /*34880*/  STL.64 [R1+0x3a8], R26 ;  /* 0x0003a81a01007387 */ /* 0x000fe80000100a00 */
[----:B------:R0:W-:Y:S04]  /*34890*/  STL.64 [R1+0x3c48], R6 ;  /* 0x003c480601007387 */ /* 0x0001e80000100a00 */
[----:B------:R-:W2:Y:S04]  /*348a0*/  LDL.LU R4, [R1+0x280] ;  /* 0x0002800001047983 */ /* 0x000ea80000300800 */
[----:B------:R-:W2:Y:S04]  /*348b0*/  LDL.LU R5, [R1+0x284] ;  /* 0x0002840001057983 */ /* 0x000ea80000300800 */
[----:B0-----:R-:W3:Y:S04]  /*348c0*/  LDL.LU R6, [R1+0x288] ;  /* 0x0002880001067983 */ /* 0x001ee80000300800 */
[----:B------:R-:W3:Y:S01]  /*348d0*/  LDL.LU R7, [R1+0x28c] ;  /* 0x00028c0001077983 */ /* 0x000ee20000300800 */
[----:B----4-:R-:W-:Y:S03]  /*348e0*/  HMMA.16816.F32.BF16 R20, R12, R18, R20 ;  /* 0x000000120c14723c */ /* 0x010fe60000041814 */
[----:B---3--:R-:W-:Y:S04]  /*348f0*/  STL.64 [R1+0x3c60], R6 ;  /* 0x003c600601007387 */ /* 0x008fe80000100a00 */
[----:B--2---:R0:W-:Y:S04]  /*34900*/  STL.64 [R1+0x3c58], R4 ;  /* 0x003c580401007387 */ /* 0x0041e80000100a00 */
[----:B0-----:R-:W2:Y:S04]  /*34910*/  LDL.LU R4, [R1+0x290] ;  /* 0x0002900001047983 */ /* 0x001ea80000300800 */
[----:B------:R-:W2:Y:S04]  /*34920*/  LDL.LU R5, [R1+0x294] ;  /* 0x0002940001057983 */ /* 0x000ea80000300800 */
[----:B------:R-:W3:Y:S04]  /*34930*/  LDL.LU R6, [R1+0x298] ;  /* 0x0002980001067983 */ /* 0x000ee80000300800 */
[----:B------:R-:W3:Y:S04]  /*34940*/  LDL.LU R7, [R1+0x29c] ;  /* 0x00029c0001077983 */ /* 0x000ee80000300800 */
[----:B---3--:R-:W-:Y:S04]  /*34950*/  STL.64 [R1+0x3c78], R6 ;  /* 0x003c780601007387 */ /* 0x008fe80000100a00 */
[----:B--2---:R0:W-:Y:S04]  /*34960*/  STL.64 [R1+0x3c70], R4 ;  /* 0x003c700401007387 */ /* 0x0041e80000100a00 */
[----:B0-----:R-:W2:Y:S04]  /*34970*/  LDL.LU R4, [R1+0x2a0] ;  /* 0x0002a00001047983 */ /* 0x001ea80000300800 */
[----:B------:R-:W2:Y:S04]  /*34980*/  LDL.LU R5, [R1+0x2a4] ;  /* 0x0002a40001057983 */ /* 0x000ea80000300800 */
[----:B------:R-:W2:Y:S04]  /*34990*/  LDL.LU R6, [R1+0x2a8] ;  /* 0x0002a80001067983 */ /* 0x000ea80000300800 */
[----:B------:R-:W2:Y:S04]  /*349a0*/  LDL.LU R7, [R1+0x2ac] ;  /* 0x0002ac0001077983 */ /* 0x000ea80000300800 */
[----:B------:R-:W-:Y:S04]  /*349b0*/  STL.64 [R1+0x390], R20 ;  /* 0x0003901401007387 */ /* 0x000fe80000100a00 */
[----:B------:R0:W-:Y:S04]  /*349c0*/  STL.64 [R1+0x398], R22 ;  /* 0x0003981601007387 */ /* 0x0001e80000100a00 */
[----:B0-----:R-:W3:Y:S01]  /*349d0*/  LDL.LU.64 R22, [R1+0x3c90] ;  /* 0x003c900001167983 */ /* 0x001ee20000300a00 */
[----:B------:R-:W-:-:S02]  /*349e0*/  IMAD.MOV.U32 R26, RZ, RZ, R2 ;  /* 0x000000ffff1a7224 */ /* 0x000fc400078e0002 */
[----:B------:R-:W-:Y:S02]  /*349f0*/  IMAD.MOV.U32 R27, RZ, RZ, R0 ;  /* 0x000000ffff1b7224 */ /* 0x000fe400078e0000 */
[----:B------:R-:W-:Y:S02]  /*34a00*/  IMAD.MOV.U32 R2, RZ, RZ, R18 ;  /* 0x000000ffff027224 */ /* 0x000fe400078e0012 */
[----:B------:R-:W-:Y:S02]  /*34a10*/  IMAD.MOV.U32 R0, RZ, RZ, R19 ;  /* 0x000000ffff007224 */ /* 0x000fe400078e0013 */
[----:B------:R-:W2:Y:S04]  /*34a20*/  LDL.LU.64 R18, [R1+0x3c88] ;  /* 0x003c880001127983 */ /* 0x000ea80000300a00 */
[----:B------:R-:W2:Y:S01]  /*34a30*/  LDL.LU.64 R16, [R1+0x3c80] ;  /* 0x003c800001107983 */ /* 0x000ea20000300a00 */
[----:B---3--:R-:W-:Y:S03]  /*34a40*/  HMMA.16816.F32.BF16 R8, R12, R22, R8 ;  /* 0x000000160c08723c */ /* 0x008fe60000041808 */
[----:B------:R0:W-:Y:S04]  /*34a50*/  STL.64 [R1+0x3c28], R22 ;  /* 0x003c281601007387 */ /* 0x0001e80000100a00 */
[----:B------:R-:W3:Y:S01]  /*34a60*/  LDL.LU R20, [R1+0x260] ;  /* 0x0002600001147983 */ /* 0x000ee20000300800 */
[----:B------:R-:W-:-:S02]  /*34a70*/  IMAD.MOV.U32 R14, RZ, RZ, R2 ;  /* 0x000000ffff0e7224 */ /* 0x000fc400078e0002 */
[----:B------:R-:W-:-:S09]  /*34a80*/  IMAD.MOV.U32 R15, RZ, RZ, R0 ;  /* 0x000000ffff0f7224 */ /* 0x000fd200078e0000 */
[----:B------:R-:W-:Y:S04]  /*34a90*/  STL.64 [R1+0x2b0], R8 ;  /* 0x0002b00801007387 */ /* 0x000fe80000100a00 */
[----:B------:R-:W-:Y:S04]  /*34aa0*/  STL.64 [R1+0x2b8], R10 ;  /* 0x0002b80a01007387 */ /* 0x000fe80000100a00 */
[----:B------:R-:W3:Y:S04]  /*34ab0*/  LDL.LU R21, [R1+0x264] ;  /* 0x0002640001157983 */ /* 0x000ee80000300800 */
[----:B0-----:R-:W3:Y:S04]  /*34ac0*/  LDL.LU R22, [R1+0x268] ;  /* 0x0002680001167983 */ /* 0x001ee80000300800 */
[----:B------:R-:W3:Y:S04]  /*34ad0*/  LDL.LU R23, [R1+0x26c] ;  /* 0x00026c0001177983 */ /* 0x000ee80000300800 */
[----:B------:R0:W-:Y:S04]  /*34ae0*/  STL.64 [R1+0x3c30], R14 ;  /* 0x003c300e01007387 */ /* 0x0001e80000100a00 */
[----:B------:R-:W4:Y:S04]  /*34af0*/  LDL.LU R12, [R1+0x270] ;  /* 0x00027000010c7983 */ /* 0x000f280000300800 */
[----:B------:R-:W4:Y:S04]  /*34b00*/  LDL.LU R13, [R1+0x274] ;  /* 0x00027400010d7983 */ /* 0x000f280000300800 */
[----:B0-----:R-:W4:Y:S04]  /*34b10*/  LDL.LU R14, [R1+0x278] ;  /* 0x00027800010e7983 */ /* 0x001f280000300800 */
[----:B------:R-:W4:Y:S04]  /*34b20*/  LDL.LU R15, [R1+0x27c] ;  /* 0x00027c00010f7983 */ /* 0x000f280000300800 */
[----:B------:R-:W3:Y:S04]  /*34b30*/  LDL.LU R8, [R1+0x120] ;  /* 0x0001200001087983 */ /* 0x000ee80000300800 */
[----:B------:R-:W3:Y:S04]  /*34b40*/  LDL.LU R9, [R1+0x124] ;  /* 0x0001240001097983 */ /* 0x000ee80000300800 */
[----:B------:R-:W3:Y:S04]  /*34b50*/  LDL.LU R10, [R1+0x128] ;  /* 0x00012800010a7983 */ /* 0x000ee80000300800 */
[----:B------:R-:W3:Y:S01]  /*34b60*/  LDL.LU R11, [R1+0x12c] ;  /* 0x00012c00010b7983 */ /* 0x000ee20000300800 */
[C---:B--2---:R-:W-:Y:S03]  /*34b70*/  HMMA.16816.F32.BF16 R24, R16.reuse, R26, R4 ;  /* 0x0000001a1018723c */ /* 0x044fe60000041804 */
[----:B---3--:R0:W-:Y:S04]  /*34b80*/  STL.64 [R1+0x3ba8], R10 ;  /* 0x003ba80a01007387 */ /* 0x0081e80000100a00 */
[----:B------:R-:W-:Y:S04]  /*34b90*/  STL.64 [R1+0x3ba0], R8 ;  /* 0x003ba00801007387 */ /* 0x000fe80000100a00 */
[----:B0-----:R-:W2:Y:S04]  /*34ba0*/  LDL.LU.64 R10, [R1+0x38] ;  /* 0x00003800010a7983 */ /* 0x001ea80000300a00 */
[----:B------:R-:W3:Y:S04]  /*34bb0*/  LDL.LU.64 R6, [R1+0x3c78] ;  /* 0x003c780001067983 */ /* 0x000ee80000300a00 */
[----:B------:R-:W3:Y:S04]  /*34bc0*/  LDL.LU.64 R4, [R1+0x3c70] ;  /* 0x003c700001047983 */ /* 0x000ee80000300a00 */
[----:B------:R-:W-:Y:S04]  /*34bd0*/  STL.64 [R1+0x2a0], R24 ;  /* 0x0002a01801007387 */ /* 0x000fe80000100a00 */
[----:B------:R0:W-:Y:S04]  /*34be0*/  STL.64 [R1+0x2a8], R26 ;  /* 0x0002a81a01007387 */ /* 0x0001e80000100a00 */
[----:B0-----:R-:W3:Y:S02]  /*34bf0*/  LDL.LU.64 R26, [R1+0x3c68] ;  /* 0x003c6800011a7983 */ /* 0x001ee40000300a00 */
[----:B---3--:R-:W-:Y:S02]  /*34c00*/  HMMA.16816.F32.BF16 R24, R16, R26, R4 ;  /* 0x0000001a1018723c */ /* 0x008fe40000041804 */
[----:B------:R-:W3:Y:S04]  /*34c10*/  LDL.LU.64 R6, [R1+0x3c60] ;  /* 0x003c600001067983 */ /* 0x000ee80000300a00 */
[----:B------:R-:W3:-:S13]  /*34c20*/  LDL.LU.64 R4, [R1+0x3c58] ;  /* 0x003c580001047983 */ /* 0x000eda0000300a00 */
[----:B------:R-:W-:Y:S04]  /*34c30*/  STL.64 [R1+0x290], R24 ;  /* 0x0002901801007387 */ /* 0x000fe80000100a00 */
[----:B------:R0:W-:Y:S04]  /*34c40*/  STL.64 [R1+0x298], R26 ;  /* 0x0002981a01007387 */ /* 0x0001e80000100a00 */
[----:B0-----:R-:W3:Y:S02]  /*34c50*/  LDL.LU.64 R26, [R1+0x3c50] ;  /* 0x003c5000011a7983 */ /* 0x001ee40000300a00 */
[----:B---3--:R-:W-:Y:S02]  /*34c60*/  HMMA.16816.F32.BF16 R24, R16, R26, R4 ;  /* 0x0000001a1018723c */ /* 0x008fe40000041804 */
[----:B------:R-:W3:-:S15]  /*34c70*/  LDL.LU.64 R6, [R1+0x3c48] ;  /* 0x003c480001067983 */ /* 0x000ede0000300a00 */
[----:B------:R-:W-:Y:S02]  /*34c80*/  NOP ;  /* 0x0000000000007918 */ /* 0x000fe40000000000 */
[----:B------:R-:W-:Y:S04]  /*34c90*/  STL.64 [R1+0x280], R24 ;  /* 0x0002801801007387 */ /* 0x000fe80000100a00 */
[----:B------:R0:W-:Y:S04]  /*34ca0*/  STL.64 [R1+0x288], R26 ;  /* 0x0002881a01007387 */ /* 0x0001e80000100a00 */
[----:B0-----:R-:W4:Y:S04]  /*34cb0*/  LDL.LU.64 R26, [R1+0x3c40] ;  /* 0x003c4000011a7983 */ /* 0x001f280000300a00 */
[----:B------:R-:W2:Y:S01]  /*34cc0*/  LDL.LU.64 R24, [R1+0x3c38] ;  /* 0x003c380001187983 */ /* 0x000ea20000300a00 */
[----:B----4-:R-:W-:Y:S03]  /*34cd0*/  HMMA.16816.F32.BF16 R12, R16, R26, R12 ;  /* 0x0000001a100c723c */ /* 0x010fe6000004180c */
[----:B------:R0:W-:Y:S04]  /*34ce0*/  STL.64 [R1+0x3bc8], R26 ;  /* 0x003bc81a01007387 */ /* 0x0001e80000100a00 */
[----:B--2---:R-:W-:-:S12]  /*34cf0*/  STL.64 [R1+0x3bc0], R24 ;  /* 0x003bc01801007387 */ /* 0x004fd80000100a00 */
[----:B------:R-:W-:Y:S04]  /*34d00*/  STL.64 [R1+0x270], R12 ;  /* 0x0002700c01007387 */ /* 0x000fe80000100a00 */
[----:B------:R-:W-:Y:S04]  /*34d10*/  STL.64 [R1+0x278], R14 ;  /* 0x0002780e01007387 */ /* 0x000fe80000100a00 */
[----:B0-----:R-:W2:Y:S04]  /*34d20*/  LDL.LU.64 R26, [R1+0x8] ;  /* 0x00000800011a7983 */ /* 0x001ea80000300a00 */
[----:B--2---:R0:W-:Y:S04]  /*34d30*/  STL.64 [R1+0x3be0], R26 ;  /* 0x003be01a01007387 */ /* 0x0041e80000100a00 */
[----:B0-----:R-:W2:Y:S01]  /*34d40*/  LDL.LU.64 R26, [R1+0x18] ;  /* 0x00001800011a7983 */ /* 0x001ea20000300a00 */
[C---:B------:R-:W-:Y:S03]  /*34d50*/  HMMA.16816.F32.BF16 R20, R16.reuse, R10, R20 ;  /* 0x0000000a1014723c */ /* 0x040fe60000041814 */
[----:B--2---:R0:W-:Y:S04]  /*34d60*/  STL.64 [R1+0x3bf8], R26 ;  /* 0x003bf81a01007387 */ /* 0x0041e80000100a00 */
[----:B0-----:R-:W2:Y:S04]  /*34d70*/  LDL.LU.64 R26, [R1+0x28] ;  /* 0x00002800011a7983 */ /* 0x001ea80000300a00 */
[----:B--2---:R-:W-:Y:S04]  /*34d80*/  STL.64 [R1+0x3c20], R26 ;  /* 0x003c201a01007387 */ /* 0x004fe80000100a00 */
[----:B------:R-:W3:Y:S04]  /*34d90*/  LDL.LU R12, [R1+0x250] ;  /* 0x00025000010c7983 */ /* 0x000ee80000300800 */
[----:B------:R0:W-:Y:S04]  /*34da0*/  STL.64 [R1+0x260], R20 ;  /* 0x0002601401007387 */ /* 0x0001e80000100a00 */
[----:B------:R1:W-:Y:S04]  /*34db0*/  STL.64 [R1+0x268], R22 ;  /* 0x0002681601007387 */ /* 0x0003e80000100a00 */
[----:B------:R-:W3:Y:S04]  /*34dc0*/  LDL.LU R13, [R1+0x254] ;  /* 0x00025400010d7983 */ /* 0x000ee80000300800 */
[----:B------:R-:W3:Y:S04]  /*34dd0*/  LDL.LU R14, [R1+0x258] ;  /* 0x00025800010e7983 */ /* 0x000ee80000300800 */
[----:B------:R-:W3:Y:S04]  /*34de0*/  LDL.LU R15, [R1+0x25c] ;  /* 0x00025c00010f7983 */ /* 0x000ee80000300800 */
[----:B0-----:R-:W2:Y:S04]  /*34df0*/  LDL.LU R20, [R1+0x240] ;  /* 0x0002400001147983 */ /* 0x001ea80000300800 */
[----:B------:R-:W2:Y:S04]  /*34e00*/  LDL.LU R21, [R1+0x244] ;  /* 0x0002440001157983 */ /* 0x000ea80000300800 */
[----:B-1----:R-:W2:Y:S04]  /*34e10*/  LDL.LU R22, [R1+0x248] ;  /* 0x0002480001167983 */ /* 0x002ea80000300800 */
[----:B------:R-:W2:Y:S04]  /*34e20*/  LDL.LU R23, [R1+0x24c] ;  /* 0x00024c0001177983 */ /* 0x000ea80000300800 */
[----:B------:R-:W4:Y:S04]  /*34e30*/  LDL.LU R24, [R1+0x190] ;  /* 0x0001900001187983 */ /* 0x000f280000300800 */
[----:B------:R-:W4:Y:S04]  /*34e40*/  LDL.LU R25, [R1+0x194] ;  /* 0x0001940001197983 */ /* 0x000f280000300800 */
[----:B------:R-:W4:Y:S04]  /*34e50*/  LDL.LU R26, [R1+0x198] ;  /* 0x00019800011a7983 */ /* 0x000f280000300800 */
[----:B------:R-:W4:Y:S04]  /*34e60*/  LDL.LU R27, [R1+0x19c] ;  /* 0x00019c00011b7983 */ /* 0x000f280000300800 */
[----:B------:R0:W-:Y:S04]  /*34e70*/  STL.64 [R1+0x3bb8], R10 ;  /* 0x003bb80a01007387 */ /* 0x0001e80000100a00 */
[----:B------:R-:W2:Y:S04]  /*34e80*/  LDL.LU R8, [R1+0x140] ;  /* 0x0001400001087983 */ /* 0x000ea80000300800 */
[----:B------:R-:W2:Y:S04]  /*34e90*/  LDL.LU R9, [R1+0x144] ;  /* 0x0001440001097983 */ /* 0x000ea80000300800 */
[----:B0-----:R-:W2:Y:S04]  /*34ea0*/  LDL.LU R10, [R1+0x148] ;  /* 0x00014800010a7983 */ /* 0x001ea80000300800 */
[----:B------:R-:W2:Y:S04]  /*34eb0*/  LDL.LU R11, [R1+0x14c] ;  /* 0x00014c00010b7983 */ /* 0x000ea80000300800 */
[----:B--2---:R-:W-:Y:S04]  /*34ec0*/  STL.64 [R1+0x3bd8], R10 ;  /* 0x003bd80a01007387 */ /* 0x004fe80000100a00 */
[----:B------:R0:W-:Y:S04]  /*34ed0*/  STL.64 [R1+0x3bd0], R8 ;  /* 0x003bd00801007387 */ /* 0x0001e80000100a00 */
[----:B0-----:R-:W2:Y:S04]  /*34ee0*/  LDL.LU R8, [R1+0x150] ;  /* 0x0001500001087983 */ /* 0x001ea80000300800 */
[----:B------:R-:W2:Y:S04]  /*34ef0*/  LDL.LU R9, [R1+0x154] ;  /* 0x0001540001097983 */ /* 0x000ea80000300800 */
[----:B------:R-:W2:Y:S04]  /*34f00*/  LDL.LU R10, [R1+0x158] ;  /* 0x00015800010a7983 */ /* 0x000ea80000300800 */
[----:B------:R-:W2:Y:S01]  /*34f10*/  LDL.LU R11, [R1+0x15c] ;  /* 0x00015c00010b7983 */ /* 0x000ea20000300800 */
[C---:B---3--:R-:W-:Y:S03]  /*34f20*/  HMMA.16816.F32.BF16 R12, R16.reuse, R6, R12 ;  /* 0x00000006100c723c */ /* 0x048fe6000004180c */
[----:B--2---:R-:W-:Y:S04]  /*34f30*/  STL.64 [R1+0x3bf0], R10 ;  /* 0x003bf00a01007387 */ /* 0x004fe80000100a00 */
[----:B------:R0:W-:Y:S04]  /*34f40*/  STL.64 [R1+0x3be8], R8 ;  /* 0x003be80801007387 */ /* 0x0001e80000100a00 */
        /* <DEDUP_REMOVED lines=12> */
[----:B0-----:R-:W3:Y:S04]  /*35010*/  LDL.LU.64 R14, [R1+0x3c30] ;  /* 0x003c3000010e7983 */ /* 0x001ee80000300a00 */
[----:B------:R0:W-:Y:S04]  /*35020*/  STL.64 [R1+0x3bb0], R6 ;  /* 0x003bb00601007387 */ /* 0x0001e80000100a00 */
[----:B------:R-:W2:Y:S04]  /*35030*/  LDL.LU R4, [R1+0x130] ;  /* 0x0001300001047983 */ /* 0x000ea80000300800 */
[----:B------:R-:W2:Y:S04]  /*35040*/  LDL.LU R5, [R1+0x134] ;  /* 0x0001340001057983 */ /* 0x000ea80000300800 */
[----:B0-----:R-:W2:Y:S04]  /*35050*/  LDL.LU R6, [R1+0x138] ;  /* 0x0001380001067983 */ /* 0x001ea80000300800 */
[----:B------:R-:W2:Y:S01]  /*35060*/  LDL.LU R7, [R1+0x13c] ;  /* 0x00013c0001077983 */ /* 0x000ea20000300800 */
[----:B---3--:R-:W-:-:S15]  /*35070*/  HMMA.16816.F32.BF16 R20, R16, R14, R20 ;  /* 0x0000000e1014723c */ /* 0x008fde0000041814 */
[----:B------:R-:W-:-:S04]  /*35080*/  NOP ;  /* 0x0000000000007918 */ /* 0x000fc80000000000 */
[----:B------:R-:W-:Y:S04]  /*35090*/  STL.64 [R1+0x240], R20 ;  /* 0x0002401401007387 */ /* 0x000fe80000100a00 */
[----:B------:R0:W-:Y:S04]  /*350a0*/  STL.64 [R1+0x248], R22 ;  /* 0x0002481601007387 */ /* 0x0001e80000100a00 */
[----:B0-----:R-:W4:Y:S02]  /*350b0*/  LDL.LU.64 R22, [R1+0x3c28] ;  /* 0x003c280001167983 */ /* 0x001f240000300a00 */
[----:B----4-:R-:W-:Y:S02]  /*350c0*/  HMMA.16816.F32.BF16 R16, R16, R22, R24 ;  /* 0x000000161010723c */ /* 0x010fe40000041818 */
[----:B------:R-:W2:Y:S01]  /*350d0*/  LDL.LU.64 R26, [R1+0x3c20] ;  /* 0x003c2000011a7983 */ /* 0x000ea20000300a00 */
[----:B------:R-:W-:-:S02]  /*350e0*/  IMAD.MOV.U32 R2, RZ, RZ, R22 ;  /* 0x000000ffff027224 */ /* 0x000fc400078e0016 */
[----:B------:R-:W-:-:S14]  /*350f0*/  IMAD.MOV.U32 R0, RZ, RZ, R23 ;  /* 0x000000ffff007224 */ /* 0x000fdc00078e0017 */
[----:B------:R-:W-:Y:S04]  /*35100*/  STL.64 [R1+0x190], R16 ;  /* 0x0001901001007387 */ /* 0x000fe80000100a00 */
[----:B------:R0:W-:Y:S04]  /*35110*/  STL.64 [R1+0x198], R18 ;  /* 0x0001981201007387 */ /* 0x0001e80000100a00 */
[----:B------:R-:W2:Y:S04]  /*35120*/  LDL.LU.64 R22, [R1+0x3c18] ;  /* 0x003c180001167983 */ /* 0x000ea80000300a00 */
[----:B------:R-:W2:Y:S01]  /*35130*/  LDL.LU.64 R20, [R1+0x3c10] ;  /* 0x003c100001147983 */ /* 0x000ea20000300a00 */
[----:B0-----:R-:W-:-:S05]  /*35140*/  IMAD.MOV.U32 R18, RZ, RZ, R2 ;  /* 0x000000ffff127224 */ /* 0x001fca00078e0002 */
[----:B------:R-:W-:Y:S01]  /*35150*/  STL [R1+0x3b98], R18 ;  /* 0x003b981201007387 */ /* 0x000fe20000100800 */
[----:B--2---:R-:W-:Y:S01]  /*35160*/  HMMA.16816.F32.BF16 R8, R20, R26, R8 ;  /* 0x0000001a1408723c */ /* 0x004fe20000041808 */
[----:B------:R-:W-:Y:S02]  /*35170*/  IMAD.MOV.U32 R3, RZ, RZ, R26 ;  /* 0x000000ffff037224 */ /* 0x000fe400078e001a */
[----:B------:R-:W-:-:S15]  /*35180*/  IMAD.MOV.U32 R28, RZ, RZ, R27 ;  /* 0x000000ffff1c7224 */ /* 0x000fde00078e001b */
[----:B------:R-:W-:Y:S01]  /*35190*/  NOP ;  /* 0x0000000000007918 */ /* 0x000fe20000000000 */
[----:B------:R-:W-:Y:S04]  /*351a0*/  STL.64 [R1+0x170], R8 ;  /* 0x0001700801007387 */ /* 0x000fe80000100a00 */
[----:B------:R0:W-:Y:S04]  /*351b0*/  STL.64 [R1+0x178], R10 ;  /* 0x0001780a01007387 */ /* 0x0001e80000100a00 */
[----:B0-----:R-:W2:Y:S04]  /*351c0*/  LDL.LU.64 R10, [R1+0x3c08] ;  /* 0x003c0800010a7983 */ /* 0x001ea80000300a00 */
[----:B------:R-:W2:Y:S04]  /*351d0*/  LDL.LU.64 R8, [R1+0x3c00] ;  /* 0x003c000001087983 */ /* 0x000ea80000300a00 */
[----:B------:R-:W2:Y:S01]  /*351e0*/  LDL.LU.64 R26, [R1+0x3bf8] ;  /* 0x003bf800011a7983 */ /* 0x000ea20000300a00 */
[----:B------:R-:W-:Y:S01]  /*351f0*/  IMAD.MOV.U32 R19, RZ, RZ, R0 ;  /* 0x000000ffff137224 */ /* 0x000fe200078e0000 */
        /* <DEDUP_REMOVED lines=18> */
[----:B------:R-:W3:Y:S01]  /*35320*/  LDL.LU.64 R24, [R1+0x3bc0] ;  /* 0x003bc00001187983 */ /* 0x000ee20000300a00 */
[----:B--2---:R-:W-:-:S15]  /*35330*/  HMMA.16816.F32.BF16 R8, R20, R26, R8 ;  /* 0x0000001a1408723c */ /* 0x004fde0000041808 */
[----:B------:R-:W-:-:S04]  /*35340*/  NOP ;  /* 0x0000000000007918 */ /* 0x000fc80000000000 */
[----:B------:R-:W-:Y:S04]  /*35350*/  STL.64 [R1+0x140], R8 ;  /* 0x0001400801007387 */ /* 0x000fe80000100a00 */
[----:B------:R0:W-:Y:S04]  /*35360*/  STL.64 [R1+0x148], R10 ;  /* 0x0001480a01007387 */ /* 0x0001e80000100a00 */
[----:B0-----:R-:W2:Y:S04]  /*35370*/  LDL.LU.64 R10, [R1+0x3bb8] ;  /* 0x003bb800010a7983 */ /* 0x001ea80000300a00 */
[----:B------:R-:W-:Y:S04]  /*35380*/  STL.64 [R1+0x3b30], R26 ;  /* 0x003b301a01007387 */ /* 0x000fe80000100a00 */
[----:B---3--:R0:W-:Y:S04]  /*35390*/  STL.64 [R1+0x3b28], R24 ;  /* 0x003b281801007387 */ /* 0x0081e80000100a00 */
[----:B0-----:R-:W3:Y:S04]  /*353a0*/  LDL.LU R24, [R1+0x110] ;  /* 0x0001100001187983 */ /* 0x001ee80000300800 */
[----:B------:R-:W3:Y:S04]  /*353b0*/  LDL.LU R25, [R1+0x114] ;  /* 0x0001140001197983 */ /* 0x000ee80000300800 */
[----:B------:R-:W3:Y:S04]  /*353c0*/  LDL.LU R26, [R1+0x118] ;  /* 0x00011800011a7983 */ /* 0x000ee80000300800 */
[----:B------:R-:W3:Y:S01]  /*353d0*/  LDL.LU R27, [R1+0x11c] ;  /* 0x00011c00011b7983 */ /* 0x000ee20000300800 */
        /* <DEDUP_REMOVED lines=9> */
[----:B--2---:R-:W-:-:S15]  /*35470*/  HMMA.16816.F32.BF16 R8, R20, R6, R8 ;  /* 0x000000061408723c */ /* 0x004fde0000041808 */
[----:B------:R-:W-:-:S04]  /*35480*/  NOP ;  /* 0x0000000000007918 */ /* 0x000fc80000000000 */
[----:B------:R0:W-:Y:S04]  /*35490*/  STL.64 [R1+0x120], R8 ;  /* 0x0001200801007387 */ /* 0x0001e80000100a00 */
[----:B------:R1:W-:Y:S04]  /*354a0*/  STL.64 [R1+0x128], R10 ;  /* 0x0001280a01007387 */ /* 0x0003e80000100a00 */
[----:B0-----:R-:W2:Y:S04]  /*354b0*/  LDL.LU R8, [R1+0x40] ;  /* 0x0000400001087983 */ /* 0x001ea80000300800 */
[----:B------:R-:W2:Y:S04]  /*354c0*/  LDL.LU R9, [R1+0x44] ;  /* 0x0000440001097983 */ /* 0x000ea80000300800 */
[----:B-1----:R-:W4:Y:S04]  /*354d0*/  LDL.LU R10, [R1+0x48] ;  /* 0x00004800010a7983 */ /* 0x002f280000300800 */
[----:B------:R-:W4:Y:S01]  /*354e0*/  LDL.LU R11, [R1+0x4c] ;  /* 0x00004c00010b7983 */ /* 0x000f220000300800 */
[----:B---3--:R-:W-:Y:S03]  /*354f0*/  HMMA.16816.F32.BF16 R24, R20, R14, R24 ;  /* 0x0000000e1418723c */ /* 0x008fe60000041818 */
[----:B------:R-:W3:Y:S01]  /*35500*/  LDL.LU R4, [R1+0xb0] ;  /* 0x0000b00001047983 */ /* 0x000ee20000300800 */
[----:B------:R-:W-:-:S03]  /*35510*/  IMAD.MOV.U32 R2, RZ, RZ, R6 ;  /* 0x000000ffff027224 */ /* 0x000fc600078e0006 */
[----:B------:R-:W3:Y:S01]  /*35520*/  LDL.LU R5, [R1+0xb4] ;  /* 0x0000b40001057983 */ /* 0x000ee20000300800 */
[----:B------:R-:W-:-:S03]  /*35530*/  IMAD.MOV.U32 R29, RZ, RZ, R7 ;  /* 0x000000ffff1d7224 */ /* 0x000fc600078e0007 */
[----:B------:R-:W3:Y:S04]  /*35540*/  LDL.LU R6, [R1+0xb8] ;  /* 0x0000b80001067983 */ /* 0x000ee80000300800 */
[----:B------:R-:W3:Y:S04]  /*35550*/  LDL.LU R7, [R1+0xbc] ;  /* 0x0000bc0001077983 */ /* 0x000ee80000300800 */
[----:B----4-:R0:W-:Y:S04]  /*35560*/  STL.64 [R1+0x3b40], R10 ;  /* 0x003b400a01007387 */ /* 0x0101e80000100a00 */
[----:B--2---:R-:W-:Y:S01]  /*35570*/  STL.64 [R1+0x3b38], R8 ;  /* 0x003b380801007387 */ /* 0x004fe20000100a00 */
[----:B0-----:R-:W-:-:S02]  /*35580*/  IMAD.MOV.U32 R10, RZ, RZ, R18 ;  /* 0x000000ffff0a7224 */ /* 0x001fc400078e0012 */
[----:B------:R-:W-:Y:S01]  /*35590*/  IMAD.MOV.U32 R11, RZ, RZ, R0 ;  /* 0x000000ffff0b7224 */ /* 0x000fe200078e0000 */
[----:B------:R-:W3:Y:S04]  /*355a0*/  LDL.LU R18, [R1+0x3b98] ;  /* 0x003b980001127983 */ /* 0x000ee80000300800 */
[----:B------:R0:W-:Y:S04]  /*355b0*/  STL.64 [R1+0x110], R24 ;  /* 0x0001101801007387 */ /* 0x0001e80000100a00 */
[----:B------:R1:W-:Y:S04]  /*355c0*/  STL.64 [R1+0x118], R26 ;  /* 0x0001181a01007387 */ /* 0x0003e80000100a00 */
[----:B------:R-:W2:Y:S04]  /*355d0*/  LDL.LU R0, [R1+0x3b94] ;  /* 0x003b940001007983 */ /* 0x000ea80000300800 */
[----:B------:R4:W-:Y:S04]  /*355e0*/  STL.64 [R1+0x3b58], R10 ;  /* 0x003b580a01007387 */ /* 0x0009e80000100a00 */
[----:B0-----:R-:W2:Y:S04]  /*355f0*/  LDL.LU R24, [R1+0x80] ;  /* 0x0000800001187983 */ /* 0x001ea80000300800 */
[----:B------:R-:W2:Y:S04]  /*35600*/  LDL.LU R25, [R1+0x84] ;  /* 0x0000840001197983 */ /* 0x000ea80000300800 */
[----:B-1----:R-:W2:Y:S04]  /*35610*/  LDL.LU R26, [R1+0x88] ;  /* 0x00008800011a7983 */ /* 0x002ea80000300800 */
[----:B------:R-:W2:Y:S01]  /*35620*/  LDL.LU R27, [R1+0x8c] ;  /* 0x00008c00011b7983 */ /* 0x000ea20000300800 */
[----:B----4-:R-:W-:-:S02]  /*35630*/  IMAD.MOV.U32 R10, RZ, RZ, R3 ;  /* 0x000000ffff0a7224 */ /* 0x010fc400078e0003 */
[----:B------:R-:W-:Y:S01]  /*35640*/  IMAD.MOV.U32 R11, RZ, RZ, R28 ;  /* 0x000000ffff0b7224 */ /* 0x000fe200078e001c */
[----:B------:R-:W4:Y:S04]  /*35650*/  LDL.LU R3, [R1+0x3b90] ;  /* 0x003b900001037983 */ /* 0x000f280000300800 */
[----:B------:R-:W3:Y:S04]  /*35660*/  LDL.LU R28, [R1+0x3b8c] ;  /* 0x003b8c00011c7983 */ /* 0x000ee80000300800 */
[----:B--2---:R-:W-:Y:S04]  /*35670*/  STL.64 [R1+0x3b50], R26 ;  /* 0x003b501a01007387 */ /* 0x004fe80000100a00 */
[----:B------:R0:W-:Y:S04]  /*35680*/  STL.64 [R1+0x3b48], R24 ;  /* 0x003b481801007387 */ /* 0x0001e80000100a00 */
[----:B0-----:R-:W2:Y:S04]  /*35690*/  LDL.LU R24, [R1+0x90] ;  /* 0x0000900001187983 */ /* 0x001ea80000300800 */
[----:B------:R-:W2:Y:S04]  /*356a0*/  LDL.LU R25, [R1+0x94] ;  /* 0x0000940001197983 */ /* 0x000ea80000300800 */
[----:B------:R-:W2:Y:S04]  /*356b0*/  LDL.LU R26, [R1+0x98] ;  /* 0x00009800011a7983 */ /* 0x000ea80000300800 */
[----:B------:R-:W2:Y:S01]  /*356c0*/  LDL.LU R27, [R1+0x9c] ;  /* 0x00009c00011b7983 */ /* 0x000ea20000300800 */
[----:B---3--:R-:W-:Y:S03]  /*356d0*/  HMMA.16816.F32.BF16 R20, R20, R18, R4 ;  /* 0x000000121414723c */ /* 0x008fe60000041804 */
[----:B--2---:R-:W-:Y:S04]  /*356e0*/  STL.64 [R1+0x3b68], R26 ;  /* 0x003b681a01007387 */ /* 0x004fe80000100a00 */
[----:B------:R0:W-:Y:S04]  /*356f0*/  STL.64 [R1+0x3b60], R24 ;  /* 0x003b601801007387 */ /* 0x0001e80000100a00 */
[----:B0-----:R-:W2:Y:S04]  /*35700*/  LDL.LU R24, [R1+0xa0] ;  /* 0x0000a00001187983 */ /* 0x001ea80000300800 */
[----:B------:R-:W2:Y:S04]  /*35710*/  LDL.LU R25, [R1+0xa4] ;  /* 0x0000a40001197983 */ /* 0x000ea80000300800 */
[----:B------:R-:W2:Y:S04]  /*35720*/  LDL.LU R26, [R1+0xa8] ;  /* 0x0000a800011a7983 */ /* 0x000ea80000300800 */
[----:B------:R-:W2:Y:S04]  /*35730*/  LDL.LU R27, [R1+0xac] ;  /* 0x0000ac00011b7983 */ /* 0x000ea80000300800 */
[----:B------:R0:W-:Y:S02]  /*35740*/  STL.64 [R1+0x3af8], R14 ;  /* 0x003af80e01007387 */ /* 0x0001e40000100a00 */
[----:B0-----:R-:W-:-:S02]  /*35750*/  IMAD.MOV.U32 R14, RZ, RZ, R2 ;  /* 0x000000ffff0e7224 */ /* 0x001fc400078e0002 */
[----:B------:R-:W-:Y:S01]  /*35760*/  IMAD.MOV.U32 R15, RZ, RZ, R29 ;  /* 0x000000ffff0f7224 */ /* 0x000fe200078e001d */
[----:B------:R-:W3:Y:S04]  /*35770*/  LDL.LU R2, [R1+0x3b88] ;  /* 0x003b880001027983 */ /* 0x000ee80000300800 */
[----:B------:R0:W-:Y:S04]  /*35780*/  STL.64 [R1+0x3b10], R14 ;  /* 0x003b100e01007387 */ /* 0x0001e80000100a00 */
[----:B------:R-:W2:Y:S04]  /*35790*/  LDL.LU.64 R6, [R1+0x3b80] ;  /* 0x003b800001067983 */ /* 0x000ea80000300a00 */
[----:B------:R-:W2:Y:S04]  /*357a0*/  LDL.LU.64 R4, [R1+0x3b78] ;  /* 0x003b780001047983 */ /* 0x000ea80000300a00 */
[----:B------:R-:W-:Y:S04]  /*357b0*/  STL.64 [R1+0xb0], R20 ;  /* 0x0000b01401007387 */ /* 0x000fe80000100a00 */
[----:B------:R-:W-:Y:S04]  /*357c0*/  STL.64 [R1+0xb8], R22 ;  /* 0x0000b81601007387 */ /* 0x000fe80000100a00 */
[----:B------:R1:W-:Y:S01]  /*357d0*/  STL.64 [R1+0x3af0], R18 ;  /* 0x003af01201007387 */ /* 0x0003e20000100a00 */
[----:B0-----:R-:W-:-:S02]  /*357e0*/  IMAD.MOV.U32 R15, RZ, RZ, R16 ;  /* 0x000000ffff0f7224 */ /* 0x001fc400078e0010 */
[----:B------:R-:W-:Y:S01]  /*357f0*/  IMAD.MOV.U32 R14, RZ, RZ, R17 ;  /* 0x000000ffff0e7224 */ /* 0x000fe200078e0011 */
[----:B------:R-:W2:Y:S04]  /*35800*/  LDL.LU R16, [R1+0x450] ;  /* 0x0004500001107983 */ /* 0x000ea80000300800 */
[----:B------:R-:W2:Y:S04]  /*35810*/  LDL.LU R17, [R1+0x454] ;  /* 0x0004540001117983 */ /* 0x000ea80000300800 */
[----:B-1----:R-:W2:Y:S01]  /*35820*/  LDL.LU R18, [R1+0x458] ;  /* 0x0004580001127983 */ /* 0x002ea20000300800 */
[----:B---3--:R-:W-:-:S03]  /*35830*/  IMAD.MOV.U32 R19, RZ, RZ, R2 ;  /* 0x000000ffff137224 */ /* 0x008fc600078e0002 */
[----:B------:R-:W3:Y:S04]  /*35840*/  LDL.LU R2, [R1+0x3b74] ;  /* 0x003b740001027983 */ /* 0x000ee80000300800 */
[----:B--2---:R-:W-:Y:S04]  /*35850*/  STL.64 [R1+0x3b08], R18 ;  /* 0x003b081201007387 */ /* 0x004fe80000100a00 */
[----:B------:R0:W-:Y:S04]  /*35860*/  STL.64 [R1+0x3b00], R16 ;  /* 0x003b001001007387 */ /* 0x0001e80000100a00 */
[----:B0-----:R-:W2:Y:S04]  /*35870*/  LDL.LU R16, [R1+0x330] ;  /* 0x0003300001107983 */ /* 0x001ea80000300800 */
[----:B------:R-:W2:Y:S04]  /*35880*/  LDL.LU R17, [R1+0x334] ;  /* 0x0003340001117983 */ /* 0x000ea80000300800 */
[----:B------:R-:W2:Y:S04]  /*35890*/  LDL.LU R18, [R1+0x338] ;  /* 0x0003380001127983 */ /* 0x000ea80000300800 */
[----:B------:R-:W2:Y:S01]  /*358a0*/  LDL.LU R19, [R1+0x33c] ;  /* 0x00033c0001137983 */ /* 0x000ea20000300800 */
[----:B------:R-:W-:Y:S03]  /*358b0*/  HMMA.16816.F32.BF16 R8, R4, R10, R24 ;  /* 0x0000000a0408723c */ /* 0x000fe60000041818 */
[----:B--2---:R-:W-:Y:S04]  /*358c0*/  STL.64 [R1+0x3b20], R18 ;  /* 0x003b201201007387 */ /* 0x004fe80000100a00 */
[----:B------:R0:W-:Y:S04]  /*358d0*/  STL.64 [R1+0x3b18], R16 ;  /* 0x003b181001007387 */ /* 0x0001e80000100a00 */
[----:B0-----:R-:W2:Y:S04]  /*358e0*/  LDL.LU R16, [R1+0x220] ;  /* 0x0002200001107983 */ /* 0x001ea80000300800 */
[----:B------:R-:W2:Y:S04]  /*358f0*/  LDL.LU R17, [R1+0x224] ;  /* 0x0002240001117983 */ /* 0x000ea80000300800 */
[----:B------:R-:W2:Y:S01]  /*35900*/  LDL.LU R18, [R1+0x228] ;  /* 0x0002280001127983 */ /* 0x000ea20000300800 */
[----:B---3--:R-:W-:-:S03]  /*35910*/  IMAD.MOV.U32 R19, RZ, RZ, R2 ;  /* 0x000000ffff137224 */ /* 0x008fc600078e0002 */
[----:B------:R-:W3:Y:S04]  /*35920*/  LDL.LU R2, [R1+0x3b70] ;  /* 0x003b700001027983 */ /* 0x000ee80000300800 */
[----:B------:R-:W2:Y:S04]  /*35930*/  LDL.LU.64 R26, [R1+0x3b68] ;  /* 0x003b6800011a7983 */ /* 0x000ea80000300a00 */
[----:B------:R-:W2:Y:S04]  /*35940*/  LDL.LU.64 R24, [R1+0x3b60] ;  /* 0x003b600001187983 */ /* 0x000ea80000300a00 */
[----:B------:R-:W-:Y:S04]  /*35950*/  STL.64 [R1+0xa0], R8 ;  /* 0x0000a00801007387 */ /* 0x000fe80000100a00 */
[----:B------:R0:W-:Y:S04]  /*35960*/  STL.64 [R1+0xa8], R10 ;  /* 0x0000a80a01007387 */ /* 0x0001e80000100a00 */
[----:B0-----:R-:W2:Y:S01]  /*35970*/  LDL.LU.64 R10, [R1+0x3b58] ;  /* 0x003b5800010a7983 */ /* 0x001ea20000300a00 */
[----:B------:R-:W-:-:S02]  /*35980*/  IMAD.MOV.U32 R22, RZ, RZ, R13 ;  /* 0x000000ffff167224 */ /* 0x000fc400078e000d */
[----:B------:R-:W-:Y:S01]  /*35990*/  IMAD.MOV.U32 R23, RZ, RZ, R12 ;  /* 0x000000ffff177224 */ /* 0x000fe200078e000c */
[----:B--2---:R-:W-:Y:S01]  /*359a0*/  HMMA.16816.F32.BF16 R8, R4, R10, R24 ;  /* 0x0000000a0408723c */ /* 0x004fe20000041818 */
[----:B------:R-:W2:Y:S04]  /*359b0*/  LDL.LU.64 R26, [R1+0x3b50] ;  /* 0x003b5000011a7983 */ /* 0x000ea80000300a00 */
[----:B------:R-:W2:-:S14]  /*359c0*/  LDL.LU.64 R24, [R1+0x3b48] ;  /* 0x003b480001187983 */ /* 0x000e9c0000300a00 */
[----:B------:R-:W-:Y:S04]  /*359d0*/  STL.64 [R1+0x90], R8 ;  /* 0x0000900801007387 */ /* 0x000fe80000100a00 */
[----:B------:R0:W-:Y:S04]  /*359e0*/  STL.64 [R1+0x98], R10 ;  /* 0x0000980a01007387 */ /* 0x0001e80000100a00 */
[----:B0-----:R-:W4:Y:S04]  /*359f0*/  LDL.LU.64 R10, [R1+0x3b40] ;  /* 0x003b4000010a7983 */ /* 0x001f280000300a00 */
[----:B------:R-:W4:Y:S01]  /*35a00*/  LDL.LU.64 R8, [R1+0x3b38] ;  /* 0x003b380001087983 */ /* 0x000f220000300a00 */
[C---:B--2---:R-:W-:Y:S03]  /*35a10*/  HMMA.16816.F32.BF16 R20, R4.reuse, R22, R24 ;  /* 0x000000160414723c */ /* 0x044fe60000041818 */
[----:B------:R-:W4:Y:S04]  /*35a20*/  LDL.LU.64 R26, [R1+0x3b30] ;  /* 0x003b3000011a7983 */ /* 0x000f280000300a00 */
[----:B------:R-:W2:Y:S01]  /*35a30*/  LDL.LU.64 R24, [R1+0x3b28] ;  /* 0x003b280001187983 */ /* 0x000ea20000300a00 */
[----:B------:R-:W0:Y:S01]  /*35a40*/  S2R R29, SR_TID.X ;  /* 0x00000000001d7919 */ /* 0x000e220000002100 */
[----:B------:R-:W-:Y:S01]  /*35a50*/  HMMA.16816.F32.BF16 R12, R4, R14, R16 ;  /* 0x0000000e040c723c */ /* 0x000fe20000041810 */
[----:B---3--:R-:W-:-:S05]  /*35a60*/  LOP3.LUT R2, R2, 0x7, RZ, 0xc0, !PT ;  /* 0x0000000702027812 */ /* 0x008fca00078ec0ff */
[----:B------:R-:W-:-:S04]  /*35a70*/  IMAD R2, R2, 0x110, RZ ;  /* 0x0000011002027824 */ /* 0x000fc800078e02ff */
[----:B------:R-:W-:Y:S04]  /*35a80*/  STL.64 [R1+0x80], R20 ;  /* 0x0000801401007387 */ /* 0x000fe80000100a00 */
[----:B------:R-:W-:Y:S01]  /*35a90*/  STL.64 [R1+0x88], R22 ;  /* 0x0000881601007387 */ /* 0x000fe20000100a00 */
[----:B0-----:R-:W-:-:S05]  /*35aa0*/  IMAD.SHL.U32 R29, R29, 0x2, RZ ;  /* 0x000000021d1d7824 */ /* 0x001fca00078e00ff */
[----:B------:R-:W-:-:S04]  /*35ab0*/  LOP3.LUT R2, R2, 0x30, R29, 0x78, !PT ;  /* 0x0000003002027812 */ /* 0x000fc800078e781d */
[----:B------:R-:W-:-:S05]  /*35ac0*/  LOP3.LUT R2, R2, 0x40, RZ, 0x3c, !PT ;  /* 0x0000004002027812 */ /* 0x000fca00078e3cff */
[----:B------:R-:W-:Y:S01]  /*35ad0*/  LDSM.16.M88.4 R20, [R2+UR5+0x10000] ;  /* 0x010000050214783b */ /* 0x000fe20008000200 */
[----:B----4-:R-:W-:-:S15]  /*35ae0*/  HMMA.16816.F32.BF16 R8, R4, R26, R8 ;  /* 0x0000001a0408723c */ /* 0x010fde0000041808 */
[----:B------:R-:W-:-:S04]  /*35af0*/  NOP ;  /* 0x0000000000007918 */ /* 0x000fc80000000000 */
[----:B------:R-:W-:Y:S04]  /*35b00*/  STL.64 [R1+0x470], R8 ;  /* 0x0004700801007387 */ /* 0x000fe80000100a00 */
[----:B------:R-:W-:Y:S04]  /*35b10*/  STL.64 [R1+0x478], R10 ;  /* 0x0004780a01007387 */ /* 0x000fe80000100a00 */
[----:B--2---:R0:W-:Y:S04]  /*35b20*/  STL.64 [R1+0x3ae8], R24 ;  /* 0x003ae81801007387 */ /* 0x0041e80000100a00 */
[----:B------:R-:W-:Y:S04]  /*35b30*/  LDSM.16.MT88.4 R8, [R0+UR5+0x4000] ;  /* 0x004000050008783b */ /* 0x000fe80008004200 */
[----:B0-----:R-:W2:Y:S04]  /*35b40*/  LDL.LU R24, [R1+0x460] ;  /* 0x0004600001187983 */ /* 0x001ea80000300800 */
[----:B------:R-:W2:Y:S04]  /*35b50*/  LDL.LU R25, [R1+0x464] ;  /* 0x0004640001197983 */ /* 0x000ea80000300800 */
[----:B------:R-:W3:Y:S04]  /*35b60*/  LDL.LU.64 R18, [R1+0x3b20] ;  /* 0x003b200001127983 */ /* 0x000ee80000300a00 */
[----:B------:R-:W3:Y:S04]  /*35b70*/  LDL.LU.64 R16, [R1+0x3b18] ;  /* 0x003b180001107983 */ /* 0x000ee80000300a00 */
[----:B------:R-:W-:Y:S04]  /*35b80*/  STL.64 [R1+0x220], R12 ;  /* 0x0002200c01007387 */ /* 0x000fe80000100a00 */
[----:B------:R-:W-:Y:S04]  /*35b90*/  STL.64 [R1+0x228], R14 ;  /* 0x0002280e01007387 */ /* 0x000fe80000100a00 */
[----:B------:R-:W0:Y:S04]  /*35ba0*/  LDSM.16.M88.4 R12, [R2+UR5+0x10800] ;  /* 0x01080005020c783b */ /* 0x000e280008000200 */
[----:B0-----:R-:W-:Y:S04]  /*35bb0*/  STL.64 [R1+0x20], R12 ;  /* 0x0000200c01007387 */ /* 0x001fe80000100a00 */
[----:B------:R0:W-:Y:S04]  /*35bc0*/  STL.64 [R1+0x28], R14 ;  /* 0x0000280e01007387 */ /* 0x0001e80000100a00 */
[----:B0-----:R-:W3:Y:S02]  /*35bd0*/  LDL.LU.64 R14, [R1+0x3b10] ;  /* 0x003b1000010e7983 */ /* 0x001ee40000300a00 */
[----:B---3--:R-:W-:Y:S02]  /*35be0*/  HMMA.16816.F32.BF16 R12, R4, R14, R16 ;  /* 0x0000000e040c723c */ /* 0x008fe40000041810 */
[----:B------:R-:W3:Y:S04]  /*35bf0*/  LDL.LU.64 R18, [R1+0x3b08] ;  /* 0x003b080001127983 */ /* 0x000ee80000300a00 */
[----:B------:R-:W3:Y:S04]  /*35c00*/  LDL.LU.64 R16, [R1+0x3b00] ;  /* 0x003b000001107983 */ /* 0x000ee80000300a00 */
[----:B------:R-:W-:Y:S04]  /*35c10*/  STL.64 [R1+0x40], R20 ;  /* 0x0000401401007387 */ /* 0x000fe80000100a00 */
[----:B------:R-:W-:Y:S05]  /*35c20*/  STL.64 [R1+0x48], R22 ;  /* 0x0000481601007387 */ /* 0x000fea0000100a00 */
[----:B------:R-:W-:Y:S04]  /*35c30*/  STL.64 [R1+0x340], R12 ;  /* 0x0003400c01007387 */ /* 0x000fe80000100a00 */
[----:B------:R-:W-:Y:S04]  /*35c40*/  STL.64 [R1+0x348], R14 ;  /* 0x0003480e01007387 */ /* 0x000fe80000100a00 */
[----:B------:R-:W0:Y:S04]  /*35c50*/  LDSM.16.M88.4 R12, [R2+UR5+0x11000] ;  /* 0x01100005020c783b */ /* 0x000e280008000200 */
[----:B0-----:R-:W-:Y:S01]  /*35c60*/  STL.64 [R1+0x10], R12 ;  /* 0x0000100c01007387 */ /* 0x001fe20000100a00 */
[----:B------:R-:W-:-:S03]  /*35c70*/  IMAD.MOV.U32 R23, RZ, RZ, R12 ;  /* 0x000000ffff177224 */ /* 0x000fc600078e000c */
[----:B------:R-:W-:Y:S01]  /*35c80*/  STL.64 [R1+0x18], R14 ;  /* 0x0000180e01007387 */ /* 0x000fe20000100a00 */
[----:B------:R-:W-:-:S03]  /*35c90*/  IMAD.MOV.U32 R22, RZ, RZ, R13 ;  /* 0x000000ffff167224 */ /* 0x000fc600078e000d */
[----:B------:R-:W0:Y:S04]  /*35ca0*/  LDSM.16.M88.4 R12, [R2+UR5+0x11800] ;  /* 0x01180005020c783b */ /* 0x000e280008000200 */
[----:B0-----:R-:W-:Y:S04]  /*35cb0*/  STL.64 [R1], R12 ;  /* 0x0000000c01007387 */ /* 0x001fe80000100a00 */
[----:B------:R0:W-:Y:S04]  /*35cc0*/  STL.64 [R1+0x8], R14 ;  /* 0x0000080e01007387 */ /* 0x0001e80000100a00 */
[----:B0-----:R-:W3:Y:S01]  /*35cd0*/  LDL.LU.64 R14, [R1+0x3af8] ;  /* 0x003af800010e7983 */ /* 0x001ee20000300a00 */
[----:B------:R-:W0:Y:S01]  /*35ce0*/  S2R R0, SR_TID.X ;  /* 0x0000000000007919 */ /* 0x000e220000002100 */
[----:B------:R-:W1:Y:S01]  /*35cf0*/  S2R R29, SR_TID.X ;  /* 0x00000000001d7919 */ /* 0x000e620000002100 */
[----:B------:R-:W-:-:S02]  /*35d00*/  IMAD.MOV.U32 R26, RZ, RZ, R28 ;  /* 0x000000ffff1a7224 */ /* 0x000fc400078e001c */
[----:B------:R-:W-:Y:S01]  /*35d10*/  IMAD.MOV.U32 R27, RZ, RZ, R3 ;  /* 0x000000ffff1b7224 */ /* 0x000fe200078e0003 */
[----:B0-----:R-:W-:Y:S01]  /*35d20*/  LOP3.LUT R28, R0, 0x7, RZ, 0xc0, !PT ;  /* 0x00000007001c7812 */ /* 0x001fe200078ec0ff */
[----:B-1----:R-:W-:-:S04]  /*35d30*/  IMAD.SHL.U32 R29, R29, 0x2, RZ ;  /* 0x000000021d1d7824 */ /* 0x002fc800078e00ff */
[----:B------:R-:W-:Y:S01]  /*35d40*/  IMAD R28, R28, 0x110, RZ ;  /* 0x000001101c1c7824 */ /* 0x000fe200078e02ff */
[----:B---3--:R-:W-:Y:S01]  /*35d50*/  HMMA.16816.F32.BF16 R12, R4, R14, R16 ;  /* 0x0000000e040c723c */ /* 0x008fe20000041810 */
[----:B------:R-:W2:-:S15]  /*35d60*/  LDL.LU.64 R18, [R1+0x3af0] ;  /* 0x003af00001127983 */ /* 0x000e9e0000300a00 */
[----:B------:R-:W-:-:S03]  /*35d70*/  NOP ;  /* 0x0000000000007918 */ /* 0x000fc60000000000 */
[----:B------:R-:W-:Y:S02]  /*35d80*/  IMAD.MOV.U32 R2, RZ, RZ, R14 ;  /* 0x000000ffff027224 */ /* 0x000fe400078e000e */
[----:B------:R-:W-:Y:S02]  /*35d90*/  IMAD.MOV.U32 R3, RZ, RZ, R13 ;  /* 0x000000ffff037224 */ /* 0x000fe400078e000d */
[----:B------:R-:W-:Y:S01]  /*35da0*/  IMAD.MOV.U32 R0, RZ, RZ, R15 ;  /* 0x000000ffff007224 */ /* 0x000fe200078e000f */
[----:B------:R-:W-:Y:S04]  /*35db0*/  STL [R1+0x350], R12 ;  /* 0x0003500c01007387 */ /* 0x000fe80000100800 */
[----:B------:R-:W-:Y:S04]  /*35dc0*/  STL [R1+0x3784], R2 ;  /* 0x0037840201007387 */ /* 0x000fe80000100800 */
[----:B------:R-:W-:Y:S04]  /*35dd0*/  STL [R1+0x3780], R3 ;  /* 0x0037800301007387 */ /* 0x000fe80000100800 */
[----:B------:R0:W-:Y:S02]  /*35de0*/  STL [R1+0x377c], R0 ;  /* 0x00377c0001007387 */ /* 0x0001e40000100800 */
[----:B0-----:R-:W-:-:S04]  /*35df0*/  LOP3.LUT R0, R28, 0x30, R29, 0x78, !PT ;  /* 0x000000301c007812 */ /* 0x001fc800078e781d */
[----:B------:R-:W-:-:S05]  /*35e00*/  LOP3.LUT R0, R0, 0x40, RZ, 0x3c, !PT ;  /* 0x0000004000007812 */ /* 0x000fca00078e3cff */
[----:B------:R-:W0:Y:S02]  /*35e10*/  LDSM.16.M88.4 R12, [R0+UR5+0x12000] ;  /* 0x01200005000c783b */ /* 0x000e240008000200 */
[----:B0-----:R-:W-:-:S05]  /*35e20*/  IMAD.MOV.U32 R28, RZ, RZ, R15 ;  /* 0x000000ffff1c7224 */ /* 0x001fca00078e000f */
[----:B------:R-:W-:Y:S01]  /*35e30*/  STL [R1+0x36e8], R28 ;  /* 0x0036e81c01007387 */ /* 0x000fe20000100800 */
[----:B--2---:R-:W-:Y:S03]  /*35e40*/  HMMA.16816.F32.BF16 R4, R4, R18, R24 ;  /* 0x000000120404723c */ /* 0x004fe60000041818 */
[----:B------:R-:W2:Y:S04]  /*35e50*/  LDL.LU.64 R24, [R1+0x3ae8] ;  /* 0x003ae80001187983 */ /* 0x000ea80000300a00 */
[----:B------:R-:W-:Y:S04]  /*35e60*/  STL.64 [R1+0x30], R12 ;  /* 0x0000300c01007387 */ /* 0x000fe80000100a00 */
[----:B------:R-:W-:Y:S08]  /*35e70*/  STL.64 [R1+0x38], R14 ;  /* 0x0000380e01007387 */ /* 0x000ff00000100a00 */
[----:B------:R-:W-:Y:S04]  /*35e80*/  STL.64 [R1+0x330], R4 ;  /* 0x0003300401007387 */ /* 0x000fe80000100a00 */
[----:B------:R-:W-:Y:S04]  /*35e90*/  STL.64 [R1+0x338], R6 ;  /* 0x0003380601007387 */ /* 0x000fe80000100a00 */
[----:B------:R0:W-:Y:S04]  /*35ea0*/  STL.64 [R1+0x3aa8], R12 ;  /* 0x003aa80c01007387 */ /* 0x0001e80000100a00 */
[----:B------:R-:W3:Y:S04]  /*35eb0*/  LDL.LU R16, [R1+0x2d0] ;  /* 0x0002d00001107983 */ /* 0x000ee80000300800 */
[----:B------:R-:W3:Y:S04]  /*35ec0*/  LDL.LU R17, [R1+0x2d4] ;  /* 0x0002d40001117983 */ /* 0x000ee80000300800 */
[----:B------:R-:W4:Y:S04]  /*35ed0*/  LDL.LU R18, [R1+0x2d8] ;  /* 0x0002d80001127983 */ /* 0x000f280000300800 */
[----:B------:R-:W4:Y:S04]  /*35ee0*/  LDL.LU R19, [R1+0x2dc] ;  /* 0x0002dc0001137983 */ /* 0x000f280000300800 */
[----:B0-----:R-:W2:Y:S04]  /*35ef0*/  LDL.LU R12, [R1+0x2f0] ;  /* 0x0002f000010c7983 */ /* 0x001ea80000300800 */
[----:B------:R-:W2:Y:S04]  /*35f00*/  LDL.LU R13, [R1+0x2f4] ;  /* 0x0002f400010d7983 */ /* 0x000ea80000300800 */
[----:B------:R-:W2:Y:S04]  /*35f10*/  LDL.LU R14, [R1+0x2f8] ;  /* 0x0002f800010e7983 */ /* 0x000ea80000300800 */
[----:B------:R-:W2:Y:S04]  /*35f20*/  LDL.LU R15, [R1+0x2fc] ;  /* 0x0002fc00010f7983 */ /* 0x000ea80000300800 */
[----:B--2---:R-:W-:Y:S04]  /*35f30*/  STL.64 [R1+0x3ab8], R14 ;  /* 0x003ab80e01007387 */ /* 0x004fe80000100a00 */
[----:B------:R0:W-:Y:S02]  /*35f40*/  STL.64 [R1+0x3ab0], R12 ;  /* 0x003ab00c01007387 */ /* 0x0001e40000100a00 */
[----:B0-----:R-:W-:-:S02]  /*35f50*/  IMAD.MOV.U32 R12, RZ, RZ, R23 ;  /* 0x000000ffff0c7224 */ /* 0x001fc400078e0017 */
[----:B------:R-:W-:-:S05]  /*35f60*/  IMAD.MOV.U32 R13, RZ, RZ, R22 ;  /* 0x000000ffff0d7224 */ /* 0x000fca00078e0016 */
[----:B------:R0:W-:Y:S04]  /*35f70*/  STL.64 [R1+0x3ad8], R12 ;  /* 0x003ad80c01007387 */ /* 0x0001e80000100a00 */
[----:B0-----:R-:W2:Y:S04]  /*35f80*/  LDL.64 R12, [R1+0x20] ;  /* 0x00002000010c7983 */ /* 0x001ea80000100a00 */
[----:B--2---:R0:W-:Y:S04]  /*35f90*/  STL.64 [R1+0x3ae0], R12 ;  /* 0x003ae00c01007387 */ /* 0x0041e80000100a00 */
[----:B0-----:R-:W2:Y:S04]  /*35fa0*/  LDL.LU R12, [R1+0x320] ;  /* 0x00032000010c7983 */ /* 0x001ea80000300800 */
[----:B------:R-:W2:Y:S04]  /*35fb0*/  LDL.LU R13, [R1+0x324] ;  /* 0x00032400010d7983 */ /* 0x000ea80000300800 */
[----:B------:R-:W2:Y:S04]  /*35fc0*/  LDL.LU R14, [R1+0x328] ;  /* 0x00032800010e7983 */ /* 0x000ea80000300800 */
[----:B------:R-:W2:Y:S04]  /*35fd0*/  LDL.LU R15, [R1+0x32c] ;  /* 0x00032c00010f7983 */ /* 0x000ea80000300800 */
[----:B------:R-:W2:Y:S04]  /*35fe0*/  LDL.64 R4, [R1] ;  /* 0x0000000001047983 */ /* 0x000ea80000100a00 */
[----:B--2---:R0:W-:Y:S04]  /*35ff0*/  STL.64 [R1+0x3ac0], R4 ;  /* 0x003ac00401007387 */ /* 0x0041e80000100a00 */
        /* <DEDUP_REMOVED lines=9> */
[----:B------:R-:W2:Y:S04]  /*36090*/  LDL.LU R6, [R1+0x318] ;  /* 0x0003180001067983 */ /* 0x000ea80000300800 */
[----:B------:R-:W2:Y:S04]  /*360a0*/  LDL.LU R7, [R1+0x31c] ;  /* 0x00031c0001077983 */ /* 0x000ea80000300800 */
[----:B----4-:R0:W-:Y:S02]  /*360b0*/  STL.64 [R1+0x3aa0], R18 ;  /* 0x003aa01201007387 */ /* 0x0101e40000100a00 */
[----:B0-----:R-:W-:-:S02]  /*360c0*/  IMAD.MOV.U32 R18, RZ, RZ, R25 ;  /* 0x000000ffff127224 */ /* 0x001fc400078e0019 */
[----:B------:R-:W-:Y:S02]  /*360d0*/  IMAD.MOV.U32 R19, RZ, RZ, R24 ;  /* 0x000000ffff137224 */ /* 0x000fe400078e0018 */
[----:B------:R-:W0:Y:S04]  /*360e0*/  LDSM.16.M88.4 R24, [R0+UR5+0x12800] ;  /* 0x012800050018783b */ /* 0x000e280008000200 */
[----:B---3--:R1:W-:Y:S04]  /*360f0*/  STL.64 [R1+0x3a98], R16 ;  /* 0x003a981001007387 */ /* 0x0083e80000100a00 */
[----:B-1----:R-:W3:Y:S04]  /*36100*/  LDL.LU R16, [R1+0x2e0] ;  /* 0x0002e00001107983 */ /* 0x002ee80000300800 */
[----:B------:R-:W3:Y:S04]  /*36110*/  LDL.LU R17, [R1+0x2e4] ;  /* 0x0002e40001117983 */ /* 0x000ee80000300800 */
[----:B0-----:R0:W-:Y:S04]  /*36120*/  STL [R1+0x36ac], R26 ;  /* 0x0036ac1a01007387 */ /* 0x0011e80000100800 */
[----:B------:R1:W-:Y:S04]  /*36130*/  STL [R1+0x36a8], R27 ;  /* 0x0036a81b01007387 */ /* 0x0003e80000100800 */
[----:B------:R-:W-:Y:S04]  /*36140*/  STL.64 [R1+0x320], R12 ;  /* 0x0003200c01007387 */ /* 0x000fe80000100a00 */
[----:B------:R-:W-:Y:S04]  /*36150*/  STL.64 [R1+0x328], R14 ;  /* 0x0003280e01007387 */ /* 0x000fe80000100a00 */
[----:B------:R-:W4:Y:S01]  /*36160*/  LDSM.16.M88.4 R12, [R0+UR5+0x13000] ;  /* 0x01300005000c783b */ /* 0x000f220008000200 */
[----:B0-----:R-:W-:-:S02]  /*36170*/  IMAD.MOV.U32 R26, RZ, RZ, R21 ;  /* 0x000000ffff1a7224 */ /* 0x001fc400078e0015 */
[----:B-1----:R-:W-:-:S03]  /*36180*/  IMAD.MOV.U32 R27, RZ, RZ, R20 ;  /* 0x000000ffff1b7224 */ /* 0x002fc600078e0014 */
[----:B------:R-:W-:Y:S04]  /*36190*/  STL [R1+0x3a94], R26 ;  /* 0x003a941a01007387 */ /* 0x000fe80000100800 */
[----:B------:R-:W-:Y:S04]  /*361a0*/  STL [R1+0x3a90], R27 ;  /* 0x003a901b01007387 */ /* 0x000fe80000100800 */
[----:B------:R-:W2:Y:S04]  /*361b0*/  LDL.LU R20, [R1+0x2c0] ;  /* 0x0002c00001147983 */ /* 0x000ea80000300800 */
[----:B------:R-:W2:Y:S04]  /*361c0*/  LDL.LU R21, [R1+0x2c4] ;  /* 0x0002c40001157983 */ /* 0x000ea80000300800 */
[----:B------:R-:W2:Y:S04]  /*361d0*/  LDL.LU R22, [R1+0x2c8] ;  /* 0x0002c80001167983 */ /* 0x000ea80000300800 */
[----:B------:R-:W2:Y:S04]  /*361e0*/  LDL.LU R23, [R1+0x2cc] ;  /* 0x0002cc0001177983 */ /* 0x000ea80000300800 */
[----:B----4-:R0:W-:Y:S04]  /*361f0*/  STL.64 [R1+0x50], R12 ;  /* 0x0000500c01007387 */ /* 0x0101e80000100a00 */
[----:B------:R-:W-:Y:S04]  /*36200*/  STL.64 [R1+0x58], R14 ;  /* 0x0000580e01007387 */ /* 0x000fe80000100a00 */
[----:B0-----:R-:W2:Y:S02]  /*36210*/  LDL.LU.64 R12, [R1+0x3ae0] ;  /* 0x003ae000010c7983 */ /* 0x001ea40000300a00 */
[----:B--2---:R-:W-:Y:S01]  /*36220*/  HMMA.16816.F32.BF16 R4, R8, R12, R4 ;  /* 0x0000000c0804723c */ /* 0x004fe20000041804 */
[----:B------:R-:W-:-:S02]  /*36230*/  IMAD.MOV.U32 R29, RZ, RZ, R13 ;  /* 0x000000ffff1d7224 */ /* 0x000fc400078e000d */
[----:B------:R-:W2:-:S15]  /*36240*/  LDL.LU.64 R12, [R1+0x3ad8] ;  /* 0x003ad800010c7983 */ /* 0x000e9e0000300a00 */
[----:B------:R-:W-:Y:S01]  /*36250*/  NOP ;  /* 0x0000000000007918 */ /* 0x000fe20000000000 */
[----:B------:R-:W-:Y:S04]  /*36260*/  STL.64 [R1+0x310], R4 ;  /* 0x0003100401007387 */ /* 0x000fe80000100a00 */
[----:B------:R-:W-:Y:S01]  /*36270*/  STL [R1+0x318], R6 ;  /* 0x0003180601007387 */ /* 0x000fe20000100800 */
[----:B------:R-:W-:-:S03]  /*36280*/  IMAD.MOV.U32 R28, RZ, RZ, R7 ;  /* 0x000000ffff1c7224 */ /* 0x000fc600078e0007 */
[----:B------:R-:W0:Y:S04]  /*36290*/  LDSM.16.M88.4 R4, [R0+UR5+0x13800] ;  /* 0x013800050004783b */ /* 0x000e280008000200 */
[----:B------:R-:W-:Y:S04]  /*362a0*/  STL [R1+0x36ec], R28 ;  /* 0x0036ec1c01007387 */ /* 0x000fe80000100800 */
[----:B0-----:R-:W-:Y:S04]  /*362b0*/  STL.64 [R1+0x60], R4 ;  /* 0x0000600401007387 */ /* 0x001fe80000100a00 */
[----:B------:R0:W-:Y:S01]  /*362c0*/  STL.64 [R1+0x68], R6 ;  /* 0x0000680601007387 */ /* 0x0001e20000100a00 */
[----:B------:R-:W-:-:S02]  /*362d0*/  IMAD.MOV.U32 R26, RZ, RZ, R4 ;  /* 0x000000ffff1a7224 */ /* 0x000fc400078e0004 */
[----:B------:R-:W-:Y:S01]  /*362e0*/  IMAD.MOV.U32 R27, RZ, RZ, R5 ;  /* 0x000000ffff1b7224 */ /* 0x000fe200078e0005 */
[----:B0-----:R-:W2:Y:S04]  /*362f0*/  LDL.LU.64 R6, [R1+0x3ad0] ;  /* 0x003ad00001067983 */ /* 0x001ea80000300a00 */
[----:B------:R-:W2:Y:S01]  /*36300*/  LDL.LU.64 R4, [R1+0x3ac8] ;  /* 0x003ac80001047983 */ /* 0x000ea20000300a00 */
[----:B------:R-:W0:Y:S01]  /*36310*/  S2R R3, SR_TID.X ;  /* 0x0000000000037919 */ /* 0x000e220000002100 */
[----:B------:R-:W1:Y:S01]  /*36320*/  S2R R15, SR_TID.X ;  /* 0x00000000000f7919 */ /* 0x000e620000002100 */
[C---:B0-----:R-:W-:Y:S01]  /*36330*/  IMAD.SHL.U32 R2, R3.reuse, 0x2, RZ ;  /* 0x0000000203027824 */ /* 0x041fe200078e00ff */
[----:B------:R-:W-:-:S04]  /*36340*/  LOP3.LUT R3, R3, 0x7, RZ, 0xc0, !PT ;  /* 0x0000000703037812 */ /* 0x000fc800078ec0ff */
[----:B------:R-:W-:Y:S01]  /*36350*/  LOP3.LUT R2, R2, 0x10, RZ, 0xc0, !PT ;  /* 0x0000001002027812 */ /* 0x000fe200078ec0ff */
[----:B------:R-:W-:Y:S02]  /*36360*/  IMAD R0, R3, 0x210, RZ ;  /* 0x0000021003007824 */ /* 0x000fe400078e02ff */
[----:B-1----:R-:W-:Y:S01]  /*36370*/  IMAD.SHL.U32 R3, R15, 0x100, RZ ;  /* 0x000001000f037824 */ /* 0x002fe200078e00ff */
[----:B------:R-:W-:Y:S02]  /*36380*/  LOP3.LUT R2, R2, 0x20, R15, 0xf8, !PT ;  /* 0x0000002002027812 */ /* 0x000fe400078ef80f */
[----:B--2---:R-:W-:Y:S01]  /*36390*/  HMMA.16816.F32.BF16 R12, R8, R12, R4 ;  /* 0x0000000c080c723c */ /* 0x004fe20000041804 */
[----:B------:R-:W2:-:S15]  /*363a0*/  LDL.LU.64 R4, [R1+0x3ac0] ;  /* 0x003ac00001047983 */ /* 0x000e9e0000300a00 */
[----:B------:R-:W-:-:S03]  /*363b0*/  NOP ;  /* 0x0000000000007918 */ /* 0x000fc60000000000 */
[----:B------:R-:W-:Y:S04]  /*363c0*/  STL.64 [R1+0x300], R12 ;  /* 0x0003000c01007387 */ /* 0x000fe80000100a00 */
[----:B------:R0:W-:Y:S01]  /*363d0*/  STL [R1+0x30c], R15 ;  /* 0x00030c0f01007387 */ /* 0x0001e20000100800 */
[----:B------:R-:W-:-:S03]  /*363e0*/  IMAD.MOV.U32 R28, RZ, RZ, R14 ;  /* 0x000000ffff1c7224 */ /* 0x000fc600078e000e */
[----:B0-----:R-:W2:Y:S04]  /*363f0*/  LDL.LU.64 R14, [R1+0x3ab8] ;  /* 0x003ab800010e7983 */ /* 0x001ea80000300a00 */
[----:B------:R-:W2:Y:S04]  /*36400*/  LDL.LU.64 R12, [R1+0x3ab0] ;  /* 0x003ab000010c7983 */ /* 0x000ea80000300a00 */
[----:B------:R0:W-:Y:S04]  /*36410*/  STL [R1+0x3778], R28 ;  /* 0x0037781c01007387 */ /* 0x0001e80000100800 */
[----:B0-----:R-:W4:Y:S01]  /*36420*/  LDL R28, [R1+0x1fe8] ;  /* 0x001fe800011c7983 */ /* 0x001f220000100800 */
[----:B--2---:R-:W-:-:S15]  /*36430*/  HMMA.16816.F32.BF16 R12, R8, R4, R12 ;  /* 0x00000004080c723c */ /* 0x004fde000004180c */
[----:B------:R-:W-:-:S04]  /*36440*/  NOP ;  /* 0x0000000000007918 */ /* 0x000fc80000000000 */
[----:B------:R0:W-:Y:S04]  /*36450*/  STL.64 [R1+0x2f0], R12 ;  /* 0x0002f00c01007387 */ /* 0x0001e80000100a00 */
[----:B------:R3:W-:Y:S04]  /*36460*/  STL.64 [R1+0x2f8], R14 ;  /* 0x0002f80e01007387 */ /* 0x0007e80000100a00 */
[----:B0-----:R-:W3:Y:S01]  /*36470*/  LDL.LU.64 R12, [R1+0x3aa8] ;  /* 0x003aa800010c7983 */ /* 0x001ee20000300a00 */
[----:B------:R-:W-:-:S04]  /*36480*/  LOP3.LUT R2, R0, R2, RZ, 0x3c, !PT ;  /* 0x0000000200027212 */ /* 0x000fc800078e3cff */
[----:B------:R-:W-:Y:S01]  /*36490*/  LOP3.LUT R2, R2, 0x1000, R3, 0xf8, !PT ;  /* 0x0000100002027812 */ /* 0x000fe200078ef803 */
[----:B---3--:R-:W-:Y:S01]  /*364a0*/  HMMA.16816.F32.BF16 R12, R8, R12, R16 ;  /* 0x0000000c080c723c */ /* 0x008fe20000041810 */
[----:B------:R-:W2:Y:S04]  /*364b0*/  LDL.LU.64 R18, [R1+0x3aa0] ;  /* 0x003aa00001127983 */ /* 0x000ea80000300a00 */
[----:B------:R-:W2:-:S14]  /*364c0*/  LDL.LU.64 R16, [R1+0x3a98] ;  /* 0x003a980001107983 */ /* 0x000e9c0000300a00 */
[----:B------:R-:W-:Y:S04]  /*364d0*/  STL.64 [R1+0x2e0], R12 ;  /* 0x0002e00c01007387 */ /* 0x000fe80000100a00 */
[----:B------:R-:W-:Y:S04]  /*364e0*/  STL.64 [R1+0x2e8], R14 ;  /* 0x0002e80e01007387 */ /* 0x000fe80000100a00 */
[----:B------:R-:W0:Y:S04]  /*364f0*/  LDSM.16.MT88.4 R12, [R2+UR5+0x4100] ;  /* 0x00410005020c783b */ /* 0x000e280008004200 */
[----:B0-----:R-:W-:Y:S04]  /*36500*/  STL.64 [R1+0x3a18], R14 ;  /* 0x003a180e01007387 */ /* 0x001fe80000100a00 */
[----:B------:R0:W-:Y:S02]  /*36510*/  STL.64 [R1+0x3a10], R12 ;  /* 0x003a100c01007387 */ /* 0x0001e40000100a00 */
[----:B0-----:R-:W-:-:S02]  /*36520*/  IMAD.MOV.U32 R12, RZ, RZ, R26 ;  /* 0x000000ffff0c7224 */ /* 0x001fc400078e001a */
[----:B------:R-:W-:Y:S01]  /*36530*/  IMAD.MOV.U32 R13, RZ, RZ, R27 ;  /* 0x000000ffff0d7224 */ /* 0x000fe200078e001b */
[----:B------:R-:W3:Y:S04]  /*36540*/  LDL.LU R26, [R1+0x3a94] ;  /* 0x003a9400011a7983 */ /* 0x000ee80000300800 */
[----:B------:R-:W3:Y:S04]  /*36550*/  LDL.LU R27, [R1+0x3a90] ;  /* 0x003a9000011b7983 */ /* 0x000ee80000300800 */
[----:B------:R-:W-:Y:S01]  /*36560*/  STL.64 [R1+0x3a68], R24 ;  /* 0x003a681801007387 */ /* 0x000fe20000100a00 */
[----:B--2---:R-:W-:-:S15]  /*36570*/  HMMA.16816.F32.BF16 R16, R8, R24, R16 ;  /* 0x000000180810723c */ /* 0x004fde0000041810 */
[----:B------:R-:W-:-:S04]  /*36580*/  NOP ;  /* 0x0000000000007918 */ /* 0x000fc80000000000 */
[----:B------:R-:W-:Y:S04]  /*36590*/  STL.64 [R1+0x2d0], R16 ;  /* 0x0002d01001007387 */ /* 0x000fe80000100a00 */
[----:B------:R-:W-:Y:S04]  /*365a0*/  STL.64 [R1+0x2d8], R18 ;  /* 0x0002d81201007387 */ /* 0x000fe80000100a00 */
[----:B------:R-:W0:Y:S04]  /*365b0*/  LDSM.16.MT88.4 R16, [R2+UR5+0x4180] ;  /* 0x004180050210783b */ /* 0x000e280008004200 */
[----:B0-----:R-:W-:Y:S04]  /*365c0*/  STL.64 [R1+0x3990], R18 ;  /* 0x0039901201007387 */ /* 0x001fe80000100a00 */
[----:B------:R0:W-:Y:S04]  /*365d0*/  STL.64 [R1+0x3988], R16 ;  /* 0x0039881001007387 */ /* 0x0001e80000100a00 */
[----:B0-----:R-:W2:Y:S04]  /*365e0*/  LDL R16, [R1+0x50] ;  /* 0x0000500001107983 */ /* 0x001ea80000100800 */
[----:B------:R-:W2:Y:S02]  /*365f0*/  LDL R17, [R1+0x54] ;  /* 0x0000540001117983 */ /* 0x000ea40000100800 */
[----:B--2---:R-:W-:Y:S02]  /*36600*/  HMMA.16816.F32.BF16 R20, R8, R16, R20 ;  /* 0x000000100814723c */ /* 0x004fe40000041814 */
[----:B------:R0:W-:Y:S04]  /*36610*/  STL.64 [R1+0x3a28], R16 ;  /* 0x003a281001007387 */ /* 0x0001e80000100a00 */
[----:B0-----:R-:W2:-:S13]  /*36620*/  LDL.LU R16, [R1+0x210] ;  /* 0x0002100001107983 */ /* 0x001e9a0000300800 */
[----:B------:R-:W-:Y:S04]  /*36630*/  STL.64 [R1+0x2c0], R20 ;  /* 0x0002c01401007387 */ /* 0x000fe80000100a00 */
[----:B------:R-:W-:Y:S04]  /*36640*/  STL.64 [R1+0x2c8], R22 ;  /* 0x0002c81601007387 */ /* 0x000fe80000100a00 */
[----:B------:R-:W2:Y:S04]  /*36650*/  LDL.LU R17, [R1+0x214] ;  /* 0x0002140001117983 */ /* 0x000ea80000300800 */
[----:B------:R-:W2:Y:S04]  /*36660*/  LDL.LU R18, [R1+0x218] ;  /* 0x0002180001127983 */ /* 0x000ea80000300800 */
[----:B------:R-:W2:Y:S04]  /*36670*/  LDL.LU R19, [R1+0x21c] ;  /* 0x00021c0001137983 */ /* 0x000ea80000300800 */
[----:B----4-:R-:W0:Y:S04]  /*36680*/  LDSM.16.MT88.4 R20, [R28+UR5+0x4000] ;  /* 0x004000051c14783b */ /* 0x010e280008004200 */
[----:B0-----:R-:W-:Y:S04]  /*36690*/  STL.64 [R1+0x3908], R22 ;  /* 0x0039081601007387 */ /* 0x001fe80000100a00 */
[----:B------:R-:W-:Y:S01]  /*366a0*/  STL.64 [R1+0x3900], R20 ;  /* 0x0039001401007387 */ /* 0x000fe20000100a00 */
[----:B--2---:R-:W-:Y:S03]  /*366b0*/  HMMA.16816.F32.BF16 R8, R8, R12, R16 ;  /* 0x0000000c0808723c */ /* 0x004fe60000041810 */
[----:B------:R-:W2:-:S15]  /*366c0*/  LDL.LU R12, [R1+0x1c0] ;  /* 0x0001c000010c7983 */ /* 0x000e9e0000300800 */
[----:B------:R-:W-:Y:S01]  /*366d0*/  NOP ;  /* 0x0000000000007918 */ /* 0x000fe20000000000 */
[----:B------:R-:W-:Y:S04]  /*366e0*/  STL.64 [R1+0x210], R8 ;  /* 0x0002100801007387 */ /* 0x000fe80000100a00 */
[----:B------:R-:W-:Y:S04]  /*366f0*/  STL.64 [R1+0x218], R10 ;  /* 0x0002180a01007387 */ /* 0x000fe80000100a00 */
[----:B------:R-:W2:Y:S04]  /*36700*/  LDL.LU R13, [R1+0x1c4] ;  /* 0x0001c400010d7983 */ /* 0x000ea80000300800 */
[----:B------:R-:W4:Y:S04]  /*36710*/  LDL.LU R14, [R1+0x1c8] ;  /* 0x0001c800010e7983 */ /* 0x000f280000300800 */
[----:B------:R-:W4:Y:S04]  /*36720*/  LDL.LU R15, [R1+0x1cc] ;  /* 0x0001cc00010f7983 */ /* 0x000f280000300800 */
[----:B------:R-:W0:Y:S04]  /*36730*/  LDSM.16.MT88.4 R8, [R28+UR5+0x4080] ;  /* 0x004080051c08783b */ /* 0x000e280008004200 */
[----:B----4-:R-:W-:Y:S04]  /*36740*/  STL.64 [R1+0x3a38], R14 ;  /* 0x003a380e01007387 */ /* 0x010fe80000100a00 */
[----:B--2---:R1:W-:Y:S04]  /*36750*/  STL.64 [R1+0x3a30], R12 ;  /* 0x003a300c01007387 */ /* 0x0043e80000100a00 */
[----:B-1----:R-:W2:Y:S04]  /*36760*/  LDL.LU R12, [R1+0x1d0] ;  /* 0x0001d000010c7983 */ /* 0x002ea80000300800 */
[----:B------:R-:W2:Y:S04]  /*36770*/  LDL.LU R13, [R1+0x1d4] ;  /* 0x0001d400010d7983 */ /* 0x000ea80000300800 */
[----:B------:R-:W4:Y:S04]  /*36780*/  LDL.LU R14, [R1+0x1d8] ;  /* 0x0001d800010e7983 */ /* 0x000f280000300800 */
[----:B------:R-:W4:Y:S04]  /*36790*/  LDL.LU R15, [R1+0x1dc] ;  /* 0x0001dc00010f7983 */ /* 0x000f280000300800 */
[----:B----4-:R-:W-:Y:S04]  /*367a0*/  STL.64 [R1+0x3a48], R14 ;  /* 0x003a480e01007387 */ /* 0x010fe80000100a00 */
[----:B--2---:R1:W-:Y:S04]  /*367b0*/  STL.64 [R1+0x3a40], R12 ;  /* 0x003a400c01007387 */ /* 0x0043e80000100a00 */
[----:B-1----:R-:W2:Y:S04]  /*367c0*/  LDL.64 R12, [R1+0x10] ;  /* 0x00001000010c7983 */ /* 0x002ea80000100a00 */
[----:B--2---:R1:W-:Y:S04]  /*367d0*/  STL.64 [R1+0x3a60], R12 ;  /* 0x003a600c01007387 */ /* 0x0043e80000100a00 */
[----:B-1----:R-:W2:Y:S01]  /*367e0*/  LDL R12, [R1+0x20] ;  /* 0x00002000010c7983 */ /* 0x002ea20000100800 */
[----:B------:R-:W-:-:S03]  /*367f0*/  IMAD.MOV.U32 R13, RZ, RZ, R29 ;  /* 0x000000ffff0d7224 */ /* 0x000fc600078e001d */
[----:B------:R-:W4:Y:S04]  /*36800*/  LDL.LU R29, [R1+0x3a8c] ;  /* 0x003a8c00011d7983 */ /* 0x000f280000300800 */
[----:B--2---:R3:W-:Y:S04]  /*36810*/  STL.64 [R1+0x3a70], R12 ;  /* 0x003a700c01007387 */ /* 0x0047e80000100a00 */
[----:B------:R-:W2:Y:S04]  /*36820*/  LDL.LU R24, [R1+0x1f0] ;  /* 0x0001f00001187983 */ /* 0x000ea80000300800 */
[----:B------:R-:W2:Y:S01]  /*36830*/  LDL.LU R25, [R1+0x1f4] ;  /* 0x0001f40001197983 */ /* 0x000ea20000300800 */
[----:B---3--:R-:W-:-:S02]  /*36840*/  IMAD.MOV.U32 R13, RZ, RZ, R26 ;  /* 0x000000ffff0d7224 */ /* 0x008fc400078e001a */
[----:B------:R-:W-:Y:S01]  /*36850*/  IMAD.MOV.U32 R12, RZ, RZ, R27 ;  /* 0x000000ffff0c7224 */ /* 0x000fe200078e001b */
[----:B------:R-:W3:Y:S04]  /*36860*/  LDL.LU R26, [R1+0x1f8] ;  /* 0x0001f800011a7983 */ /* 0x000ee80000300800 */
[----:B------:R-:W3:Y:S04]  /*36870*/  LDL.LU R27, [R1+0x1fc] ;  /* 0x0001fc00011b7983 */ /* 0x000ee80000300800 */
[----:B---3--:R-:W-:Y:S04]  /*36880*/  STL.64 [R1+0x3a80], R26 ;  /* 0x003a801a01007387 */ /* 0x008fe80000100a00 */
[----:B--2---:R1:W-:Y:S04]  /*36890*/  STL.64 [R1+0x3a78], R24 ;  /* 0x003a781801007387 */ /* 0x0043e80000100a00 */
[----:B-1----:R-:W2:Y:S04]  /*368a0*/  LDL.LU R24, [R1+0x200] ;  /* 0x0002000001187983 */ /* 0x002ea80000300800 */
[----:B------:R-:W2:Y:S04]  /*368b0*/  LDL.LU R25, [R1+0x204] ;  /* 0x0002040001197983 */ /* 0x000ea80000300800 */
[----:B------:R-:W2:Y:S04]  /*368c0*/  LDL.LU R26, [R1+0x208] ;  /* 0x00020800011a7983 */ /* 0x000ea80000300800 */
[----:B------:R-:W2:Y:S04]  /*368d0*/  LDL.LU R27, [R1+0x20c] ;  /* 0x00020c00011b7983 */ /* 0x000ea80000300800 */
[----:B------:R-:W3:Y:S04]  /*368e0*/  LDL.LU R20, [R1+0x4b0] ;  /* 0x0004b00001147983 */ /* 0x000ee80000300800 */
[----:B------:R-:W3:Y:S04]  /*368f0*/  LDL.LU R21, [R1+0x4b4] ;  /* 0x0004b40001157983 */ /* 0x000ee80000300800 */
[----:B------:R-:W2:Y:S01]  /*36900*/  LDL.LU R22, [R1+0x4b8] ;  /* 0x0004b80001167983 */ /* 0x000ea20000300800 */
[----:B----4-:R-:W-:-:S03]  /*36910*/  IMAD.MOV.U32 R23, RZ, RZ, R29 ;  /* 0x000000ffff177224 */ /* 0x010fc600078e001d */
[----:B------:R-:W4:Y:S04]  /*36920*/  LDL.LU R29, [R1+0x3a88] ;  /* 0x003a8800011d7983 */ /* 0x000f280000300800 */
[----:B--2---:R-:W-:Y:S04]  /*36930*/  STL.64 [R1+0x39a0], R22 ;  /* 0x0039a01601007387 */ /* 0x004fe80000100a00 */
[----:B---3--:R1:W-:Y:S04]  /*36940*/  STL.64 [R1+0x3998], R20 ;  /* 0x0039981401007387 */ /* 0x0083e80000100a00 */
[----:B-1----:R-:W2:Y:S04]  /*36950*/  LDL.LU R20, [R1+0x230] ;  /* 0x0002300001147983 */ /* 0x002ea80000300800 */
[----:B------:R-:W2:Y:S04]  /*36960*/  LDL.LU R21, [R1+0x234] ;  /* 0x0002340001157983 */ /* 0x000ea80000300800 */
[----:B------:R-:W3:Y:S04]  /*36970*/  LDL.LU R22, [R1+0x238] ;  /* 0x0002380001167983 */ /* 0x000ee80000300800 */
[----:B------:R-:W3:Y:S04]  /*36980*/  LDL.LU R23, [R1+0x23c] ;  /* 0x00023c0001177983 */ /* 0x000ee80000300800 */
[----:B------:R-:W2:Y:S04]  /*36990*/  LDL.LU R16, [R1+0x1b0] ;  /* 0x0001b00001107983 */ /* 0x000ea80000300800 */
[----:B------:R-:W2:Y:S04]  /*369a0*/  LDL.LU R17, [R1+0x1b4] ;  /* 0x0001b40001117983 */ /* 0x000ea80000300800 */
[----:B------:R-:W2:Y:S04]  /*369b0*/  LDL.LU R18, [R1+0x1b8] ;  /* 0x0001b80001127983 */ /* 0x000ea80000300800 */
[----:B------:R-:W2:Y:S01]  /*369c0*/  LDL.LU R19, [R1+0x1bc] ;  /* 0x0001bc0001137983 */ /* 0x000ea20000300800 */
[----:B------:R-:W-:-:S02]  /*369d0*/  IMAD.MOV.U32 R3, RZ, RZ, R4 ;  /* 0x000000ffff037224 */ /* 0x000fc400078e0004 */
[----:B------:R-:W-:Y:S02]  /*369e0*/  IMAD.MOV.U32 R0, RZ, RZ, R5 ;  /* 0x000000ffff007224 */ /* 0x000fe400078e0005 */
[----:B------:R-:W1:Y:S04]  /*369f0*/  LDSM.16.MT88.4 R4, [R2+UR5+0x4080] ;  /* 0x004080050204783b */ /* 0x000e680008004200 */
[----:B--2---:R-:W-:Y:S04]  /*36a00*/  STL.64 [R1+0x3a58], R18 ;  /* 0x003a581201007387 */ /* 0x004fe80000100a00 */
[----:B------:R2:W-:Y:S04]  /*36a10*/  STL.64 [R1+0x3a50], R16 ;  /* 0x003a501001007387 */ /* 0x0005e80000100a00 */
[----:B--2---:R-:W2:Y:S04]  /*36a20*/  LDL.LU R16, [R1+0x1e0] ;  /* 0x0001e00001107983 */ /* 0x004ea80000300800 */
[----:B------:R-:W2:Y:S04]  /*36a30*/  LDL.LU R17, [R1+0x1e4] ;  /* 0x0001e40001117983 */ /* 0x000ea80000300800 */
[----:B------:R-:W2:Y:S04]  /*36a40*/  LDL.LU R18, [R1+0x1e8] ;  /* 0x0001e80001127983 */ /* 0x000ea80000300800 */
[----:B------:R-:W2:Y:S04]  /*36a50*/  LDL.LU R19, [R1+0x1ec] ;  /* 0x0001ec0001137983 */ /* 0x000ea80000300800 */
[----:B---3--:R-:W-:Y:S04]  /*36a60*/  STL.64 [R1+0x39b0], R22 ;  /* 0x0039b01601007387 */ /* 0x008fe80000100a00 */
[----:B------:R3:W-:Y:S04]  /*36a70*/  STL.64 [R1+0x39a8], R20 ;  /* 0x0039a81401007387 */ /* 0x0007e80000100a00 */
[----:B---3--:R-:W3:Y:S04]  /*36a80*/  LDL.64 R20, [R1+0x30] ;  /* 0x0000300001147983 */ /* 0x008ee80000100a00 */
[----:B0-----:R-:W-:Y:S04]  /*36a90*/  STL.64 [R1+0x3890], R10 ;  /* 0x0038900a01007387 */ /* 0x001fe80000100a00 */
[----:B------:R0:W-:Y:S04]  /*36aa0*/  STL.64 [R1+0x3888], R8 ;  /* 0x0038880801007387 */ /* 0x0001e80000100a00 */
[----:B0-----:R-:W2:Y:S01]  /*36ab0*/  LDL.64 R8, [R1+0x60] ;  /* 0x0000600001087983 */ /* 0x001ea20000100a00 */
[C---:B-1----:R-:W-:Y:S03]  /*36ac0*/  HMMA.16816.F32.BF16 R12, R4.reuse, R12, R24 ;  /* 0x0000000c040c723c */ /* 0x042fe60000041818 */
[----:B--2---:R-:W-:Y:S04]  /*36ad0*/  STL.64 [R1+0x3a20], R8 ;  /* 0x003a200801007387 */ /* 0x004fe80000100a00 */
[----:B------:R-:W2:Y:S04]  /*36ae0*/  LDL.LU.64 R26, [R1+0x3a80] ;  /* 0x003a8000011a7983 */ /* 0x000ea80000300a00 */
[----:B------:R-:W2:Y:S08]  /*36af0*/  LDL.LU.64 R24, [R1+0x3a78] ;  /* 0x003a780001187983 */ /* 0x000eb00000300a00 */
[----:B------:R0:W-:Y:S04]  /*36b00*/  STL.64 [R1+0x200], R12 ;  /* 0x0002000c01007387 */ /* 0x0001e80000100a00 */
[----:B------:R2:W-:Y:S04]  /*36b10*/  STL.64 [R1+0x208], R14 ;  /* 0x0002080e01007387 */ /* 0x0005e80000100a00 */
[----:B0-----:R-:W2:Y:S02]  /*36b20*/  LDL.LU.64 R12, [R1+0x3a70] ;  /* 0x003a7000010c7983 */ /* 0x001ea40000300a00 */
[----:B--2---:R-:W-:Y:S02]  /*36b30*/  HMMA.16816.F32.BF16 R12, R4, R12, R24 ;  /* 0x0000000c040c723c */ /* 0x004fe40000041818 */
[----:B------:R-:W2:-:S15]  /*36b40*/  LDL.LU.64 R24, [R1+0x3a68] ;  /* 0x003a680001187983 */ /* 0x000e9e0000300a00 */
[----:B------:R-:W-:Y:S02]  /*36b50*/  NOP ;  /* 0x0000000000007918 */ /* 0x000fe40000000000 */
[----:B------:R0:W-:Y:S04]  /*36b60*/  STL.64 [R1+0x1f0], R12 ;  /* 0x0001f00c01007387 */ /* 0x0001e80000100a00 */
[----:B0-----:R-:W2:Y:S01]  /*36b70*/  LDL.LU.64 R12, [R1+0x3a60] ;  /* 0x003a6000010c7983 */ /* 0x001ea20000300a00 */
[----:B------:R-:W-:Y:S02]  /*36b80*/  IMAD.MOV.U32 R8, RZ, RZ, R3 ;  /* 0x000000ffff087224 */ /* 0x000fe400078e0003 */
[----:B------:R-:W-:Y:S02]  /*36b90*/  IMAD.MOV.U32 R9, RZ, RZ, R0 ;  /* 0x000000ffff097224 */ /* 0x000fe400078e0000 */
[----:B------:R-:W-:Y:S02]  /*36ba0*/  IMAD.MOV.U32 R26, RZ, RZ, R14 ;  /* 0x000000ffff1a7224 */ /* 0x000fe400078e000e */
        /* <DEDUP_REMOVED lines=11> */
[----:B--2---:R-:W-:Y:S02]  /*36c60*/  HMMA.16816.F32.BF16 R8, R4, R8, R12 ;  /* 0x000000080408723c */ /* 0x004fe4000004180c */
[----:B------:R-:W3:Y:S04]  /*36c70*/  LDL.LU.64 R14, [R1+0x3a38] ;  /* 0x003a3800010e7983 */ /* 0x000ee80000300a00 */
[----:B------:R-:W3:-:S13]  /*36c80*/  LDL.LU.64 R12, [R1+0x3a30] ;  /* 0x003a3000010c7983 */ /* 0x000eda0000300a00 */
[----:B------:R-:W-:Y:S04]  /*36c90*/  STL.64 [R1+0x1d0], R8 ;  /* 0x0001d00801007387 */ /* 0x000fe80000100a00 */
[----:B------:R3:W-:Y:S02]  /*36ca0*/  STL.64 [R1+0x1d8], R10 ;  /* 0x0001d80a01007387 */ /* 0x0007e40000100a00 */
[----:B---3--:R-:W-:Y:S02]  /*36cb0*/  HMMA.16816.F32.BF16 R8, R4, R20, R12 ;  /* 0x000000140408723c */ /* 0x008fe4000004180c */
[----:B------:R-:W2:-:S15]  /*36cc0*/  LDL.LU R12, [R1+0x100] ;  /* 0x00010000010c7983 */ /* 0x000e9e0000300800 */
[----:B------:R-:W-:Y:S02]  /*36cd0*/  NOP ;  /* 0x0000000000007918 */ /* 0x000fe40000000000 */
[----:B------:R0:W-:Y:S04]  /*36ce0*/  STL.64 [R1+0x1c0], R8 ;  /* 0x0001c00801007387 */ /* 0x0001e80000100a00 */
[----:B------:R1:W-:Y:S04]  /*36cf0*/  STL.64 [R1+0x1c8], R10 ;  /* 0x0001c80a01007387 */ /* 0x0003e80000100a00 */
[----:B------:R-:W2:Y:S04]  /*36d00*/  LDL.LU R13, [R1+0x104] ;  /* 0x00010400010d7983 */ /* 0x000ea80000300800 */
[----:B------:R-:W2:Y:S04]  /*36d10*/  LDL.LU R14, [R1+0x108] ;  /* 0x00010800010e7983 */ /* 0x000ea80000300800 */
[----:B------:R-:W2:Y:S04]  /*36d20*/  LDL.LU R15, [R1+0x10c] ;  /* 0x00010c00010f7983 */ /* 0x000ea80000300800 */
[----:B0-----:R-:W3:Y:S04]  /*36d30*/  LDL.LU R8, [R1+0x1a0] ;  /* 0x0001a00001087983 */ /* 0x001ee80000300800 */
[----:B------:R-:W3:Y:S04]  /*36d40*/  LDL.LU R9, [R1+0x1a4] ;  /* 0x0001a40001097983 */ /* 0x000ee80000300800 */
[----:B-1----:R-:W3:Y:S04]  /*36d50*/  LDL.LU R10, [R1+0x1a8] ;  /* 0x0001a800010a7983 */ /* 0x002ee80000300800 */
[----:B------:R-:W3:Y:S04]  /*36d60*/  LDL.LU R11, [R1+0x1ac] ;  /* 0x0001ac00010b7983 */ /* 0x000ee80000300800 */
[----:B------:R0:W-:Y:S04]  /*36d70*/  STL.64 [R1+0x39b8], R20 ;  /* 0x0039b81401007387 */ /* 0x0001e80000100a00 */
[----:B0-----:R-:W2:Y:S04]  /*36d80*/  LDL.LU R20, [R1+0xc0] ;  /* 0x0000c00001147983 */ /* 0x001ea80000300800 */
[----:B------:R-:W2:Y:S04]  /*36d90*/  LDL.LU R21, [R1+0xc4] ;  /* 0x0000c40001157983 */ /* 0x000ea80000300800 */
[----:B------:R-:W2:Y:S04]  /*36da0*/  LDL.LU R22, [R1+0xc8] ;  /* 0x0000c80001167983 */ /* 0x000ea80000300800 */
[----:B------:R-:W2:Y:S01]  /*36db0*/  LDL.LU R23, [R1+0xcc] ;  /* 0x0000cc0001177983 */ /* 0x000ea20000300800 */
[----:B------:R-:W-:Y:S03]  /*36dc0*/  HMMA.16816.F32.BF16 R16, R4, R24, R16 ;  /* 0x000000180410723c */ /* 0x000fe60000041810 */
[----:B--2---:R-:W-:Y:S04]  /*36dd0*/  STL.64 [R1+0x39c8], R22 ;  /* 0x0039c81601007387 */ /* 0x004fe80000100a00 */
[----:B------:R0:W-:Y:S02]  /*36de0*/  STL.64 [R1+0x39c0], R20 ;  /* 0x0039c01401007387 */ /* 0x0001e40000100a00 */
[----:B0-----:R-:W-:-:S02]  /*36df0*/  IMAD.MOV.U32 R20, RZ, RZ, R3 ;  /* 0x000000ffff147224 */ /* 0x001fc400078e0003 */
[----:B------:R-:W-:-:S05]  /*36e00*/  IMAD.MOV.U32 R21, RZ, RZ, R0 ;  /* 0x000000ffff157224 */ /* 0x000fca00078e0000 */
[----:B------:R0:W-:Y:S04]  /*36e10*/  STL.64 [R1+0x39e0], R20 ;  /* 0x0039e01401007387 */ /* 0x0001e80000100a00 */
[----:B0-----:R-:W2:Y:S04]  /*36e20*/  LDL.64 R20, [R1+0x20] ;  /* 0x0000200001147983 */ /* 0x001ea80000100a00 */
[----:B--2---:R0:W-:Y:S04]  /*36e30*/  STL.64 [R1+0x39f8], R20 ;  /* 0x0039f81401007387 */ /* 0x0041e80000100a00 */
[----:B0-----:R-:W2:Y:S04]  /*36e40*/  LDL.64 R20, [R1+0x40] ;  /* 0x0000400001147983 */ /* 0x001ea80000100a00 */
[----:B------:R0:W-:Y:S04]  /*36e50*/  STL.64 [R1+0x1b0], R16 ;  /* 0x0001b01001007387 */ /* 0x0001e80000100a00 */
[----:B------:R-:W-:Y:S04]  /*36e60*/  STL.64 [R1+0x1b8], R18 ;  /* 0x0001b81201007387 */ /* 0x000fe80000100a00 */
[----:B0-----:R-:W3:Y:S04]  /*36e70*/  LDL.LU.64 R16, [R1+0x3a28] ;  /* 0x003a280001107983 */ /* 0x001ee80000300a00 */
[----:B------:R-:W-:Y:S04]  /*36e80*/  STL.64 [R1+0x39d8], R26 ;  /* 0x0039d81a01007387 */ /* 0x000fe80000100a00 */
[----:B------:R0:W-:Y:S04]  /*36e90*/  STL.64 [R1+0x39d0], R24 ;  /* 0x0039d01801007387 */ /* 0x0001e80000100a00 */
[----:B0-----:R-:W2:Y:S04]  /*36ea0*/  LDL.LU R24, [R1+0xd0] ;  /* 0x0000d00001187983 */ /* 0x001ea80000300800 */
[----:B------:R-:W2:Y:S04]  /*36eb0*/  LDL.LU R25, [R1+0xd4] ;  /* 0x0000d40001197983 */ /* 0x000ea80000300800 */
[----:B------:R-:W2:Y:S04]  /*36ec0*/  LDL.LU R26, [R1+0xd8] ;  /* 0x0000d800011a7983 */ /* 0x000ea80000300800 */
        /* <DEDUP_REMOVED lines=14> */
[----:B------:R0:W-:Y:S04]  /*36fb0*/  STL.64 [R1+0x1a0], R8 ;  /* 0x0001a00801007387 */ /* 0x0001e80000100a00 */
[----:B------:R1:W-:Y:S04]  /*36fc0*/  STL.64 [R1+0x1a8], R10 ;  /* 0x0001a80a01007387 */ /* 0x0003e80000100a00 */
[----:B0-----:R-:W3:Y:S02]  /*36fd0*/  LDL.LU.64 R8, [R1+0x3a20] ;  /* 0x003a200001087983 */ /* 0x001ee40000300a00 */
[----:B---3--:R-:W-:Y:S02]  /*36fe0*/  HMMA.16816.F32.BF16 R4, R4, R8, R12 ;  /* 0x000000080404723c */ /* 0x008fe4000004180c */
[----:B------:R-:W2:Y:S04]  /*36ff0*/  LDL.LU.64 R14, [R1+0x3a18] ;  /* 0x003a1800010e7983 */ /* 0x000ea80000300a00 */
[----:B------:R-:W2:Y:S01]  /*37000*/  LDL.LU.64 R12, [R1+0x3a10] ;  /* 0x003a1000010c7983 */ /* 0x000ea20000300a00 */
[----:B-1----:R-:W-:-:S02]  /*37010*/  IMAD.MOV.U32 R11, RZ, RZ, R20 ;  /* 0x000000ffff0b7224 */ /* 0x002fc400078e0014 */
[----:B------:R-:W-:-:S10]  /*37020*/  IMAD.MOV.U32 R10, RZ, RZ, R21 ;  /* 0x000000ffff0a7224 */ /* 0x000fd400078e0015 */
[----:B------:R0:W-:Y:S04]  /*37030*/  STL.64 [R1+0x100], R4 ;  /* 0x0001000401007387 */ /* 0x0001e80000100a00 */
[----:B------:R-:W-:Y:S04]  /*37040*/  STL.64 [R1+0x108], R6 ;  /* 0x0001080601007387 */ /* 0x000fe80000100a00 */
[----:B0-----:R-:W3:Y:S01]  /*37050*/  LDL.LU.64 R4, [R1] ;  /* 0x0000000001047983 */ /* 0x001ee20000300a00 */
        /* <DEDUP_REMOVED lines=21> */
[----:B0-----:R-:W3:Y:S04]  /*371b0*/  LDL.LU.64 R22, [R1+0x39c8] ;  /* 0x0039c80001167983 */ /* 0x001ee80000300a00 */
[----:B------:R-:W3:Y:S02]  /*371c0*/  LDL.LU.64 R20, [R1+0x39c0] ;  /* 0x0039c00001147983 */ /* 0x000ee40000300a00 */
[----:B---3--:R-:W-:-:S15]  /*371d0*/  HMMA.16816.F32.BF16 R20, R12, R4, R20 ;  /* 0x000000040c14723c */ /* 0x008fde0000041814 */
[----:B------:R-:W-:-:S04]  /*371e0*/  NOP ;  /* 0x0000000000007918 */ /* 0x000fc80000000000 */
[----:B------:R0:W-:Y:S04]  /*371f0*/  STL.64 [R1+0xc0], R20 ;  /* 0x0000c01401007387 */ /* 0x0001e80000100a00 */
[----:B------:R-:W-:Y:S04]  /*37200*/  STL.64 [R1+0xc8], R22 ;  /* 0x0000c81601007387 */ /* 0x000fe80000100a00 */
[----:B0-----:R-:W3:Y:S04]  /*37210*/  LDL.LU.64 R20, [R1+0x39b8] ;  /* 0x0039b80001147983 */ /* 0x001ee80000300a00 */
[----:B------:R0:W-:Y:S04]  /*37220*/  STL.64 [R1+0x3948], R4 ;  /* 0x0039480401007387 */ /* 0x0001e80000100a00 */
[----:B0-----:R-:W3:Y:S04]  /*37230*/  LDL.LU R4, [R1+0x180] ;  /* 0x0001800001047983 */ /* 0x001ee80000300800 */
[----:B------:R-:W3:Y:S04]  /*37240*/  LDL.LU R5, [R1+0x184] ;  /* 0x0001840001057983 */ /* 0x000ee80000300800 */
[----:B------:R-:W3:Y:S01]  /*37250*/  LDL.LU R6, [R1+0x188] ;  /* 0x0001880001067983 */ /* 0x000ee20000300800 */
[----:B----4-:R-:W-:-:S07]  /*37260*/  IMAD.MOV.U32 R7, RZ, RZ, R29 ;  /* 0x000000ffff077224 */ /* 0x010fce00078e001d */
[----:B---3--:R-:W-:-:S15]  /*37270*/  HMMA.16816.F32.BF16 R4, R12, R20, R4 ;  /* 0x000000140c04723c */ /* 0x008fde0000041804 */
[----:B------:R-:W-:-:S04]  /*37280*/  NOP ;  /* 0x0000000000007918 */ /* 0x000fc80000000000 */
[----:B------:R0:W-:Y:S04]  /*37290*/  STL.64 [R1+0x180], R4 ;  /* 0x0001800401007387 */ /* 0x0001e80000100a00 */
[----:B------:R-:W-:Y:S04]  /*372a0*/  STL.64 [R1+0x188], R6 ;  /* 0x0001880601007387 */ /* 0x000fe80000100a00 */
[----:B------:R-:W2:Y:S01]  /*372b0*/  LDL.LU.64 R22, [R1+0x39b0] ;  /* 0x0039b00001167983 */ /* 0x000ea20000300a00 */
[----:B0-----:R-:W-:Y:S02]  /*372c0*/  IMAD.MOV.U32 R5, RZ, RZ, R20 ;  /* 0x000000ffff057224 */ /* 0x001fe400078e0014 */
[----:B------:R-:W-:-:S02]  /*372d0*/  IMAD.MOV.U32 R4, RZ, RZ, R21 ;  /* 0x000000ffff047224 */ /* 0x000fc400078e0015 */
[----:B------:R-:W2:Y:S02]  /*372e0*/  LDL.LU.64 R20, [R1+0x39a8] ;  /* 0x0039a80001147983 */ /* 0x000ea40000300a00 */
[----:B--2---:R-:W-:-:S15]  /*372f0*/  HMMA.16816.F32.BF16 R20, R12, R24, R20 ;  /* 0x000000180c14723c */ /* 0x004fde0000041814 */
[----:B------:R-:W-:-:S04]  /*37300*/  NOP ;  /* 0x0000000000007918 */ /* 0x000fc80000000000 */
[----:B------:R-:W-:Y:S04]  /*37310*/  STL.64 [R1+0x230], R20 ;  /* 0x0002301401007387 */ /* 0x000fe80000100a00 */
[----:B------:R0:W-:Y:S04]  /*37320*/  STL.64 [R1+0x238], R22 ;  /* 0x0002381601007387 */ /* 0x0001e80000100a00 */
[----:B0-----:R-:W2:Y:S04]  /*37330*/  LDL.LU.64 R22, [R1+0x39a0] ;  /* 0x0039a00001167983 */ /* 0x001ea80000300a00 */
[----:B------:R-:W2:Y:S04]  /*37340*/  LDL.LU.64 R20, [R1+0x3998] ;  /* 0x0039980001147983 */ /* 0x000ea80000300a00 */
[----:B------:R-:W-:Y:S04]  /*37350*/  STL.64 [R1+0x3930], R26 ;  /* 0x0039301a01007387 */ /* 0x000fe80000100a00 */
[----:B------:R0:W-:Y:S02]  /*37360*/  STL.64 [R1+0x3928], R24 ;  /* 0x0039281801007387 */ /* 0x0001e40000100a00 */
[----:B0-----:R-:W-:-:S02]  /*37370*/  IMAD.MOV.U32 R24, RZ, RZ, R5 ;  /* 0x000000ffff187224 */ /* 0x001fc400078e0005 */
[----:B------:R-:W-:-:S05]  /*37380*/  IMAD.MOV.U32 R25, RZ, RZ, R4 ;  /* 0x000000ffff197224 */ /* 0x000fca00078e0004 */
[----:B------:R-:W-:Y:S01]  /*37390*/  STL.64 [R1+0x3940], R24 ;  /* 0x0039401801007387 */ /* 0x000fe20000100a00 */
[----:B--2---:R-:W-:-:S15]  /*373a0*/  HMMA.16816.F32.BF16 R4, R12, R16, R20 ;  /* 0x000000100c04723c */ /* 0x004fde0000041814 */
[----:B------:R-:W-:-:S04]  /*373b0*/  NOP ;  /* 0x0000000000007918 */ /* 0x000fc80000000000 */
[----:B------:R0:W-:Y:S04]  /*373c0*/  STL.64 [R1+0x380], R4 ;  /* 0x0003800401007387 */ /* 0x0001e80000100a00 */
[----:B------:R-:W-:Y:S04]  /*373d0*/  STL [R1+0x388], R6 ;  /* 0x0003880601007387 */ /* 0x000fe80000100800 */
[----:B0-----:R-:W2:Y:S01]  /*373e0*/  LDL.64 R4, [R1+0x10] ;  /* 0x0000100001047983 */ /* 0x001ea20000100a00 */
[----:B------:R-:W-:-:S03]  /*373f0*/  IMAD.MOV.U32 R29, RZ, RZ, R7 ;  /* 0x000000ffff1d7224 */ /* 0x000fc600078e0007 */
[----:B--2---:R0:W-:Y:S04]  /*37400*/  STL.64 [R1+0x3960], R4 ;  /* 0x0039600401007387 */ /* 0x0041e80000100a00 */
[----:B0-----:R-:W2:Y:S04]  /*37410*/  LDL.LU R4, [R1+0x480] ;  /* 0x0004800001047983 */ /* 0x001ea80000300800 */
[----:B------:R-:W2:Y:S04]  /*37420*/  LDL.LU R5, [R1+0x484] ;  /* 0x0004840001057983 */ /* 0x000ea80000300800 */
[----:B------:R-:W3:Y:S04]  /*37430*/  LDL.LU R6, [R1+0x488] ;  /* 0x0004880001067983 */ /* 0x000ee80000300800 */
[----:B------:R-:W3:Y:S04]  /*37440*/  LDL.LU R7, [R1+0x48c] ;  /* 0x00048c0001077983 */ /* 0x000ee80000300800 */
[----:B------:R-:W4:Y:S04]  /*37450*/  LDL.LU R16, [R1+0x4a0] ;  /* 0x0004a00001107983 */ /* 0x000f280000300800 */
[----:B------:R-:W4:Y:S04]  /*37460*/  LDL.LU R17, [R1+0x4a4] ;  /* 0x0004a40001117983 */ /* 0x000f280000300800 */
[----:B------:R-:W4:Y:S04]  /*37470*/  LDL.LU R18, [R1+0x4a8] ;  /* 0x0004a80001127983 */ /* 0x000f280000300800 */
[----:B------:R-:W4:Y:S04]  /*37480*/  LDL.LU R19, [R1+0x4ac] ;  /* 0x0004ac0001137983 */ /* 0x000f280000300800 */
[----:B---3--:R-:W-:Y:S04]  /*37490*/  STL.64 [R1+0x3970], R6 ;  /* 0x0039700601007387 */ /* 0x008fe80000100a00 */
[----:B--2---:R-:W-:Y:S04]  /*374a0*/  STL.64 [R1+0x3968], R4 ;  /* 0x0039680401007387 */ /* 0x004fe80000100a00 */
[----:B------:R-:W2:Y:S04]  /*374b0*/  LDL.LU R24, [R1+0x430] ;  /* 0x0004300001187983 */ /* 0x000ea80000300800 */
[----:B------:R-:W2:Y:S04]  /*374c0*/  LDL.LU R25, [R1+0x434] ;  /* 0x0004340001197983 */ /* 0x000ea80000300800 */
[----:B------:R-:W3:Y:S04]  /*374d0*/  LDL.LU R26, [R1+0x438] ;  /* 0x00043800011a7983 */ /* 0x000ee80000300800 */
[----:B------:R-:W3:Y:S04]  /*374e0*/  LDL.LU R27, [R1+0x43c] ;  /* 0x00043c00011b7983 */ /* 0x000ee80000300800 */
        /* <DEDUP_REMOVED lines=12> */
[----:B------:R-:W3:Y:S04]  /*375b0*/  LDL.LU R20, [R1+0x360] ;  /* 0x0003600001147983 */ /* 0x000ee80000300800 */
[----:B------:R-:W3:Y:S04]  /*375c0*/  LDL.LU R21, [R1+0x364] ;  /* 0x0003640001157983 */ /* 0x000ee80000300800 */
[----:B------:R-:W2:Y:S04]  /*375d0*/  LDL.LU R22, [R1+0x368] ;  /* 0x0003680001167983 */ /* 0x000ea80000300800 */
[----:B------:R-:W2:Y:S04]  /*375e0*/  LDL.LU R23, [R1+0x36c] ;  /* 0x00036c0001177983 */ /* 0x000ea80000300800 */
[----:B--2---:R-:W-:Y:S04]  /*375f0*/  STL.64 [R1+0x3918], R22 ;  /* 0x0039181601007387 */ /* 0x004fe80000100a00 */
[----:B---3--:R0:W-:Y:S04]  /*37600*/  STL.64 [R1+0x3910], R20 ;  /* 0x0039101401007387 */ /* 0x0081e80000100a00 */
[----:B0-----:R-:W2:Y:S01]  /*37610*/  LDL.64 R20, [R1+0x50] ;  /* 0x0000500001147983 */ /* 0x001ea20000100a00 */
[----:B----4-:R-:W-:Y:S03]  /*37620*/  HMMA.16816.F32.BF16 R12, R12, R8, R16 ;  /* 0x000000080c0c723c */ /* 0x010fe60000041810 */
[----:B--2---:R0:W-:Y:S04]  /*37630*/  STL.64 [R1+0x3938], R20 ;  /* 0x0039381401007387 */ /* 0x0041e80000100a00 */
[----:B0-----:R-:W2:Y:S04]  /*37640*/  LDL.LU R20, [R1+0x420] ;  /* 0x0004200001147983 */ /* 0x001ea80000300800 */
[----:B------:R-:W2:Y:S04]  /*37650*/  LDL.LU R21, [R1+0x424] ;  /* 0x0004240001157983 */ /* 0x000ea80000300800 */
[----:B------:R-:W2:Y:S04]  /*37660*/  LDL.LU R22, [R1+0x428] ;  /* 0x0004280001167983 */ /* 0x000ea80000300800 */
[----:B------:R-:W2:Y:S04]  /*37670*/  LDL.LU R23, [R1+0x42c] ;  /* 0x00042c0001177983 */ /* 0x000ea80000300800 */
[----:B------:R-:W-:Y:S04]  /*37680*/  STL [R1+0x3818], R29 ;  /* 0x0038181d01007387 */ /* 0x000fe80000100800 */
[----:B------:R-:W3:Y:S04]  /*37690*/  LDL.LU.64 R18, [R1+0x3990] ;  /* 0x0039900001127983 */ /* 0x000ee80000300a00 */
[----:B------:R-:W3:Y:S01]  /*376a0*/  LDL.LU.64 R16, [R1+0x3988] ;  /* 0x0039880001107983 */ /* 0x000ee20000300a00 */
[----:B------:R-:W-:-:S02]  /*376b0*/  IMAD.MOV.U32 R4, RZ, RZ, R11 ;  /* 0x000000ffff047224 */ /* 0x000fc400078e000b */
[----:B------:R-:W-:Y:S01]  /*376c0*/  IMAD.MOV.U32 R5, RZ, RZ, R10 ;  /* 0x000000ffff057224 */ /* 0x000fe200078e000a */
[----:B------:R-:W-:Y:S04]  /*376d0*/  STL.64 [R1+0x370], R12 ;  /* 0x0003700c01007387 */ /* 0x000fe80000100a00 */
[----:B------:R-:W-:Y:S04]  /*376e0*/  STL.64 [R1+0x378], R14 ;  /* 0x0003780e01007387 */ /* 0x000fe80000100a00 */
[----:B------:R0:W-:Y:S04]  /*376f0*/  STL.64 [R1+0x3920], R8 ;  /* 0x0039200801007387 */ /* 0x0001e80000100a00 */
[----:B0-----:R-:W4:Y:S04]  /*37700*/  LDL.LU R8, [R1+0x400] ;  /* 0x0004000001087983 */ /* 0x001f280000300800 */
[----:B------:R-:W4:Y:S04]  /*37710*/  LDL.LU R9, [R1+0x404] ;  /* 0x0004040001097983 */ /* 0x000f280000300800 */
[----:B------:R-:W4:Y:S04]  /*37720*/  LDL.LU R10, [R1+0x408] ;  /* 0x00040800010a7983 */ /* 0x000f280000300800 */
[----:B------:R-:W4:Y:S01]  /*37730*/  LDL.LU R11, [R1+0x40c] ;  /* 0x00040c00010b7983 */ /* 0x000f220000300800 */
[----:B---3--:R-:W-:Y:S03]  /*37740*/  HMMA.16816.F32.BF16 R4, R16, R4, R24 ;  /* 0x000000041004723c */ /* 0x008fe60000041818 */
[----:B------:R-:W3:Y:S04]  /*37750*/  LDL.LU.64 R26, [R1+0x3980] ;  /* 0x00398000011a7983 */ /* 0x000ee80000300a00 */
[----:B------:R-:W3:-:S12]  /*37760*/  LDL.LU.64 R24, [R1+0x3978] ;  /* 0x0039780001187983 */ /* 0x000ed80000300a00 */
[----:B------:R-:W-:Y:S04]  /*37770*/  STL.64 [R1+0x460], R4 ;  /* 0x0004600401007387 */ /* 0x000fe80000100a00 */
[----:B------:R0:W-:Y:S04]  /*37780*/  STL.64 [R1+0x468], R6 ;  /* 0x0004680601007387 */ /* 0x0001e80000100a00 */
[----:B0-----:R-:W2:Y:S04]  /*37790*/  LDL.LU.64 R6, [R1+0x3970] ;  /* 0x0039700001067983 */ /* 0x001ea80000300a00 */
[----:B------:R-:W2:Y:S01]  /*377a0*/  LDL.LU.64 R4, [R1+0x3968] ;  /* 0x0039680001047983 */ /* 0x000ea20000300a00 */
[----:B------:R-:W-:-:S02]  /*377b0*/  IMAD.MOV.U32 R12, RZ, RZ, R3 ;  /* 0x000000ffff0c7224 */ /* 0x000fc400078e0003 */
[----:B------:R-:W-:-:S07]  /*377c0*/  IMAD.MOV.U32 R13, RZ, RZ, R0 ;  /* 0x000000ffff0d7224 */ /* 0x000fce00078e0000 */
[----:B--2---:R-:W-:Y:S01]  /*377d0*/  HMMA.16816.F32.BF16 R12, R16, R12, R4 ;  /* 0x0000000c100c723c */ /* 0x004fe20000041804 */
[----:B------:R-:W3:-:S15]  /*377e0*/  LDL.LU.64 R4, [R1+0x3960] ;  /* 0x0039600001047983 */ /* 0x000ede0000300a00 */
[----:B------:R-:W-:-:S03]  /*377f0*/  NOP ;  /* 0x0000000000007918 */ /* 0x000fc60000000000 */
[----:B------:R-:W-:Y:S04]  /*37800*/  STL.64 [R1+0x450], R12 ;  /* 0x0004500c01007387 */ /* 0x000fe80000100a00 */
[----:B------:R0:W-:Y:S04]  /*37810*/  STL.64 [R1+0x458], R14 ;  /* 0x0004580e01007387 */ /* 0x0001e80000100a00 */
[----:B0-----:R-:W2:Y:S01]  /*37820*/  LDL R15, [R1+0x1fe8] ;  /* 0x001fe800010f7983 */ /* 0x001ea20000100800 */
[----:B---3--:R-:W-:Y:S01]  /*37830*/  HMMA.16816.F32.BF16 R24, R16, R4, R24 ;  /* 0x000000041018723c */ /* 0x008fe20000041818 */
[----:B------:R-:W-:-:S02]  /*37840*/  IMAD.MOV.U32 R3, RZ, RZ, R4 ;  /* 0x000000ffff037224 */ /* 0x000fc400078e0004 */
[----:B------:R-:W-:Y:S01]  /*37850*/  IMAD.MOV.U32 R0, RZ, RZ, R5 ;  /* 0x000000ffff007224 */ /* 0x000fe200078e0005 */
[----:B--2---:R0:W-:Y:S04]  /*37860*/  STL [R1+0x38d0], R15 ;  /* 0x0038d00f01007387 */ /* 0x0041e80000100800 */
[----:B------:R-:W2:Y:S04]  /*37870*/  LDL.LU R12, [R1+0x410] ;  /* 0x00041000010c7983 */ /* 0x000ea80000300800 */
[----:B------:R-:W2:Y:S04]  /*37880*/  LDL.LU R13, [R1+0x414] ;  /* 0x00041400010d7983 */ /* 0x000ea80000300800 */
[----:B------:R-:W2:Y:S04]  /*37890*/  LDL.LU R14, [R1+0x418] ;  /* 0x00041800010e7983 */ /* 0x000ea80000300800 */
[----:B0-----:R-:W2:Y:S04]  /*378a0*/  LDL.LU R15, [R1+0x41c] ;  /* 0x00041c00010f7983 */ /* 0x001ea80000300800 */
[----:B------:R-:W-:Y:S04]  /*378b0*/  STL.64 [R1+0x440], R24 ;  /* 0x0004401801007387 */ /* 0x000fe80000100a00 */
[----:B------:R0:W-:Y:S04]  /*378c0*/  STL.64 [R1+0x448], R26 ;  /* 0x0004481a01007387 */ /* 0x0001e80000100a00 */
[----:B0-----:R-:W3:Y:S04]  /*378d0*/  LDL.LU.64 R26, [R1+0x3958] ;  /* 0x00395800011a7983 */ /* 0x001ee80000300a00 */
[----:B------:R-:W3:Y:S04]  /*378e0*/  LDL.LU.64 R24, [R1+0x3950] ;  /* 0x0039500001187983 */ /* 0x000ee80000300a00 */
[----:B------:R-:W3:Y:S02]  /*378f0*/  LDL.LU.64 R4, [R1+0x3948] ;  /* 0x0039480001047983 */ /* 0x000ee40000300a00 */
[----:B---3--:R-:W-:-:S15]  /*37900*/  HMMA.16816.F32.BF16 R24, R16, R4, R24 ;  /* 0x000000041018723c */ /* 0x008fde0000041818 */
[----:B------:R-:W-:-:S04]  /*37910*/  NOP ;  /* 0x0000000000007918 */ /* 0x000fc80000000000 */
[----:B------:R0:W-:Y:S04]  /*37920*/  STL.64 [R1+0x430], R24 ;  /* 0x0004301801007387 */ /* 0x0001e80000100a00 */
[----:B------:R1:W-:Y:S04]  /*37930*/  STL.64 [R1+0x438], R26 ;  /* 0x0004381a01007387 */ /* 0x0003e80000100a00 */
[----:B0-----:R-:W1:Y:S02]  /*37940*/  LDL.LU.64 R24, [R1+0x3940] ;  /* 0x0039400001187983 */ /* 0x001e640000300a00 */
[----:B-1----:R-:W-:Y:S02]  /*37950*/  HMMA.16816.F32.BF16 R24, R16, R24, R20 ;  /* 0x000000181018723c */ /* 0x002fe40000041814 */
[----:B------:R-:W4:-:S15]  /*37960*/  LDL.LU.64 R20, [R1+0x3938] ;  /* 0x0039380001147983 */ /* 0x000f1e0000300a00 */
[----:B------:R-:W-:Y:S02]  /*37970*/  NOP ;  /* 0x0000000000007918 */ /* 0x000fe40000000000 */
[----:B------:R-:W-:Y:S04]  /*37980*/  STL.64 [R1+0x420], R24 ;  /* 0x0004201801007387 */ /* 0x000fe80000100a00 */
[----:B------:R0:W-:Y:S04]  /*37990*/  STL.64 [R1+0x428], R26 ;  /* 0x0004281a01007387 */ /* 0x0001e80000100a00 */
[----:B0-----:R-:W3:Y:S04]  /*379a0*/  LDL.LU.64 R26, [R1+0x3930] ;  /* 0x00393000011a7983 */ /* 0x001ee80000300a00 */
[----:B------:R-:W2:Y:S02]  /*379b0*/  LDL.LU.64 R24, [R1+0x3928] ;  /* 0x0039280001187983 */ /* 0x000ea40000300a00 */
[----:B--2---:R-:W-:-:S15]  /*379c0*/  HMMA.16816.F32.BF16 R12, R16, R24, R12 ;  /* 0x00000018100c723c */ /* 0x004fde000004180c */
[----:B------:R-:W-:-:S04]  /*379d0*/  NOP ;  /* 0x0000000000007918 */ /* 0x000fc80000000000 */
[----:B------:R0:W-:Y:S04]  /*379e0*/  STL.64 [R1+0x410], R12 ;  /* 0x0004100c01007387 */ /* 0x0001e80000100a00 */
[----:B------:R1:W-:Y:S04]  /*379f0*/  STL.64 [R1+0x418], R14 ;  /* 0x0004180e01007387 */ /* 0x0003e80000100a00 */
[----:B0-----:R-:W2:Y:S04]  /*37a00*/  LDL.LU R12, [R1+0x3d0] ;  /* 0x0003d000010c7983 */ /* 0x001ea80000300800 */
[----:B------:R-:W2:Y:S04]  /*37a10*/  LDL.LU R13, [R1+0x3d4] ;  /* 0x0003d400010d7983 */ /* 0x000ea80000300800 */
[----:B-1----:R-:W2:Y:S04]  /*37a20*/  LDL.LU R14, [R1+0x3d8] ;  /* 0x0003d800010e7983 */ /* 0x002ea80000300800 */
[----:B------:R-:W2:Y:S01]  /*37a30*/  LDL.LU R15, [R1+0x3dc] ;  /* 0x0003dc00010f7983 */ /* 0x000ea20000300800 */
[----:B----4-:R-:W-:Y:S03]  /*37a40*/  HMMA.16816.F32.BF16 R8, R16, R20, R8 ;  /* 0x000000141008723c */ /* 0x010fe60000041808 */
[----:B--2---:R-:W-:Y:S04]  /*37a50*/  STL.64 [R1+0x38f0], R14 ;  /* 0x0038f00e01007387 */ /* 0x004fe80000100a00 */
[----:B------:R0:W-:Y:S04]  /*37a60*/  STL.64 [R1+0x38e8], R12 ;  /* 0x0038e80c01007387 */ /* 0x0001e80000100a00 */
[----:B0-----:R-:W2:Y:S04]  /*37a70*/  LDL.64 R12, [R1+0x40] ;  /* 0x00004000010c7983 */ /* 0x001ea80000100a00 */
[----:B---3--:R-:W-:Y:S04]  /*37a80*/  STL.64 [R1+0x38c8], R26 ;  /* 0x0038c81a01007387 */ /* 0x008fe80000100a00 */
[----:B------:R0:W-:Y:S04]  /*37a90*/  STL.64 [R1+0x38c0], R24 ;  /* 0x0038c01801007387 */ /* 0x0001e80000100a00 */
[----:B0-----:R-:W3:Y:S01]  /*37aa0*/  LDL.64 R24, [R1+0x20] ;  /* 0x0000200001187983 */ /* 0x001ee20000100a00 */
[----:B------:R-:W-:-:S02]  /*37ab0*/  IMAD.MOV.U32 R7, RZ, RZ, R20 ;  /* 0x000000ffff077224 */ /* 0x000fc400078e0014 */
[----:B------:R-:W-:Y:S01]  /*37ac0*/  IMAD.MOV.U32 R6, RZ, RZ, R21 ;  /* 0x000000ffff067224 */ /* 0x000fe200078e0015 */
[----:B---3--:R0:W-:Y:S04]  /*37ad0*/  STL.64 [R1+0x38f8], R24 ;  /* 0x0038f81801007387 */ /* 0x0081e80000100a00 */
[----:B0-----:R-:W2:Y:S04]  /*37ae0*/  LDL.LU R24, [R1+0x3f0] ;  /* 0x0003f00001187983 */ /* 0x001ea80000300800 */
[----:B------:R-:W2:Y:S04]  /*37af0*/  LDL.LU R25, [R1+0x3f4] ;  /* 0x0003f40001197983 */ /* 0x000ea80000300800 */
[----:B------:R-:W2:Y:S04]  /*37b00*/  LDL.LU R26, [R1+0x3f8] ;  /* 0x0003f800011a7983 */ /* 0x000ea80000300800 */
[----:B------:R-:W2:Y:S04]  /*37b10*/  LDL.LU R27, [R1+0x3fc] ;  /* 0x0003fc00011b7983 */ /* 0x000ea80000300800 */
[----:B------:R0:W-:Y:S04]  /*37b20*/  STL.64 [R1+0x400], R8 ;  /* 0x0004000801007387 */ /* 0x0001e80000100a00 */
[----:B------:R-:W-:Y:S04]  /*37b30*/  STL.64 [R1+0x408], R10 ;  /* 0x0004080a01007387 */ /* 0x000fe80000100a00 */
[----:B0-----:R-:W3:Y:S04]  /*37b40*/  LDL.LU.64 R8, [R1+0x3920] ;  /* 0x0039200001087983 */ /* 0x001ee80000300a00 */
[----:B------:R-:W3:Y:S04]  /*37b50*/  LDL.LU.64 R22, [R1+0x3918] ;  /* 0x0039180001167983 */ /* 0x000ee80000300a00 */
[----:B------:R-:W3:Y:S02]  /*37b60*/  LDL.LU.64 R20, [R1+0x3910] ;  /* 0x0039100001147983 */ /* 0x000ee40000300a00 */
[----:B---3--:R-:W-:Y:S02]  /*37b70*/  HMMA.16816.F32.BF16 R16, R16, R8, R20 ;  /* 0x000000081010723c */ /* 0x008fe40000041814 */
[----:B------:R-:W2:Y:S04]  /*37b80*/  LDL.LU.64 R22, [R1+0x3908] ;  /* 0x0039080001167983 */ /* 0x000ea80000300a00 */
[----:B------:R-:W2:Y:S04]  /*37b90*/  LDL.LU.64 R20, [R1+0x3900] ;  /* 0x0039000001147983 */ /* 0x000ea80000300a00 */
[----:B------:R0:W-:Y:S04]  /*37ba0*/  STL.64 [R1+0x38a0], R8 ;  /* 0x0038a00801007387 */ /* 0x0001e80000100a00 */
[----:B0-----:R-:W3:Y:S05]  /*37bb0*/  LDL.LU R8, [R1+0x3e0] ;  /* 0x0003e00001087983 */ /* 0x001eea0000300800 */
[----:B------:R0:W-:Y:S04]  /*37bc0*/  STL.64 [R1+0x360], R16 ;  /* 0x0003601001007387 */ /* 0x0001e80000100a00 */
[----:B------:R1:W-:Y:S04]  /*37bd0*/  STL.64 [R1+0x368], R18 ;  /* 0x0003681201007387 */ /* 0x0003e80000100a00 */
[----:B------:R-:W3:Y:S04]  /*37be0*/  LDL.LU R9, [R1+0x3e4] ;  /* 0x0003e40001097983 */ /* 0x000ee80000300800 */
[----:B------:R-:W3:Y:S04]  /*37bf0*/  LDL.LU R10, [R1+0x3e8] ;  /* 0x0003e800010a7983 */ /* 0x000ee80000300800 */
[----:B------:R-:W3:Y:S04]  /*37c00*/  LDL.LU R11, [R1+0x3ec] ;  /* 0x0003ec00010b7983 */ /* 0x000ee80000300800 */
[----:B0-----:R-:W4:Y:S04]  /*37c10*/  LDL.LU R16, [R1+0x250] ;  /* 0x0002500001107983 */ /* 0x001f280000300800 */
[----:B------:R-:W4:Y:S04]  /*37c20*/  LDL.LU R17, [R1+0x254] ;  /* 0x0002540001117983 */ /* 0x000f280000300800 */
[----:B-1----:R-:W2:Y:S04]  /*37c30*/  LDL.LU R18, [R1+0x258] ;  /* 0x0002580001127983 */ /* 0x002ea80000300800 */
[----:B------:R-:W2:Y:S04]  /*37c40*/  LDL.LU R19, [R1+0x25c] ;  /* 0x00025c0001137983 */ /* 0x000ea80000300800 */
[----:B--2---:R-:W-:Y:S04]  /*37c50*/  STL.64 [R1+0x3828], R18 ;  /* 0x0038281201007387 */ /* 0x004fe80000100a00 */
[----:B----4-:R0:W-:Y:S04]  /*37c60*/  STL.64 [R1+0x3820], R16 ;  /* 0x0038201001007387 */ /* 0x0101e80000100a00 */
[----:B0-----:R-:W2:Y:S04]  /*37c70*/  LDL.LU R16, [R1+0x260] ;  /* 0x0002600001107983 */ /* 0x001ea80000300800 */
[----:B------:R-:W2:Y:S04]  /*37c80*/  LDL.LU R17, [R1+0x264] ;  /* 0x0002640001117983 */ /* 0x000ea80000300800 */
[----:B------:R-:W4:Y:S04]  /*37c90*/  LDL.LU R18, [R1+0x268] ;  /* 0x0002680001127983 */ /* 0x000f280000300800 */
[----:B------:R-:W4:Y:S01]  /*37ca0*/  LDL.LU R19, [R1+0x26c] ;  /* 0x00026c0001137983 */ /* 0x000f220000300800 */
[----:B------:R-:W-:Y:S03]  /*37cb0*/  HMMA.16816.F32.BF16 R24, R20, R12, R24 ;  /* 0x0000000c1418723c */ /* 0x000fe60000041818 */
[----:B----4-:R-:W-:Y:S04]  /*37cc0*/  STL.64 [R1+0x3838], R18 ;  /* 0x0038381201007387 */ /* 0x010fe80000100a00 */
[----:B--2---:R0:W-:Y:S04]  /*37cd0*/  STL.64 [R1+0x3830], R16 ;  /* 0x0038301001007387 */ /* 0x0041e80000100a00 */
[----:B0-----:R-:W2:Y:S04]  /*37ce0*/  LDL.LU R16, [R1+0x270] ;  /* 0x0002700001107983 */ /* 0x001ea80000300800 */
[----:B------:R-:W2:Y:S04]  /*37cf0*/  LDL.LU R17, [R1+0x274] ;  /* 0x0002740001117983 */ /* 0x000ea80000300800 */
[----:B------:R-:W4:Y:S04]  /*37d00*/  LDL.LU R18, [R1+0x278] ;  /* 0x0002780001127983 */ /* 0x000f280000300800 */
[----:B------:R-:W4:Y:S04]  /*37d10*/  LDL.LU R19, [R1+0x27c] ;  /* 0x00027c0001137983 */ /* 0x000f280000300800 */
[----:B----4-:R-:W-:Y:S04]  /*37d20*/  STL.64 [R1+0x3848], R18 ;  /* 0x0038481201007387 */ /* 0x010fe80000100a00 */
[----:B--2---:R-:W-:Y:S04]  /*37d30*/  STL.64 [R1+0x3840], R16 ;  /* 0x0038401001007387 */ /* 0x004fe80000100a00 */
[----:B------:R0:W-:Y:S04]  /*37d40*/  STL.64 [R1+0x3f0], R24 ;  /* 0x0003f01801007387 */ /* 0x0001e80000100a00 */
[----:B------:R-:W-:Y:S04]  /*37d50*/  STL.64 [R1+0x3f8], R26 ;  /* 0x0003f81a01007387 */ /* 0x000fe80000100a00 */
[----:B0-----:R-:W3:Y:S01]  /*37d60*/  LDL.LU.64 R24, [R1+0x38f8] ;  /* 0x0038f80001187983 */ /* 0x001ee20000300a00 */
[----:B------:R-:W-:-:S02]  /*37d70*/  IMAD.MOV.U32 R16, RZ, RZ, R3 ;  /* 0x000000ffff107224 */ /* 0x000fc400078e0003 */
[----:B------:R-:W-:Y:S02]  /*37d80*/  IMAD.MOV.U32 R17, RZ, RZ, R0 ;  /* 0x000000ffff117224 */ /* 0x000fe400078e0000 */
[----:B------:R-:W-:Y:S02]  /*37d90*/  IMAD.MOV.U32 R3, RZ, RZ, R12 ;  /* 0x000000ffff037224 */ /* 0x000fe400078e000c */
[----:B------:R-:W-:Y:S01]  /*37da0*/  IMAD.MOV.U32 R0, RZ, RZ, R13 ;  /* 0x000000ffff007224 */ /* 0x000fe200078e000d */
[----:B------:R-:W2:Y:S04]  /*37db0*/  LDL.LU.64 R14, [R1+0x38f0] ;  /* 0x0038f000010e7983 */ /* 0x000ea80000300a00 */
[----:B------:R-:W2:Y:S01]  /*37dc0*/  LDL.LU.64 R12, [R1+0x38e8] ;  /* 0x0038e800010c7983 */ /* 0x000ea20000300a00 */
[C---:B---3--:R-:W-:Y:S08]  /*37dd0*/  HMMA.16816.F32.BF16 R8, R20.reuse, R24, R8 ;  /* 0x000000181408723c */ /* 0x048ff00000041808 */
[----:B--2---:R-:W-:Y:S11]  /*37de0*/  HMMA.16816.F32.BF16 R12, R20, R16, R12 ;  /* 0x00000010140c723c */ /* 0x004ff6000004180c */
[----:B------:R0:W-:Y:S04]  /*37df0*/  STL.64 [R1+0x3e0], R8 ;  /* 0x0003e00801007387 */ /* 0x0001e80000100a00 */
[----:B------:R-:W-:Y:S04]  /*37e00*/  STL.64 [R1+0x3e8], R10 ;  /* 0x0003e80a01007387 */ /* 0x000fe80000100a00 */
[----:B------:R1:W-:Y:S04]  /*37e10*/  STL.64 [R1+0x3858], R16 ;  /* 0x0038581001007387 */ /* 0x0003e80000100a00 */
[----:B------:R2:W-:Y:S01]  /*37e20*/  STL.64 [R1+0x3d0], R12 ;  /* 0x0003d00c01007387 */ /* 0x0005e20000100a00 */
[----:B0-----:R-:W-:-:S02]  /*37e30*/  IMAD.MOV.U32 R9, RZ, RZ, R24 ;  /* 0x000000ffff097224 */ /* 0x001fc400078e0018 */
[----:B------:R-:W-:Y:S02]  /*37e40*/  IMAD.MOV.U32 R8, RZ, RZ, R25 ;  /* 0x000000ffff087224 */ /* 0x000fe400078e0019 */
[----:B-1----:R-:W-:Y:S02]  /*37e50*/  IMAD.MOV.U32 R16, RZ, RZ, R9 ;  /* 0x000000ffff107224 */ /* 0x002fe400078e0009 */
[----:B------:R-:W-:Y:S02]  /*37e60*/  IMAD.MOV.U32 R17, RZ, RZ, R8 ;  /* 0x000000ffff117224 */ /* 0x000fe400078e0008 */
[----:B------:R-:W-:Y:S02]  /*37e70*/  IMAD.MOV.U32 R8, RZ, RZ, R7 ;  /* 0x000000ffff087224 */ /* 0x000fe400078e0007 */
[----:B------:R-:W-:Y:S01]  /*37e80*/  IMAD.MOV.U32 R9, RZ, RZ, R6 ;  /* 0x000000ffff097224 */ /* 0x000fe200078e0006 */
[----:B------:R0:W-:Y:S04]  /*37e90*/  STL.64 [R1+0x3d8], R14 ;  /* 0x0003d80e01007387 */ /* 0x0001e80000100a00 */
[----:B------:R-:W-:Y:S04]  /*37ea0*/  STL.64 [R1+0x38b8], R8 ;  /* 0x0038b80801007387 */ /* 0x000fe80000100a00 */
[----:B------:R1:W-:Y:S04]  /*37eb0*/  STL.64 [R1+0x3870], R16 ;  /* 0x0038701001007387 */ /* 0x0003e80000100a00 */
[----:B--2---:R-:W2:Y:S04]  /*37ec0*/  LDL.LU R12, [R1+0x3b0] ;  /* 0x0003b000010c7983 */ /* 0x004ea80000300800 */
[----:B------:R-:W2:Y:S04]  /*37ed0*/  LDL.LU R13, [R1+0x3b4] ;  /* 0x0003b400010d7983 */ /* 0x000ea80000300800 */
[----:B0-----:R-:W3:Y:S04]  /*37ee0*/  LDL.LU R14, [R1+0x3b8] ;  /* 0x0003b800010e7983 */ /* 0x001ee80000300800 */
[----:B------:R-:W3:Y:S01]  /*37ef0*/  LDL.LU R15, [R1+0x3bc] ;  /* 0x0003bc00010f7983 */ /* 0x000ee20000300800 */
[----:B-1----:R-:W-:-:S02]  /*37f00*/  IMAD.MOV.U32 R16, RZ, RZ, R3 ;  /* 0x000000ffff107224 */ /* 0x002fc400078e0003 */
[----:B------:R-:W-:Y:S01]  /*37f10*/  IMAD.MOV.U32 R17, RZ, RZ, R0 ;  /* 0x000000ffff117224 */ /* 0x000fe200078e0000 */
[----:B---3--:R-:W-:Y:S04]  /*37f20*/  STL.64 [R1+0x38e0], R14 ;  /* 0x0038e00e01007387 */ /* 0x008fe80000100a00 */
[----:B--2---:R0:W-:Y:S04]  /*37f30*/  STL.64 [R1+0x38d8], R12 ;  /* 0x0038d80c01007387 */ /* 0x0041e80000100a00 */
[----:B0-----:R-:W2:Y:S04]  /*37f40*/  LDL.LU R12, [R1+0x3c0] ;  /* 0x0003c000010c7983 */ /* 0x001ea80000300800 */
[----:B------:R-:W2:Y:S04]  /*37f50*/  LDL.LU R13, [R1+0x3c4] ;  /* 0x0003c400010d7983 */ /* 0x000ea80000300800 */
[----:B------:R-:W2:Y:S04]  /*37f60*/  LDL.LU R14, [R1+0x3c8] ;  /* 0x0003c800010e7983 */ /* 0x000ea80000300800 */
[----:B------:R-:W2:Y:S04]  /*37f70*/  LDL.LU R15, [R1+0x3cc] ;  /* 0x0003cc00010f7983 */ /* 0x000ea80000300800 */
[----:B------:R-:W3:Y:S04]  /*37f80*/  LDL.64 R24, [R1+0x30] ;  /* 0x0000300001187983 */ /* 0x000ee80000100a00 */
[----:B------:R-:W4:Y:S04]  /*37f90*/  LDL.LU R8, [R1+0x3a0] ;  /* 0x0003a00001087983 */ /* 0x000f280000300800 */
[----:B------:R-:W4:Y:S04]  /*37fa0*/  LDL.LU R9, [R1+0x3a4] ;  /* 0x0003a40001097983 */ /* 0x000f280000300800 */
[----:B------:R-:W4:Y:S04]  /*37fb0*/  LDL.LU R10, [R1+0x3a8] ;  /* 0x0003a800010a7983 */ /* 0x000f280000300800 */
[----:B------:R-:W4:Y:S04]  /*37fc0*/  LDL.LU R11, [R1+0x3ac] ;  /* 0x0003ac00010b7983 */ /* 0x000f280000300800 */
[----:B------:R0:W-:Y:S04]  /*37fd0*/  STL.64 [R1+0x3898], R16 ;  /* 0x0038981001007387 */ /* 0x0001e80000100a00 */
[----:B0-----:R-:W3:Y:S04]  /*37fe0*/  LDL.LU R16, [R1+0x2b0] ;  /* 0x0002b00001107983 */ /* 0x001ee80000300800 */
[----:B------:R-:W3:Y:S04]  /*37ff0*/  LDL.LU R17, [R1+0x2b4] ;  /* 0x0002b40001117983 */ /* 0x000ee80000300800 */
[----:B------:R-:W3:Y:S04]  /*38000*/  LDL.LU R18, [R1+0x2b8] ;  /* 0x0002b80001127983 */ /* 0x000ee80000300800 */
[----:B------:R-:W3:Y:S01]  /*38010*/  LDL.LU R19, [R1+0x2bc] ;  /* 0x0002bc0001137983 */ /* 0x000ee20000300800 */
[C---:B--2---:R-:W-:Y:S03]  /*38020*/  HMMA.16816.F32.BF16 R12, R20.reuse, R4, R12 ;  /* 0x00000004140c723c */ /* 0x044fe6000004180c */
[----:B---3--:R-:W-:Y:S04]  /*38030*/  STL.64 [R1+0x38b0], R18 ;  /* 0x0038b01201007387 */ /* 0x008fe80000100a00 */
[----:B------:R0:W-:Y:S04]  /*38040*/  STL.64 [R1+0x38a8], R16 ;  /* 0x0038a81001007387 */ /* 0x0001e80000100a00 */
[----:B0-----:R-:W2:Y:S04]  /*38050*/  LDL.LU R16, [R1+0x390] ;  /* 0x0003900001107983 */ /* 0x001ea80000300800 */
[----:B------:R-:W2:Y:S04]  /*38060*/  LDL.LU R17, [R1+0x394] ;  /* 0x0003940001117983 */ /* 0x000ea80000300800 */
[----:B------:R-:W2:Y:S04]  /*38070*/  LDL.LU R18, [R1+0x398] ;  /* 0x0003980001127983 */ /* 0x000ea80000300800 */
[----:B------:R-:W2:Y:S04]  /*38080*/  LDL.LU R19, [R1+0x39c] ;  /* 0x00039c0001137983 */ /* 0x000ea80000300800 */
[----:B------:R-:W-:Y:S04]  /*38090*/  STL.64 [R1+0x3c0], R12 ;  /* 0x0003c00c01007387 */ /* 0x000fe80000100a00 */
[----:B------:R0:W-:Y:S04]  /*380a0*/  STL.64 [R1+0x3c8], R14 ;  /* 0x0003c80e01007387 */ /* 0x0001e80000100a00 */
[----:B0-----:R-:W3:Y:S04]  /*380b0*/  LDL.LU.64 R14, [R1+0x38e0] ;  /* 0x0038e000010e7983 */ /* 0x001ee80000300a00 */
[----:B------:R-:W3:Y:S04]  /*380c0*/  LDL.LU.64 R12, [R1+0x38d8] ;  /* 0x0038d800010c7983 */ /* 0x000ee80000300a00 */
        /* <DEDUP_REMOVED lines=18> */
[----:B------:R0:W-:Y:S04]  /*381f0*/  STL.64 [R1+0x3b0], R12 ;  /* 0x0003b00c01007387 */ /* 0x0001e80000100a00 */
[----:B------:R1:W-:Y:S01]  /*38200*/  STL.64 [R1+0x3b8], R14 ;  /* 0x0003b80e01007387 */ /* 0x0003e20000100a00 */
[----:B0-----:R-:W-:-:S03]  /*38210*/  IMAD.MOV.U32 R13, RZ, RZ, R24 ;  /* 0x000000ffff0d7224 */ /* 0x001fc600078e0018 */
[----:B-1----:R-:W3:Y:S01]  /*38220*/  LDL.LU R15, [R1+0x38d0] ;  /* 0x0038d000010f7983 */ /* 0x002ee20000300800 */
[----:B------:R-:W-:-:S03]  /*38230*/  IMAD.MOV.U32 R12, RZ, RZ, R25 ;  /* 0x000000ffff0c7224 */ /* 0x000fc600078e0019 */
[----:B------:R-:W2:Y:S04]  /*38240*/  LDL.LU.64 R26, [R1+0x38c8] ;  /* 0x0038c800011a7983 */ /* 0x000ea80000300a00 */
[----:B------:R-:W4:Y:S02]  /*38250*/  LDL.LU.64 R24, [R1+0x38c0] ;  /* 0x0038c00001187983 */ /* 0x000f240000300a00 */
[----:B----4-:R-:W-:-:S15]  /*38260*/  HMMA.16816.F32.BF16 R8, R20, R24, R8 ;  /* 0x000000181408723c */ /* 0x010fde0000041808 */
[----:B------:R-:W-:-:S04]  /*38270*/  NOP ;  /* 0x0000000000007918 */ /* 0x000fc80000000000 */
[----:B------:R0:W-:Y:S04]  /*38280*/  STL.64 [R1+0x3a0], R8 ;  /* 0x0003a00801007387 */ /* 0x0001e80000100a00 */
[----:B------:R1:W-:Y:S04]  /*38290*/  STL.64 [R1+0x3a8], R10 ;  /* 0x0003a80a01007387 */ /* 0x0003e80000100a00 */
[----:B0-----:R-:W1:Y:S02]  /*382a0*/  LDL.LU.64 R8, [R1+0x38b8] ;  /* 0x0038b80001087983 */ /* 0x001e640000300a00 */
[----:B-1----:R-:W-:Y:S02]  /*382b0*/  HMMA.16816.F32.BF16 R8, R20, R8, R16 ;  /* 0x000000081408723c */ /* 0x002fe40000041810 */
[----:B------:R-:W4:Y:S04]  /*382c0*/  LDL.LU.64 R18, [R1+0x38b0] ;  /* 0x0038b00001127983 */ /* 0x000f280000300a00 */
[----:B------:R-:W4:-:S13]  /*382d0*/  LDL.LU.64 R16, [R1+0x38a8] ;  /* 0x0038a80001107983 */ /* 0x000f1a0000300a00 */
[----:B------:R0:W-:Y:S04]  /*382e0*/  STL.64 [R1+0x390], R8 ;  /* 0x0003900801007387 */ /* 0x0001e80000100a00 */
[----:B------:R1:W-:Y:S04]  /*382f0*/  STL.64 [R1+0x398], R10 ;  /* 0x0003980a01007387 */ /* 0x0003e80000100a00 */
[----:B0-----:R-:W4:Y:S02]  /*38300*/  LDL.LU.64 R8, [R1+0x38a0] ;  /* 0x0038a00001087983 */ /* 0x001f240000300a00 */
[----:B----4-:R-:W-:Y:S02]  /*38310*/  HMMA.16816.F32.BF16 R20, R20, R8, R16 ;  /* 0x000000081414723c */ /* 0x010fe40000041810 */
[----:B------:R-:W2:Y:S01]  /*38320*/  LDL.LU.64 R16, [R1+0x3898] ;  /* 0x0038980001107983 */ /* 0x000ea20000300a00 */
[----:B------:R-:W-:-:S02]  /*38330*/  IMAD.MOV.U32 R29, RZ, RZ, R8 ;  /* 0x000000ffff1d7224 */ /* 0x000fc400078e0008 */
[----:B------:R-:W-:-:S14]  /*38340*/  IMAD.MOV.U32 R28, RZ, RZ, R9 ;  /* 0x000000ffff1c7224 */ /* 0x000fdc00078e0009 */
[----:B------:R0:W-:Y:S04]  /*38350*/  STL.64 [R1+0x2b0], R20 ;  /* 0x0002b01401007387 */ /* 0x0001e80000100a00 */
[----:B------:R4:W-:Y:S04]  /*38360*/  STL.64 [R1+0x2b8], R22 ;  /* 0x0002b81601007387 */ /* 0x0009e80000100a00 */
[----:B-1----:R-:W2:Y:S04]  /*38370*/  LDL.LU.64 R10, [R1+0x3890] ;  /* 0x00389000010a7983 */ /* 0x002ea80000300a00 */
[----:B------:R-:W2:Y:S04]  /*38380*/  LDL.LU.64 R8, [R1+0x3888] ;  /* 0x0038880001087983 */ /* 0x000ea80000300a00 */
[----:B0-----:R-:W3:Y:S04]  /*38390*/  LDL.LU R20, [R1+0x240] ;  /* 0x0002400001147983 */ /* 0x001ee80000300800 */
[----:B------:R-:W3:Y:S04]  /*383a0*/  LDL.LU R21, [R1+0x244] ;  /* 0x0002440001157983 */ /* 0x000ee80000300800 */
[----:B----4-:R-:W4:Y:S04]  /*383b0*/  LDL.LU R22, [R1+0x248] ;  /* 0x0002480001167983 */ /* 0x010f280000300800 */
[----:B------:R-:W4:Y:S01]  /*383c0*/  LDL.LU R23, [R1+0x24c] ;  /* 0x00024c0001177983 */ /* 0x000f220000300800 */
        /* <DEDUP_REMOVED lines=13> */
[----:B------:R-:W2:-:S15]  /*384a0*/  LDL.LU.64 R4, [R1+0x3850] ;  /* 0x0038500001047983 */ /* 0x000e9e0000300a00 */
[----:B------:R-:W-:Y:S02]  /*384b0*/  NOP ;  /* 0x0000000000007918 */ /* 0x000fe40000000000 */
[----:B------:R-:W-:Y:S04]  /*384c0*/  STL.64 [R1+0x280], R16 ;  /* 0x0002801001007387 */ /* 0x000fe80000100a00 */
[----:B------:R0:W-:Y:S04]  /*384d0*/  STL.64 [R1+0x288], R18 ;  /* 0x0002881201007387 */ /* 0x0001e80000100a00 */
[----:B0-----:R-:W2:Y:S04]  /*384e0*/  LDL.LU.64 R18, [R1+0x3848] ;  /* 0x0038480001127983 */ /* 0x001ea80000300a00 */
[----:B------:R-:W2:Y:S02]  /*384f0*/  LDL.LU.64 R16, [R1+0x3840] ;  /* 0x0038400001107983 */ /* 0x000ea40000300a00 */
[----:B--2---:R-:W-:-:S15]  /*38500*/  HMMA.16816.F32.BF16 R16, R8, R4, R16 ;  /* 0x000000040810723c */ /* 0x004fde0000041810 */
[----:B------:R-:W-:-:S04]  /*38510*/  NOP ;  /* 0x0000000000007918 */ /* 0x000fc80000000000 */
[----:B------:R-:W-:Y:S04]  /*38520*/  STL.64 [R1+0x270], R16 ;  /* 0x0002701001007387 */ /* 0x000fe80000100a00 */
[----:B------:R0:W-:Y:S04]  /*38530*/  STL.64 [R1+0x278], R18 ;  /* 0x0002781201007387 */ /* 0x0001e80000100a00 */
[----:B0-----:R-:W2:Y:S04]  /*38540*/  LDL.LU.64 R18, [R1+0x3838] ;  /* 0x0038380001127983 */ /* 0x001ea80000300a00 */
[----:B------:R-:W2:Y:S01]  /*38550*/  LDL.LU.64 R16, [R1+0x3830] ;  /* 0x0038300001107983 */ /* 0x000ea20000300a00 */
[----:B------:R-:W-:-:S02]  /*38560*/  IMAD.MOV.U32 R3, RZ, RZ, R4 ;  /* 0x000000ffff037224 */ /* 0x000fc400078e0004 */
[----:B------:R-:W-:Y:S02]  /*38570*/  IMAD.MOV.U32 R0, RZ, RZ, R5 ;  /* 0x000000ffff007224 */ /* 0x000fe400078e0005 */
[----:B---3--:R-:W0:Y:S04]  /*38580*/  LDSM.16.MT88.4 R4, [R15+UR5+0x4100] ;  /* 0x004100050f04783b */ /* 0x008e280008004200 */
[----:B0-----:R-:W-:Y:S04]  /*38590*/  STL.64 [R1+0x3808], R6 ;  /* 0x0038080601007387 */ /* 0x001fe80000100a00 */
[----:B------:R0:W-:Y:S02]  /*385a0*/  STL.64 [R1+0x3800], R4 ;  /* 0x0038000401007387 */ /* 0x0001e40000100a00 */
[----:B0-----:R-:W-:-:S02]  /*385b0*/  IMAD.MOV.U32 R4, RZ, RZ, R13 ;  /* 0x000000ffff047224 */ /* 0x001fc400078e000d */
[----:B------:R-:W-:Y:S02]  /*385c0*/  IMAD.MOV.U32 R5, RZ, RZ, R12 ;  /* 0x000000ffff057224 */ /* 0x000fe400078e000c */
[----:B------:R-:W0:Y:S05]  /*385d0*/  LDSM.16.MT88.4 R12, [R15+UR5+0x4180] ;  /* 0x004180050f0c783b */ /* 0x000e2a0008004200 */
[C---:B--2---:R-:W-:Y:S01]  /*385e0*/  HMMA.16816.F32.BF16 R4, R8.reuse, R4, R16 ;  /* 0x000000040804723c */ /* 0x044fe20000041810 */
[----:B------:R-:W2:Y:S04]  /*385f0*/  LDL.LU.64 R18, [R1+0x3828] ;  /* 0x0038280001127983 */ /* 0x000ea80000300a00 */
[----:B------:R-:W2:Y:S04]  /*38600*/  LDL.LU.64 R16, [R1+0x3820] ;  /* 0x0038200001107983 */ /* 0x000ea80000300a00 */
[----:B0-----:R-:W-:Y:S10]  /*38610*/  STL.64 [R1+0x3790], R14 ;  /* 0x0037900e01007387 */ /* 0x001ff40000100a00 */
[----:B------:R-:W-:Y:S04]  /*38620*/  STL.64 [R1+0x260], R4 ;  /* 0x0002600401007387 */ /* 0x000fe80000100a00 */
[----:B------:R2:W-:Y:S04]  /*38630*/  STL.64 [R1+0x268], R6 ;  /* 0x0002680601007387 */ /* 0x0005e80000100a00 */
[----:B------:R-:W-:Y:S04]  /*38640*/  STL.64 [R1+0x3788], R12 ;  /* 0x0037880c01007387 */ /* 0x000fe80000100a00 */
[----:B------:R-:W-:Y:S04]  /*38650*/  STL.64 [R1+0x37b0], R26 ;  /* 0x0037b01a01007387 */ /* 0x000fe80000100a00 */
[----:B------:R-:W-:Y:S01]  /*38660*/  STL.64 [R1+0x37a8], R24 ;  /* 0x0037a81801007387 */ /* 0x000fe20000100a00 */
[----:B--2---:R-:W-:Y:S03]  /*38670*/  HMMA.16816.F32.BF16 R4, R8, R24, R16 ;  /* 0x000000180804723c */ /* 0x004fe60000041810 */
[----:B------:R-:W0:-:S15]  /*38680*/  LDSM.16.MT88.4 R16, [R2+UR5+0x6000] ;  /* 0x006000050210783b */ /* 0x000e1e0008004200 */
[----:B------:R-:W-:Y:S01]  /*38690*/  NOP ;  /* 0x0000000000007918 */ /* 0x000fe20000000000 */
[----:B------:R-:W-:Y:S04]  /*386a0*/  STL.64 [R1+0x250], R4 ;  /* 0x0002500401007387 */ /* 0x000fe80000100a00 */
[----:B------:R-:W-:Y:S04]  /*386b0*/  STL.64 [R1+0x258], R6 ;  /* 0x0002580601007387 */ /* 0x000fe80000100a00 */
[----:B0-----:R-:W-:Y:S04]  /*386c0*/  STL.64 [R1+0x36f8], R18 ;  /* 0x0036f81201007387 */ /* 0x001fe80000100a00 */
[----:B------:R0:W-:Y:S04]  /*386d0*/  STL.64 [R1+0x36f0], R16 ;  /* 0x0036f01001007387 */ /* 0x0001e80000100a00 */
[----:B0-----:R-:W4:Y:S04]  /*386e0*/  LDL.LU R16, [R1+0x50] ;  /* 0x0000500001107983 */ /* 0x001f280000300800 */
[----:B------:R-:W4:Y:S02]  /*386f0*/  LDL.LU R17, [R1+0x54] ;  /* 0x0000540001117983 */ /* 0x000f240000300800 */
[----:B----4-:R-:W-:Y:S02]  /*38700*/  HMMA.16816.F32.BF16 R4, R8, R16, R20 ;  /* 0x000000100804723c */ /* 0x010fe40000041814 */
[----:B------:R0:W-:Y:S04]  /*38710*/  STL.64 [R1+0x37b8], R16 ;  /* 0x0037b81001007387 */ /* 0x0001e80000100a00 */
[----:B------:R-:W1:Y:S04]  /*38720*/  LDSM.16.MT88.4 R20, [R2+UR5+0x6080] ;  /* 0x006080050214783b */ /* 0x000e680008004200 */
[----:B0-----:R-:W2:Y:S09]  /*38730*/  LDL.LU R16, [R1+0x140] ;  /* 0x0001400001107983 */ /* 0x001eb20000300800 */
[----:B------:R0:W-:Y:S04]  /*38740*/  STL.64 [R1+0x240], R4 ;  /* 0x0002400401007387 */ /* 0x0001e80000100a00 */
[----:B------:R-:W-:Y:S04]  /*38750*/  STL.64 [R1+0x248], R6 ;  /* 0x0002480601007387 */ /* 0x000fe80000100a00 */
[----:B------:R-:W2:Y:S04]  /*38760*/  LDL.LU R17, [R1+0x144] ;  /* 0x0001440001117983 */ /* 0x000ea80000300800 */
[----:B------:R-:W3:Y:S04]  /*38770*/  LDL.LU R18, [R1+0x148] ;  /* 0x0001480001127983 */ /* 0x000ee80000300800 */
[----:B------:R-:W3:Y:S01]  /*38780*/  LDL.LU R19, [R1+0x14c] ;  /* 0x00014c0001137983 */ /* 0x000ee20000300800 */
[----:B0-----:R-:W-:-:S03]  /*38790*/  IMAD.MOV.U32 R4, RZ, RZ, R29 ;  /* 0x000000ffff047224 */ /* 0x001fc600078e001d */
[----:B------:R-:W4:Y:S04]  /*387a0*/  LDL.LU R29, [R1+0x3818] ;  /* 0x00381800011d7983 */ /* 0x000f280000300800 */
[----:B---3--:R-:W-:Y:S04]  /*387b0*/  STL.64 [R1+0x37c8], R18 ;  /* 0x0037c81201007387 */ /* 0x008fe80000100a00 */
[----:B--2---:R0:W-:Y:S04]  /*387c0*/  STL.64 [R1+0x37c0], R16 ;  /* 0x0037c01001007387 */ /* 0x0041e80000100a00 */
[----:B0-----:R-:W2:Y:S04]  /*387d0*/  LDL.LU.64 R16, [R1+0x10] ;  /* 0x0000100001107983 */ /* 0x001ea80000300a00 */
[----:B--2---:R0:W-:Y:S04]  /*387e0*/  STL.64 [R1+0x37e0], R16 ;  /* 0x0037e01001007387 */ /* 0x0041e80000100a00 */
[----:B0-----:R-:W2:Y:S04]  /*387f0*/  LDL.LU.64 R16, [R1+0x20] ;  /* 0x0000200001107983 */ /* 0x001ea80000300a00 */
[----:B--2---:R0:W-:Y:S04]  /*38800*/  STL.64 [R1+0x37e8], R16 ;  /* 0x0037e81001007387 */ /* 0x0041e80000100a00 */
[----:B0-----:R-:W2:Y:S04]  /*38810*/  LDL.LU.64 R16, [R1+0x40] ;  /* 0x0000400001107983 */ /* 0x001ea80000300a00 */
        /* <DEDUP_REMOVED lines=8> */
[----:B------:R-:W2:Y:S01]  /*388a0*/  LDL.LU R27, [R1+0x13c] ;  /* 0x00013c00011b7983 */ /* 0x000ea20000300800 */
[----:B------:R-:W-:-:S03]  /*388b0*/  IMAD.MOV.U32 R5, RZ, RZ, R28 ;  /* 0x000000ffff057224 */ /* 0x000fc600078e001c */
[----:B--2---:R-:W-:Y:S04]  /*388c0*/  STL.64 [R1+0x37d8], R26 ;  /* 0x0037d81a01007387 */ /* 0x004fe80000100a00 */
[----:B---3--:R0:W-:Y:S04]  /*388d0*/  STL.64 [R1+0x37d0], R24 ;  /* 0x0037d01801007387 */ /* 0x0081e80000100a00 */
[----:B0-----:R-:W2:Y:S04]  /*388e0*/  LDL.LU R24, [R1+0x150] ;  /* 0x0001500001187983 */ /* 0x001ea80000300800 */
[----:B------:R-:W2:Y:S04]  /*388f0*/  LDL.LU R25, [R1+0x154] ;  /* 0x0001540001197983 */ /* 0x000ea80000300800 */
[----:B------:R-:W3:Y:S04]  /*38900*/  LDL.LU R26, [R1+0x158] ;  /* 0x00015800011a7983 */ /* 0x000ee80000300800 */
[----:B------:R-:W3:Y:S01]  /*38910*/  LDL.LU R27, [R1+0x15c] ;  /* 0x00015c00011b7983 */ /* 0x000ee20000300800 */
[----:B------:R-:W-:Y:S03]  /*38920*/  HMMA.16816.F32.BF16 R8, R8, R4, R16 ;  /* 0x000000040808723c */ /* 0x000fe60000041810 */
        /* <DEDUP_REMOVED lines=8> */
[----:B------:R-:W3:Y:S04]  /*389b0*/  LDL.LU R14, [R1+0x128] ;  /* 0x00012800010e7983 */ /* 0x000ee80000300800 */
[----:B------:R-:W3:Y:S04]  /*389c0*/  LDL.LU R15, [R1+0x12c] ;  /* 0x00012c00010f7983 */ /* 0x000ee80000300800 */
[----:B-1----:R0:W-:Y:S04]  /*389d0*/  STL.64 [R1+0x3680], R22 ;  /* 0x0036801601007387 */ /* 0x0021e80000100a00 */
[----:B------:R-:W-:Y:S04]  /*389e0*/  STL.64 [R1+0x3678], R20 ;  /* 0x0036781401007387 */ /* 0x000fe80000100a00 */
[----:B0-----:R-:W2:Y:S04]  /*389f0*/  LDL R22, [R1+0x8] ;  /* 0x0000080001167983 */ /* 0x001ea80000100800 */
[----:B------:R-:W2:Y:S04]  /*38a00*/  LDL R23, [R1+0xc] ;  /* 0x00000c0001177983 */ /* 0x000ea80000100800 */
[----:B------:R-:W2:Y:S04]  /*38a10*/  LDL.LU.64 R16, [R1+0x3810] ;  /* 0x0038100001107983 */ /* 0x000ea80000300a00 */
[----:B------:R-:W2:Y:S04]  /*38a20*/  LDL.LU.64 R6, [R1+0x3808] ;  /* 0x0038080001067983 */ /* 0x000ea80000300a00 */
[----:B------:R-:W2:Y:S04]  /*38a30*/  LDL.LU.64 R4, [R1+0x3800] ;  /* 0x0038000001047983 */ /* 0x000ea80000300a00 */
[----:B------:R-:W-:Y:S04]  /*38a40*/  STL.64 [R1+0x190], R8 ;  /* 0x0001900801007387 */ /* 0x000fe80000100a00 */
[----:B------:R-:W-:Y:S04]  /*38a50*/  STL.64 [R1+0x198], R10 ;  /* 0x0001980a01007387 */ /* 0x000fe80000100a00 */
[----:B------:R-:W0:Y:S04]  /*38a60*/  LDSM.16.MT88.4 R8, [R2+UR5+0x6100] ;  /* 0x006100050208783b */ /* 0x000e280008004200 */
[----:B0-----:R-:W-:Y:S04]  /*38a70*/  STL.64 [R1+0x3608], R10 ;  /* 0x0036080a01007387 */ /* 0x001fe80000100a00 */
[----:B------:R0:W-:Y:S04]  /*38a80*/  STL.64 [R1+0x3600], R8 ;  /* 0x0036000801007387 */ /* 0x0001e80000100a00 */
[----:B0-----:R-:W3:Y:S04]  /*38a90*/  LDL.LU.64 R8, [R1+0x60] ;  /* 0x0000600001087983 */ /* 0x001ee80000300a00 */
[----:B------:R-:W3:Y:S01]  /*38aa0*/  LDL.64 R10, [R1+0x68] ;  /* 0x00006800010a7983 */ /* 0x000ee20000100a00 */
[----:B------:R-:W-:Y:S01]  /*38ab0*/  IMAD.MOV.U32 R21, RZ, RZ, R0 ;  /* 0x000000ffff157224 */ /* 0x000fe200078e0000 */
[----:B--2---:R-:W-:Y:S01]  /*38ac0*/  HMMA.16816.F32.BF16 R24, R4, R16, R24 ;  /* 0x000000100418723c */ /* 0x004fe20000041818 */
[----:B------:R-:W-:-:S02]  /*38ad0*/  IMAD.MOV.U32 R0, RZ, RZ, R16 ;  /* 0x000000ffff007224 */ /* 0x000fc400078e0010 */
[----:B------:R-:W-:Y:S01]  /*38ae0*/  IMAD.MOV.U32 R28, RZ, RZ, R17 ;  /* 0x000000ffff1c7224 */ /* 0x000fe200078e0011 */
        /* <DEDUP_REMOVED lines=10> */
[----:B------:R-:W2:Y:S02]  /*38b90*/  LDL.LU.64 R16, [R1+0x37e8] ;  /* 0x0037e80001107983 */ /* 0x000ea40000300a00 */
[----:B--2---:R-:W-:-:S15]  /*38ba0*/  HMMA.16816.F32.BF16 R8, R4, R16, R8 ;  /* 0x000000100408723c */ /* 0x004fde0000041808 */
[----:B------:R-:W-:-:S04]  /*38bb0*/  NOP ;  /* 0x0000000000007918 */ /* 0x000fc80000000000 */
[----:B------:R0:W-:Y:S04]  /*38bc0*/  STL.64 [R1+0x160], R8 ;  /* 0x0001600801007387 */ /* 0x0001e80000100a00 */
[----:B------:R1:W-:Y:S01]  /*38bd0*/  STL.64 [R1+0x168], R10 ;  /* 0x0001680a01007387 */ /* 0x0003e20000100a00 */
[----:B0-----:R-:W-:Y:S02]  /*38be0*/  IMAD.MOV.U32 R9, RZ, RZ, R16 ;  /* 0x000000ffff097224 */ /* 0x001fe400078e0010 */
[----:B------:R-:W-:Y:S02]  /*38bf0*/  IMAD.MOV.U32 R8, RZ, RZ, R17 ;  /* 0x000000ffff087224 */ /* 0x000fe400078e0011 */
[----:B------:R-:W3:Y:S02]  /*38c00*/  LDL.LU.64 R16, [R1+0x37e0] ;  /* 0x0037e00001107983 */ /* 0x000ee40000300a00 */
[----:B---3--:R-:W-:Y:S01]  /*38c10*/  HMMA.16816.F32.BF16 R24, R4, R16, R24 ;  /* 0x000000100418723c */ /* 0x008fe20000041818 */
[----:B-1----:R-:W-:-:S02]  /*38c20*/  IMAD.MOV.U32 R11, RZ, RZ, R16 ;  /* 0x000000ffff0b7224 */ /* 0x002fc400078e0010 */
[----:B------:R-:W-:-:S15]  /*38c30*/  IMAD.MOV.U32 R10, RZ, RZ, R17 ;  /* 0x000000ffff0a7224 */ /* 0x000fde00078e0011 */
[----:B------:R-:W-:Y:S01]  /*38c40*/  NOP ;  /* 0x0000000000007918 */ /* 0x000fe20000000000 */
[----:B------:R-:W-:Y:S04]  /*38c50*/  STL.64 [R1+0x150], R24 ;  /* 0x0001501801007387 */ /* 0x000fe80000100a00 */
[----:B------:R0:W-:Y:S04]  /*38c60*/  STL.64 [R1+0x158], R26 ;  /* 0x0001581a01007387 */ /* 0x0001e80000100a00 */
[----:B0-----:R-:W2:Y:S04]  /*38c70*/  LDL.LU.64 R26, [R1+0x37d8] ;  /* 0x0037d800011a7983 */ /* 0x001ea80000300a00 */
[----:B------:R-:W2:Y:S04]  /*38c80*/  LDL.LU.64 R24, [R1+0x37d0] ;  /* 0x0037d00001187983 */ /* 0x000ea80000300a00 */
[----:B------:R-:W3:Y:S04]  /*38c90*/  LDL.LU.64 R18, [R1+0x37c8] ;  /* 0x0037c80001127983 */ /* 0x000ee80000300a00 */
[----:B------:R-:W3:Y:S01]  /*38ca0*/  LDL.LU.64 R16, [R1+0x37c0] ;  /* 0x0037c00001107983 */ /* 0x000ee20000300a00 */
[----:B------:R-:W-:-:S07]  /*38cb0*/  IMAD.MOV.U32 R20, RZ, RZ, R3 ;  /* 0x000000ffff147224 */ /* 0x000fce00078e0003 */
[----:B---3--:R-:W-:-:S15]  /*38cc0*/  HMMA.16816.F32.BF16 R16, R4, R20, R16 ;  /* 0x000000140410723c */ /* 0x008fde0000041810 */
[----:B------:R-:W-:-:S04]  /*38cd0*/  NOP ;  /* 0x0000000000007918 */ /* 0x000fc80000000000 */
[----:B------:R0:W-:Y:S04]  /*38ce0*/  STL.64 [R1+0x140], R16 ;  /* 0x0001401001007387 */ /* 0x0001e80000100a00 */
[----:B------:R-:W-:Y:S04]  /*38cf0*/  STL.64 [R1+0x148], R18 ;  /* 0x0001481201007387 */ /* 0x000fe80000100a00 */
[----:B0-----:R-:W3:Y:S04]  /*38d00*/  LDL.LU.64 R16, [R1+0x37b8] ;  /* 0x0037b80001107983 */ /* 0x001ee80000300a00 */
[----:B------:R-:W-:Y:S04]  /*38d10*/  STL.64 [R1+0x3740], R22 ;  /* 0x0037401601007387 */ /* 0x000fe80000100a00 */
[----:B------:R0:W-:Y:S04]  /*38d20*/  STL.64 [R1+0x3738], R20 ;  /* 0x0037381401007387 */ /* 0x0001e80000100a00 */
[----:B0-----:R-:W2:Y:S02]  /*38d30*/  LDL.LU.64 R20, [R1+0x30] ;  /* 0x0000300001147983 */ /* 0x001ea40000300a00 */
        /* <DEDUP_REMOVED lines=8> */
[----:B------:R-:W-:Y:S02]  /*38dc0*/  IMAD.MOV.U32 R20, RZ, RZ, R11 ;  /* 0x000000ffff147224 */ /* 0x000fe400078e000b */
[----:B------:R-:W-:-:S05]  /*38dd0*/  IMAD.MOV.U32 R21, RZ, RZ, R10 ;  /* 0x000000ffff157224 */ /* 0x000fca00078e000a */
[----:B------:R0:W-:Y:S02]  /*38de0*/  STL.64 [R1+0x3758], R20 ;  /* 0x0037581401007387 */ /* 0x0001e40000100a00 */
[----:B0-----:R-:W-:Y:S02]  /*38df0*/  IMAD.MOV.U32 R21, RZ, RZ, R8 ;  /* 0x000000ffff157224 */ /* 0x001fe400078e0008 */
[----:B------:R-:W-:Y:S01]  /*38e00*/  IMAD.MOV.U32 R20, RZ, RZ, R9 ;  /* 0x000000ffff147224 */ /* 0x000fe200078e0009 */
[----:B--2---:R-:W-:-:S15]  /*38e10*/  HMMA.16816.F32.BF16 R12, R4, R24, R12 ;  /* 0x00000018040c723c */ /* 0x004fde000004180c */
[----:B------:R-:W-:-:S04]  /*38e20*/  NOP ;  /* 0x0000000000007918 */ /* 0x000fc80000000000 */
[----:B------:R0:W-:Y:S04]  /*38e30*/  STL.64 [R1+0x120], R12 ;  /* 0x0001200c01007387 */ /* 0x0001e80000100a00 */
[----:B------:R1:W-:Y:S04]  /*38e40*/  STL.64 [R1+0x128], R14 ;  /* 0x0001280e01007387 */ /* 0x0003e80000100a00 */
[----:B------:R-:W3:Y:S04]  /*38e50*/  LDL.LU R8, [R1+0x110] ;  /* 0x0001100001087983 */ /* 0x000ee80000300800 */
[----:B------:R-:W3:Y:S04]  /*38e60*/  LDL.LU R9, [R1+0x114] ;  /* 0x0001140001097983 */ /* 0x000ee80000300800 */
[----:B------:R-:W3:Y:S04]  /*38e70*/  LDL.LU R10, [R1+0x118] ;  /* 0x00011800010a7983 */ /* 0x000ee80000300800 */
[----:B------:R-:W3:Y:S04]  /*38e80*/  LDL.LU R11, [R1+0x11c] ;  /* 0x00011c00010b7983 */ /* 0x000ee80000300800 */
[----:B0-----:R-:W2:Y:S04]  /*38e90*/  LDL.LU R12, [R1+0xb0] ;  /* 0x0000b000010c7983 */ /* 0x001ea80000300800 */
[----:B------:R-:W2:Y:S04]  /*38ea0*/  LDL.LU R13, [R1+0xb4] ;  /* 0x0000b400010d7983 */ /* 0x000ea80000300800 */
[----:B-1----:R-:W2:Y:S04]  /*38eb0*/  LDL.LU R14, [R1+0xb8] ;  /* 0x0000b800010e7983 */ /* 0x002ea80000300800 */
[----:B------:R-:W2:Y:S04]  /*38ec0*/  LDL.LU R15, [R1+0xbc] ;  /* 0x0000bc00010f7983 */ /* 0x000ea80000300800 */
[----:B------:R-:W-:Y:S04]  /*38ed0*/  STL.64 [R1+0x3770], R20 ;  /* 0x0037701401007387 */ /* 0x000fe80000100a00 */
[----:B------:R-:W-:Y:S04]  /*38ee0*/  STL.64 [R1+0x3720], R26 ;  /* 0x0037201a01007387 */ /* 0x000fe80000100a00 */
[----:B------:R0:W-:Y:S04]  /*38ef0*/  STL.64 [R1+0x3718], R24 ;  /* 0x0037181801007387 */ /* 0x0001e80000100a00 */
        /* <DEDUP_REMOVED lines=30> */
[----:B------:R-:W2:Y:S04]  /*390e0*/  LDL.LU.64 R8, [R1+0x3798] ;  /* 0x0037980001087983 */ /* 0x000ea80000300a00 */
[----:B------:R0:W-:Y:S04]  /*390f0*/  STL.64 [R1+0x3710], R16 ;  /* 0x0037101001007387 */ /* 0x0001e80000100a00 */
[----:B0-----:R-:W3:Y:S04]  /*39100*/  LDL.LU R16, [R1+0x340] ;  /* 0x0003400001107983 */ /* 0x001ee80000300800 */
[----:B------:R-:W3:Y:S04]  /*39110*/  LDL.LU R17, [R1+0x344] ;  /* 0x0003440001117983 */ /* 0x000ee80000300800 */
[----:B------:R-:W3:Y:S04]  /*39120*/  LDL.LU R18, [R1+0x348] ;  /* 0x0003480001127983 */ /* 0x000ee80000300800 */
[----:B------:R-:W3:Y:S01]  /*39130*/  LDL.LU R19, [R1+0x34c] ;  /* 0x00034c0001137983 */ /* 0x000ee20000300800 */
[----:B--2---:R-:W-:Y:S03]  /*39140*/  HMMA.16816.F32.BF16 R4, R4, R8, R12 ;  /* 0x000000080404723c */ /* 0x004fe6000004180c */
[----:B------:R-:W2:Y:S04]  /*39150*/  LDL.LU.64 R14, [R1+0x3790] ;  /* 0x00379000010e7983 */ /* 0x000ea80000300a00 */
[----:B------:R-:W2:-:S12]  /*39160*/  LDL.LU.64 R12, [R1+0x3788] ;  /* 0x00378800010c7983 */ /* 0x000e980000300a00 */
[----:B------:R0:W-:Y:S04]  /*39170*/  STL.64 [R1+0xb0], R4 ;  /* 0x0000b00401007387 */ /* 0x0001e80000100a00 */
[----:B------:R-:W-:Y:S01]  /*39180*/  STL.64 [R1+0xb8], R6 ;  /* 0x0000b80601007387 */ /* 0x000fe20000100a00 */
[----:B0-----:R-:W-:Y:S02]  /*39190*/  IMAD.MOV.U32 R4, RZ, RZ, R2 ;  /* 0x000000ffff047224 */ /* 0x001fe400078e0002 */
[----:B------:R-:W-:Y:S01]  /*391a0*/  IMAD.MOV.U32 R5, RZ, RZ, R3 ;  /* 0x000000ffff057224 */ /* 0x000fe200078e0003 */
[----:B------:R-:W4:Y:S04]  /*391b0*/  LDL.LU R2, [R1+0x3784] ;  /* 0x0037840001027983 */ /* 0x000f280000300800 */
[----:B------:R-:W4:Y:S04]  /*391c0*/  LDL.LU R3, [R1+0x3780] ;  /* 0x0037800001037983 */ /* 0x000f280000300800 */
[----:B---3--:R-:W-:Y:S04]  /*391d0*/  STL.64 [R1+0x3708], R10 ;  /* 0x0037080a01007387 */ /* 0x008fe80000100a00 */
[----:B------:R0:W-:Y:S02]  /*391e0*/  STL.64 [R1+0x3700], R8 ;  /* 0x0037000801007387 */ /* 0x0001e40000100a00 */
[----:B0-----:R-:W-:-:S02]  /*391f0*/  IMAD.MOV.U32 R8, RZ, RZ, R0 ;  /* 0x000000ffff087224 */ /* 0x001fc400078e0000 */
[----:B------:R-:W-:Y:S01]  /*39200*/  IMAD.MOV.U32 R9, RZ, RZ, R28 ;  /* 0x000000ffff097224 */ /* 0x000fe200078e001c */
[----:B------:R-:W3:Y:S04]  /*39210*/  LDL.LU R0, [R1+0x377c] ;  /* 0x00377c0001007983 */ /* 0x000ee80000300800 */
[----:B------:R-:W3:Y:S02]  /*39220*/  LDL.LU R28, [R1+0x3778] ;  /* 0x00377800011c7983 */ /* 0x000ee40000300800 */
[----:B--2---:R-:W-:Y:S02]  /*39230*/  HMMA.16816.F32.BF16 R8, R12, R8, R20 ;  /* 0x000000080c08723c */ /* 0x004fe40000041814 */
[----:B------:R-:W2:-:S15]  /*39240*/  LDL.LU.64 R20, [R1+0x3770] ;  /* 0x0037700001147983 */ /* 0x000e9e0000300a00 */
[----:B------:R-:W-:Y:S02]  /*39250*/  NOP ;  /* 0x0000000000007918 */ /* 0x000fe40000000000 */
[----:B------:R0:W-:Y:S04]  /*39260*/  STL.64 [R1+0xa0], R8 ;  /* 0x0000a00801007387 */ /* 0x0001e80000100a00 */
[----:B------:R-:W-:Y:S04]  /*39270*/  STL.64 [R1+0xa8], R10 ;  /* 0x0000a80a01007387 */ /* 0x000fe80000100a00 */
[----:B0-----:R-:W3:Y:S01]  /*39280*/  LDL.LU R8, [R1+0x350] ;  /* 0x0003500001087983 */ /* 0x001ee20000300800 */
        /* <DEDUP_REMOVED lines=11> */
[----:B0-----:R-:W2:Y:S04]  /*39340*/  LDL.LU.64 R22, [R1+0x3740] ;  /* 0x0037400001167983 */ /* 0x001ea80000300a00 */
[----:B------:R-:W2:Y:S01]  /*39350*/  LDL.LU.64 R20, [R1+0x3738] ;  /* 0x0037380001147983 */ /* 0x000ea20000300a00 */
[----:B----4-:R-:W-:-:S02]  /*39360*/  IMAD.MOV.U32 R10, RZ, RZ, R2 ;  /* 0x000000ffff0a7224 */ /* 0x010fc400078e0002 */
[----:B---3--:R-:W-:Y:S02]  /*39370*/  IMAD.MOV.U32 R11, RZ, RZ, R0 ;  /* 0x000000ffff0b7224 */ /* 0x008fe400078e0000 */
[----:B------:R-:W-:Y:S01]  /*39380*/  IMAD.MOV.U32 R9, RZ, RZ, R3 ;  /* 0x000000ffff097224 */ /* 0x000fe200078e0003 */
[----:B--2---:R-:W-:-:S15]  /*39390*/  HMMA.16816.F32.BF16 R24, R12, R20, R24 ;  /* 0x000000140c18723c */ /* 0x004fde0000041818 */
[----:B------:R-:W-:-:S04]  /*393a0*/  NOP ;  /* 0x0000000000007918 */ /* 0x000fc80000000000 */
[----:B------:R-:W-:Y:S01]  /*393b0*/  IMAD.MOV.U32 R2, RZ, RZ, R26 ;  /* 0x000000ffff027224 */ /* 0x000fe200078e001a */
[----:B------:R0:W-:Y:S01]  /*393c0*/  STL [R1+0x70], R24 ;  /* 0x0000701801007387 */ /* 0x0001e20000100800 */
[----:B------:R-:W-:Y:S02]  /*393d0*/  IMAD.MOV.U32 R0, RZ, RZ, R27 ;  /* 0x000000ffff007224 */ /* 0x000fe400078e001b */
[----:B------:R-:W-:Y:S01]  /*393e0*/  IMAD.MOV.U32 R3, RZ, RZ, R25 ;  /* 0x000000ffff037224 */ /* 0x000fe200078e0019 */
[----:B------:R-:W2:Y:S04]  /*393f0*/  LDL.LU.64 R26, [R1+0x3730] ;  /* 0x00373000011a7983 */ /* 0x000ea80000300a00 */
[----:B0-----:R-:W2:Y:S04]  /*39400*/  LDL.LU.64 R24, [R1+0x3728] ;  /* 0x0037280001187983 */ /* 0x001ea80000300a00 */
[----:B------:R0:W-:Y:S04]  /*39410*/  STL.64 [R1+0x36c0], R22 ;  /* 0x0036c01601007387 */ /* 0x0001e80000100a00 */
[----:B------:R-:W3:Y:S04]  /*39420*/  LDL.LU R20, [R1+0x330] ;  /* 0x0003300001147983 */ /* 0x000ee80000300800 */
[----:B------:R-:W3:Y:S04]  /*39430*/  LDL.LU R21, [R1+0x334] ;  /* 0x0003340001157983 */ /* 0x000ee80000300800 */
[----:B0-----:R-:W3:Y:S04]  /*39440*/  LDL.LU R22, [R1+0x338] ;  /* 0x0003380001167983 */ /* 0x001ee80000300800 */
[----:B------:R-:W3:Y:S04]  /*39450*/  LDL.LU R23, [R1+0x33c] ;  /* 0x00033c0001177983 */ /* 0x000ee80000300800 */
[----:B------:R-:W-:Y:S04]  /*39460*/  STL [R1+0x3398], R0 ;  /* 0x0033980001007387 */ /* 0x000fe80000100800 */
[----:B------:R-:W-:Y:S04]  /*39470*/  STL [R1+0x3394], R3 ;  /* 0x0033940301007387 */ /* 0x000fe80000100800 */
[----:B------:R-:W-:Y:S01]  /*39480*/  STL [R1+0x3390], R2 ;  /* 0x0033900201007387 */ /* 0x000fe20000100800 */
[----:B--2---:R-:W-:Y:S03]  /*39490*/  HMMA.16816.F32.BF16 R4, R12, R4, R24 ;  /* 0x000000040c04723c */ /* 0x004fe60000041818 */
[----:B------:R-:W2:Y:S04]  /*394a0*/  LDL.LU.64 R26, [R1+0x3720] ;  /* 0x00372000011a7983 */ /* 0x000ea80000300a00 */
[----:B------:R-:W4:-:S12]  /*394b0*/  LDL.LU.64 R24, [R1+0x3718] ;  /* 0x0037180001187983 */ /* 0x000f180000300a00 */
[----:B------:R0:W-:Y:S04]  /*394c0*/  STL.64 [R1+0x220], R4 ;  /* 0x0002200401007387 */ /* 0x0001e80000100a00 */
[----:B------:R1:W-:Y:S04]  /*394d0*/  STL.64 [R1+0x228], R6 ;  /* 0x0002280601007387 */ /* 0x0003e80000100a00 */
[----:B0-----:R-:W2:Y:S04]  /*394e0*/  LDL.LU R4, [R1+0x320] ;  /* 0x0003200001047983 */ /* 0x001ea80000300800 */
[----:B------:R-:W2:Y:S04]  /*394f0*/  LDL.LU R5, [R1+0x324] ;  /* 0x0003240001057983 */ /* 0x000ea80000300800 */
[----:B-1----:R-:W2:Y:S04]  /*39500*/  LDL.LU R6, [R1+0x328] ;  /* 0x0003280001067983 */ /* 0x002ea80000300800 */
[----:B------:R-:W3:Y:S01]  /*39510*/  LDL.LU R7, [R1+0x32c] ;  /* 0x00032c0001077983 */ /* 0x000ee20000300800 */
[----:B----4-:R-:W-:-:S15]  /*39520*/  HMMA.16816.F32.BF16 R16, R12, R24, R16 ;  /* 0x000000180c10723c */ /* 0x010fde0000041810 */
[----:B------:R-:W-:-:S04]  /*39530*/  NOP ;  /* 0x0000000000007918 */ /* 0x000fc80000000000 */
[----:B------:R-:W-:Y:S01]  /*39540*/  IMAD.MOV.U32 R0, RZ, RZ, R17 ;  /* 0x000000ffff007224 */ /* 0x000fe200078e0011 */
[----:B------:R0:W-:Y:S04]  /*39550*/  STL [R1+0x340], R16 ;  /* 0x0003401001007387 */ /* 0x0001e80000100800 */
[----:B0-----:R-:W4:Y:S04]  /*39560*/  LDL.LU.64 R16, [R1+0x3710] ;  /* 0x0037100001107983 */ /* 0x001f280000300a00 */
[----:B--2---:R0:W-:Y:S04]  /*39570*/  STL.64 [R1+0x36d8], R26 ;  /* 0x0036d81a01007387 */ /* 0x0041e80000100a00 */
[----:B0-----:R-:W2:Y:S01]  /*39580*/  LDL.64 R26, [R1+0x28] ;  /* 0x00002800011a7983 */ /* 0x001ea20000100a00 */
[----:B------:R-:W-:-:S02]  /*39590*/  IMAD.MOV.U32 R2, RZ, RZ, R19 ;  /* 0x000000ffff027224 */ /* 0x000fc400078e0013 */
[----:B------:R-:W-:Y:S02]  /*395a0*/  IMAD.MOV.U32 R3, RZ, RZ, R18 ;  /* 0x000000ffff037224 */ /* 0x000fe400078e0012 */
[C---:B----4-:R-:W-:Y:S01]  /*395b0*/  HMMA.16816.F32.BF16 R16, R12.reuse, R16, R8 ;  /* 0x000000100c10723c */ /* 0x050fe20000041808 */
[----:B--2---:R0:W-:Y:S04]  /*395c0*/  STL.64 [R1+0x36e0], R26 ;  /* 0x0036e01a01007387 */ /* 0x0041e80000100a00 */
[----:B0-----:R-:W2:Y:S04]  /*395d0*/  LDL.64 R26, [R1+0x48] ;  /* 0x00004800011a7983 */ /* 0x001ea80000100a00 */
[----:B------:R-:W-:Y:S04]  /*395e0*/  STL [R1+0x357c], R2 ;  /* 0x00357c0201007387 */ /* 0x000fe80000100800 */
[----:B------:R-:W-:Y:S04]  /*395f0*/  STL [R1+0x3578], R3 ;  /* 0x0035780301007387 */ /* 0x000fe80000100800 */
[----:B------:R-:W-:Y:S04]  /*39600*/  STL [R1+0x3408], R0 ;  /* 0x0034080001007387 */ /* 0x000fe80000100800 */
[----:B------:R-:W4:Y:S04]  /*39610*/  LDL.LU.64 R10, [R1+0x3708] ;  /* 0x00370800010a7983 */ /* 0x000f280000300a00 */
[----:B------:R-:W3:Y:S04]  /*39620*/  LDL.LU.64 R8, [R1+0x3700] ;  /* 0x0037000001087983 */ /* 0x000ee80000300a00 */
[----:B------:R-:W-:Y:S04]  /*39630*/  STL.64 [R1+0x350], R16 ;  /* 0x0003501001007387 */ /* 0x000fe80000100a00 */
[----:B------:R0:W-:Y:S04]  /*39640*/  STL.64 [R1+0x358], R18 ;  /* 0x0003581201007387 */ /* 0x0001e80000100a00 */
[----:B0-----:R-:W2:Y:S04]  /*39650*/  LDL.LU.64 R18, [R1+0x36f8] ;  /* 0x0036f80001127983 */ /* 0x001ea80000300a00 */
[----:B------:R-:W2:Y:S04]  /*39660*/  LDL.LU.64 R16, [R1+0x36f0] ;  /* 0x0036f00001107983 */ /* 0x000ea80000300a00 */
[----:B------:R-:W2:Y:S01]  /*39670*/  LDL R0, [R1+0x1fe8] ;  /* 0x001fe80001007983 */ /* 0x000ea20000100800 */
[----:B---3--:R-:W-:Y:S03]  /*39680*/  HMMA.16816.F32.BF16 R12, R12, R8, R20 ;  /* 0x000000080c0c723c */ /* 0x008fe60000041814 */
[----:B------:R-:W3:Y:S01]  /*39690*/  LDL.LU R20, [R1+0x300] ;  /* 0x0003000001147983 */ /* 0x000ee20000300800 */
[----:B------:R-:W-:-:S15]  /*396a0*/  IMAD.MOV.U32 R22, RZ, RZ, R28 ;  /* 0x000000ffff167224 */ /* 0x000fde00078e001c */
[----:B------:R-:W-:Y:S04]  /*396b0*/  STL.64 [R1+0x330], R12 ;  /* 0x0003300c01007387 */ /* 0x000fe80000100a00 */
[----:B------:R-:W-:Y:S04]  /*396c0*/  STL.64 [R1+0x338], R14 ;  /* 0x0003380e01007387 */ /* 0x000fe80000100a00 */
[----:B------:R-:W3:Y:S04]  /*396d0*/  LDL.LU R21, [R1+0x304] ;  /* 0x0003040001157983 */ /* 0x000ee80000300800 */
[----:B------:R-:W3:Y:S04]  /*396e0*/  LDL.LU R28, [R1+0x36ec] ;  /* 0x0036ec00011c7983 */ /* 0x000ee80000300800 */
[----:B------:R-:W3:Y:S01]  /*396f0*/  LDL.LU R23, [R1+0x30c] ;  /* 0x00030c0001177983 */ /* 0x000ee20000300800 */
[----:B--2---:R-:W-:Y:S01]  /*39700*/  HMMA.16816.F32.BF16 R4, R16, R26, R4 ;  /* 0x0000001a1004723c */ /* 0x004fe20000041804 */
[----:B------:R-:W-:-:S02]  /*39710*/  IMAD.MOV.U32 R3, RZ, RZ, R26 ;  /* 0x000000ffff037224 */ /* 0x000fc400078e001a */
[----:B------:R-:W-:Y:S01]  /*39720*/  IMAD.MOV.U32 R2, RZ, RZ, R27 ;  /* 0x000000ffff027224 */ /* 0x000fe200078e001b */
[----:B---3--:R-:W-:Y:S04]  /*39730*/  STL.64 [R1+0x36d0], R22 ;  /* 0x0036d01601007387 */ /* 0x008fe80000100a00 */
[----:B------:R0:W-:Y:S04]  /*39740*/  STL.64 [R1+0x36c8], R20 ;  /* 0x0036c81401007387 */ /* 0x0001e80000100a00 */
[----:B0-----:R-:W2:Y:S04]  /*39750*/  LDL.LU R20, [R1+0x310] ;  /* 0x0003100001147983 */ /* 0x001ea80000300800 */
[----:B------:R-:W2:Y:S04]  /*39760*/  LDL.LU R21, [R1+0x314] ;  /* 0x0003140001157983 */ /* 0x000ea80000300800 */
[----:B------:R-:W2:Y:S01]  /*39770*/  LDL.LU R22, [R1+0x318] ;  /* 0x0003180001167983 */ /* 0x000ea20000300800 */
[----:B------:R-:W-:-:S03]  /*39780*/  IMAD.MOV.U32 R23, RZ, RZ, R28 ;  /* 0x000000ffff177224 */ /* 0x000fc600078e001c */
[----:B------:R-:W3:Y:S04]  /*39790*/  LDL.LU R28, [R1+0x36e8] ;  /* 0x0036e800011c7983 */ /* 0x000ee80000300800 */
[----:B----4-:R0:W-:Y:S04]  /*397a0*/  STL.64 [R1+0x3690], R10 ;  /* 0x0036900a01007387 */ /* 0x0101e80000100a00 */
[----:B------:R-:W4:Y:S04]  /*397b0*/  LDL.LU R8, [R1+0x2f0] ;  /* 0x0002f00001087983 */ /* 0x000f280000300800 */
[----:B------:R-:W4:Y:S04]  /*397c0*/  LDL.LU R9, [R1+0x2f4] ;  /* 0x0002f40001097983 */ /* 0x000f280000300800 */
[----:B0-----:R-:W4:Y:S04]  /*397d0*/  LDL.LU R10, [R1+0x2f8] ;  /* 0x0002f800010a7983 */ /* 0x001f280000300800 */
[----:B------:R-:W4:Y:S04]  /*397e0*/  LDL.LU R11, [R1+0x2fc] ;  /* 0x0002fc00010b7983 */ /* 0x000f280000300800 */
[----:B------:R-:W2:Y:S04]  /*397f0*/  LDL R14, [R1+0x38] ;  /* 0x00003800010e7983 */ /* 0x000ea80000100800 */
[----:B------:R-:W2:Y:S04]  /*39800*/  LDL.LU.64 R26, [R1+0x36e0] ;  /* 0x0036e000011a7983 */ /* 0x000ea80000300a00 */
[----:B------:R0:W-:Y:S04]  /*39810*/  STL.64 [R1+0x320], R4 ;  /* 0x0003200401007387 */ /* 0x0001e80000100a00 */
[----:B------:R1:W-:Y:S04]  /*39820*/  STL [R1+0x328], R6 ;  /* 0x0003280601007387 */ /* 0x0003e80000100800 */
[----:B0-----:R-:W4:Y:S04]  /*39830*/  LDL.LU R4, [R1+0x1d0] ;  /* 0x0001d00001047983 */ /* 0x001f280000300800 */
[----:B------:R-:W4:Y:S04]  /*39840*/  LDL.LU R5, [R1+0x1d4] ;  /* 0x0001d40001057983 */ /* 0x000f280000300800 */
[----:B-1----:R-:W4:Y:S01]  /*39850*/  LDL.LU R6, [R1+0x1d8] ;  /* 0x0001d80001067983 */ /* 0x002f220000300800 */
[----:B---3--:R-:W-:-:S02]  /*39860*/  IMAD.MOV.U32 R15, RZ, RZ, R28 ;  /* 0x000000ffff0f7224 */ /* 0x008fc400078e001c */
[----:B------:R-:W-:Y:S02]  /*39870*/  IMAD.MOV.U32 R28, RZ, RZ, R7 ;  /* 0x000000ffff1c7224 */ /* 0x000fe400078e0007 */
[----:B------:R-:W4:Y:S01]  /*39880*/  LDL.LU R7, [R1+0x1dc] ;  /* 0x0001dc0001077983 */ /* 0x000f220000300800 */
[----:B--2---:R-:W-:-:S15]  /*39890*/  HMMA.16816.F32.BF16 R20, R16, R26, R20 ;  /* 0x0000001a1014723c */ /* 0x004fde0000041814 */
[----:B------:R-:W-:-:S04]  /*398a0*/  NOP ;  /* 0x0000000000007918 */ /* 0x000fc80000000000 */
[----:B------:R-:W-:Y:S02]  /*398b0*/  IMAD.MOV.U32 R25, RZ, RZ, R22 ;  /* 0x000000ffff197224 */ /* 0x000fe400078e0016 */
[----:B------:R-:W-:Y:S01]  /*398c0*/  IMAD.MOV.U32 R24, RZ, RZ, R23 ;  /* 0x000000ffff187224 */ /* 0x000fe200078e0017 */
[----:B----4-:R0:W-:Y:S04]  /*398d0*/  STL.64 [R1+0x3638], R6 ;  /* 0x0036380601007387 */ /* 0x0101e80000100a00 */
[----:B------:R1:W-:Y:S04]  /*398e0*/  STL.64 [R1+0x3630], R4 ;  /* 0x0036300401007387 */ /* 0x0003e80000100a00 */
[----:B0-----:R-:W2:Y:S04]  /*398f0*/  LDL.64 R6, [R1+0x18] ;  /* 0x0000180001067983 */ /* 0x001ea80000100a00 */
[----:B------:R-:W-:Y:S01]  /*39900*/  STL [R1+0x3580], R28 ;  /* 0x0035801c01007387 */ /* 0x000fe20000100800 */
[----:B-1----:R-:W-:-:S02]  /*39910*/  IMAD.MOV.U32 R5, RZ, RZ, R26 ;  /* 0x000000ffff057224 */ /* 0x002fc400078e001a */
[----:B------:R-:W-:Y:S02]  /*39920*/  IMAD.MOV.U32 R4, RZ, RZ, R27 ;  /* 0x000000ffff047224 */ /* 0x000fe400078e001b */
[----:B------:R-:W3:Y:S04]  /*39930*/  LDL.LU.64 R26, [R1+0x36d8] ;  /* 0x0036d800011a7983 */ /* 0x000ee80000300a00 */
[----:B------:R0:W-:Y:S04]  /*39940*/  STL.64 [R1+0x310], R20 ;  /* 0x0003101401007387 */ /* 0x0001e80000100a00 */
[----:B------:R-:W2:Y:S04]  /*39950*/  LDL.LU.64 R22, [R1+0x36d0] ;  /* 0x0036d00001167983 */ /* 0x000ea80000300a00 */
[----:B0-----:R-:W2:Y:S04]  /*39960*/  LDL.LU.64 R20, [R1+0x36c8] ;  /* 0x0036c80001147983 */ /* 0x001ea80000300a00 */
[----:B---3--:R-:W-:Y:S01]  /*39970*/  STL.64 [R1+0x36b8], R26 ;  /* 0x0036b81a01007387 */ /* 0x008fe20000100a00 */
[----:B--2---:R-:W-:Y:S03]  /*39980*/  HMMA.16816.F32.BF16 R20, R16, R6, R20 ;  /* 0x000000061014723c */ /* 0x004fe60000041814 */
        /* <DEDUP_REMOVED lines=8> */
[----:B------:R0:W-:Y:S02]  /*39a10*/  STL.64 [R1+0x3648], R6 ;  /* 0x0036480601007387 */ /* 0x0001e40000100a00 */
[----:B0-----:R-:W-:-:S02]  /*39a20*/  IMAD.MOV.U32 R6, RZ, RZ, R5 ;  /* 0x000000ffff067224 */ /* 0x001fc400078e0005 */
[----:B------:R-:W-:-:S05]  /*39a30*/  IMAD.MOV.U32 R7, RZ, RZ, R4 ;  /* 0x000000ffff077224 */ /* 0x000fca00078e0004 */
[----:B------:R-:W-:Y:S01]  /*39a40*/  STL.64 [R1+0x3660], R6 ;  /* 0x0036600601007387 */ /* 0x000fe20000100a00 */
[----:B---3--:R-:W-:-:S15]  /*39a50*/  HMMA.16816.F32.BF16 R8, R16, R22, R8 ;  /* 0x000000161008723c */ /* 0x008fde0000041808 */
[----:B------:R-:W-:-:S04]  /*39a60*/  NOP ;  /* 0x0000000000007918 */ /* 0x000fc80000000000 */
[----:B------:R0:W-:Y:S04]  /*39a70*/  STL.64 [R1+0x2f0], R8 ;  /* 0x0002f00801007387 */ /* 0x0001e80000100a00 */
[----:B------:R1:W-:Y:S04]  /*39a80*/  STL.64 [R1+0x2f8], R10 ;  /* 0x0002f80a01007387 */ /* 0x0003e80000100a00 */
[----:B0-----:R-:W3:Y:S04]  /*39a90*/  LDL.LU R8, [R1+0x2c0] ;  /* 0x0002c00001087983 */ /* 0x001ee80000300800 */
[----:B------:R-:W3:Y:S04]  /*39aa0*/  LDL.LU R9, [R1+0x2c4] ;  /* 0x0002c40001097983 */ /* 0x000ee80000300800 */
[----:B-1----:R-:W4:Y:S04]  /*39ab0*/  LDL.LU R10, [R1+0x2c8] ;  /* 0x0002c800010a7983 */ /* 0x002f280000300800 */
[----:B------:R-:W4:Y:S01]  /*39ac0*/  LDL.LU R11, [R1+0x2cc] ;  /* 0x0002cc00010b7983 */ /* 0x000f220000300800 */
[----:B--2---:R-:W-:Y:S01]  /*39ad0*/  HMMA.16816.F32.BF16 R24, R16, R14, R24 ;  /* 0x0000000e1018723c */ /* 0x004fe20000041818 */
[----:B------:R-:W-:-:S02]  /*39ae0*/  IMAD.MOV.U32 R6, RZ, RZ, R3 ;  /* 0x000000ffff067224 */ /* 0x000fc400078e0003 */
[----:B------:R-:W-:Y:S01]  /*39af0*/  IMAD.MOV.U32 R7, RZ, RZ, R2 ;  /* 0x000000ffff077224 */ /* 0x000fe200078e0002 */
[----:B----4-:R-:W-:Y:S04]  /*39b00*/  STL.64 [R1+0x36a0], R10 ;  /* 0x0036a00a01007387 */ /* 0x010fe80000100a00 */
[----:B---3--:R0:W-:Y:S04]  /*39b10*/  STL.64 [R1+0x3698], R8 ;  /* 0x0036980801007387 */ /* 0x0081e80000100a00 */
[----:B0-----:R-:W2:Y:S04]  /*39b20*/  LDL.LU R8, [R1+0x2d0] ;  /* 0x0002d00001087983 */ /* 0x001ea80000300800 */
[----:B------:R-:W2:Y:S04]  /*39b30*/  LDL.LU R9, [R1+0x2d4] ;  /* 0x0002d40001097983 */ /* 0x000ea80000300800 */
[----:B------:R-:W2:Y:S04]  /*39b40*/  LDL.LU R10, [R1+0x2d8] ;  /* 0x0002d800010a7983 */ /* 0x000ea80000300800 */
[----:B------:R-:W2:Y:S04]  /*39b50*/  LDL.LU R11, [R1+0x2dc] ;  /* 0x0002dc00010b7983 */ /* 0x000ea80000300800 */
[----:B------:R0:W-:Y:S04]  /*39b60*/  STL.64 [R1+0x3688], R6 ;  /* 0x0036880601007387 */ /* 0x0001e80000100a00 */
[----:B0-----:R-:W3:Y:S04]  /*39b70*/  LDL.64 R6, [R1+0x58] ;  /* 0x0000580001067983 */ /* 0x001ee80000100a00 */
[----:B------:R-:W4:Y:S04]  /*39b80*/  LDL.LU R20, [R1+0x210] ;  /* 0x0002100001147983 */ /* 0x000f280000300800 */
[----:B------:R-:W4:Y:S04]  /*39b90*/  LDL.LU R21, [R1+0x214] ;  /* 0x0002140001157983 */ /* 0x000f280000300800 */
[----:B------:R-:W4:Y:S04]  /*39ba0*/  LDL.LU R22, [R1+0x218] ;  /* 0x0002180001167983 */ /* 0x000f280000300800 */
[----:B------:R-:W4:Y:S04]  /*39bb0*/  LDL.LU R23, [R1+0x21c] ;  /* 0x00021c0001177983 */ /* 0x000f280000300800 */
[----:B------:R-:W-:Y:S04]  /*39bc0*/  STL.64 [R1+0x2e0], R24 ;  /* 0x0002e01801007387 */ /* 0x000fe80000100a00 */
[----:B------:R0:W-:Y:S04]  /*39bd0*/  STL.64 [R1+0x2e8], R26 ;  /* 0x0002e81a01007387 */ /* 0x0001e80000100a00 */
[----:B0-----:R-:W2:Y:S04]  /*39be0*/  LDL.LU.64 R26, [R1+0x36b8] ;  /* 0x0036b800011a7983 */ /* 0x001ea80000300a00 */
[----:B------:R-:W2:Y:S04]  /*39bf0*/  LDL.LU.64 R24, [R1+0x36b0] ;  /* 0x0036b00001187983 */ /* 0x000ea80000300a00 */
[----:B------:R0:W-:Y:S04]  /*39c00*/  STL.64 [R1+0x3628], R14 ;  /* 0x0036280e01007387 */ /* 0x0001e80000100a00 */
[----:B0-----:R-:W2:Y:S04]  /*39c10*/  LDL.64 R14, [R1+0x8] ;  /* 0x00000800010e7983 */ /* 0x001ea80000100a00 */
[----:B--2---:R0:W-:Y:S04]  /*39c20*/  STL.64 [R1+0x3640], R14 ;  /* 0x0036400e01007387 */ /* 0x0041e80000100a00 */
[----:B------:R-:W2:Y:S04]  /*39c30*/  LDL.LU R12, [R1+0x1e0] ;  /* 0x0001e000010c7983 */ /* 0x000ea80000300800 */
[----:B------:R-:W2:Y:S04]  /*39c40*/  LDL.LU R13, [R1+0x1e4] ;  /* 0x0001e400010d7983 */ /* 0x000ea80000300800 */
[----:B0-----:R-:W2:Y:S04]  /*39c50*/  LDL.LU R14, [R1+0x1e8] ;  /* 0x0001e800010e7983 */ /* 0x001ea80000300800 */
[----:B------:R-:W2:Y:S04]  /*39c60*/  LDL.LU R15, [R1+0x1ec] ;  /* 0x0001ec00010f7983 */ /* 0x000ea80000300800 */
[----:B--2---:R0:W-:Y:S04]  /*39c70*/  STL.64 [R1+0x3658], R14 ;  /* 0x0036580e01007387 */ /* 0x0041e80000100a00 */
[----:B------:R1:W-:Y:S01]  /*39c80*/  STL.64 [R1+0x3650], R12 ;  /* 0x0036500c01007387 */ /* 0x0003e20000100a00 */
[----:B0-----:R-:W-:-:S03]  /*39c90*/  IMAD.MOV.U32 R14, RZ, RZ, R26 ;  /* 0x000000ffff0e7224 */ /* 0x001fc600078e001a */
[----:B-1----:R-:W2:Y:S04]  /*39ca0*/  LDL.LU R12, [R1+0x1f0] ;  /* 0x0001f000010c7983 */ /* 0x002ea80000300800 */
[----:B------:R-:W2:Y:S04]  /*39cb0*/  LDL.LU R13, [R1+0x1f4] ;  /* 0x0001f400010d7983 */ /* 0x000ea80000300800 */
[----:B------:R-:W2:Y:S01]  /*39cc0*/  LDL.LU R26, [R1+0x36ac] ;  /* 0x0036ac00011a7983 */ /* 0x000ea20000300800 */
[----:B------:R-:W-:-:S03]  /*39cd0*/  IMAD.MOV.U32 R15, RZ, RZ, R27 ;  /* 0x000000ffff0f7224 */ /* 0x000fc600078e001b */
[----:B------:R-:W2:Y:S04]  /*39ce0*/  LDL.LU R27, [R1+0x36a8] ;  /* 0x0036a800011b7983 */ /* 0x000ea80000300800 */
[----:B------:R-:W-:Y:S01]  /*39cf0*/  STL.64 [R1+0x3670], R14 ;  /* 0x0036700e01007387 */ /* 0x000fe20000100a00 */
[C---:B--2---:R-:W-:Y:S03]  /*39d00*/  HMMA.16816.F32.BF16 R8, R16.reuse, R26, R8 ;  /* 0x0000001a1008723c */ /* 0x044fe60000041808 */
        /* <DEDUP_REMOVED lines=9> */
[----:B------:R-:W-:Y:S04]  /*39da0*/  STL.64 [R1+0x3620], R26 ;  /* 0x0036201a01007387 */ /* 0x000fe80000100a00 */
[----:B------:R0:W-:Y:S04]  /*39db0*/  STL.64 [R1+0x3618], R24 ;  /* 0x0036181801007387 */ /* 0x0001e80000100a00 */
[----:B0-----:R-:W2:Y:S04]  /*39dc0*/  LDL.LU R24, [R1+0x1c0] ;  /* 0x0001c00001187983 */ /* 0x001ea80000300800 */
[----:B------:R-:W2:Y:S04]  /*39dd0*/  LDL.LU R25, [R1+0x1c4] ;  /* 0x0001c40001197983 */ /* 0x000ea80000300800 */
[----:B------:R-:W2:Y:S04]  /*39de0*/  LDL.LU R26, [R1+0x1c8] ;  /* 0x0001c800011a7983 */ /* 0x000ea80000300800 */
[----:B------:R-:W2:Y:S01]  /*39df0*/  LDL.LU R27, [R1+0x1cc] ;  /* 0x0001cc00011b7983 */ /* 0x000ea20000300800 */
[----:B---3--:R-:W-:-:S15]  /*39e00*/  HMMA.16816.F32.BF16 R8, R16, R6, R8 ;  /* 0x000000061008723c */ /* 0x008fde0000041808 */
[----:B------:R-:W-:-:S04]  /*39e10*/  NOP ;  /* 0x0000000000007918 */ /* 0x000fc80000000000 */
[----:B------:R-:W-:Y:S04]  /*39e20*/  STL.64 [R1+0x2c0], R8 ;  /* 0x0002c00801007387 */ /* 0x000fe80000100a00 */
[----:B------:R0:W-:Y:S04]  /*39e30*/  STL.64 [R1+0x2c8], R10 ;  /* 0x0002c80a01007387 */ /* 0x0001e80000100a00 */
[----:B0-----:R-:W4:Y:S01]  /*39e40*/  LDL.LU.64 R10, [R1+0x3690] ;  /* 0x00369000010a7983 */ /* 0x001f220000300a00 */
[----:B------:R-:W-:Y:S02]  /*39e50*/  IMAD.MOV.U32 R9, RZ, RZ, R6 ;  /* 0x000000ffff097224 */ /* 0x000fe400078e0006 */
[----:B------:R-:W-:-:S02]  /*39e60*/  IMAD.MOV.U32 R8, RZ, RZ, R7 ;  /* 0x000000ffff087224 */ /* 0x000fc400078e0007 */
[----:B------:R-:W2:Y:S01]  /*39e70*/  LDL.LU.64 R6, [R1+0x3688] ;  /* 0x0036880001067983 */ /* 0x000ea20000300a00 */
[----:B----4-:R-:W-:Y:S03]  /*39e80*/  HMMA.16816.F32.BF16 R16, R16, R10, R20 ;  /* 0x0000000a1010723c */ /* 0x010fe60000041814 */
[----:B------:R-:W2:Y:S04]  /*39e90*/  LDL.LU.64 R22, [R1+0x3680] ;  /* 0x0036800001167983 */ /* 0x000ea80000300a00 */
[----:B------:R-:W2:-:S12]  /*39ea0*/  LDL.LU.64 R20, [R1+0x3678] ;  /* 0x0036780001147983 */ /* 0x000e980000300a00 */
[----:B------:R0:W-:Y:S04]  /*39eb0*/  STL.64 [R1+0x210], R16 ;  /* 0x0002101001007387 */ /* 0x0001e80000100a00 */
[----:B------:R1:W-:Y:S04]  /*39ec0*/  STL.64 [R1+0x218], R18 ;  /* 0x0002181201007387 */ /* 0x0003e80000100a00 */
[----:B0-----:R-:W3:Y:S04]  /*39ed0*/  LDL.LU R16, [R1+0x1b0] ;  /* 0x0001b00001107983 */ /* 0x001ee80000300800 */
[----:B------:R-:W3:Y:S04]  /*39ee0*/  LDL.LU R17, [R1+0x1b4] ;  /* 0x0001b40001117983 */ /* 0x000ee80000300800 */
[----:B-1----:R-:W3:Y:S04]  /*39ef0*/  LDL.LU R18, [R1+0x1b8] ;  /* 0x0001b80001127983 */ /* 0x002ee80000300800 */
[----:B------:R-:W3:Y:S04]  /*39f00*/  LDL.LU R19, [R1+0x1bc] ;  /* 0x0001bc0001137983 */ /* 0x000ee80000300800 */
[----:B------:R-:W-:Y:S01]  /*39f10*/  STL.64 [R1+0x3610], R10 ;  /* 0x0036100a01007387 */ /* 0x000fe20000100a00 */
[----:B--2---:R-:W-:Y:S03]  /*39f20*/  HMMA.16816.F32.BF16 R4, R20, R6, R12 ;  /* 0x000000061404723c */ /* 0x004fe6000004180c */
[----:B------:R-:W2:Y:S04]  /*39f30*/  LDL.LU.64 R14, [R1+0x3670] ;  /* 0x00367000010e7983 */ /* 0x000ea80000300a00 */
[----:B------:R-:W2:-:S12]  /*39f40*/  LDL.LU.64 R12, [R1+0x3668] ;  /* 0x00366800010c7983 */ /* 0x000e980000300a00 */
[----:B------:R-:W-:Y:S04]  /*39f50*/  STL.64 [R1+0x200], R4 ;  /* 0x0002000401007387 */ /* 0x000fe80000100a00 */
[----:B------:R0:W-:Y:S04]  /*39f60*/  STL.64 [R1+0x208], R6 ;  /* 0x0002080601007387 */ /* 0x0001e80000100a00 */
[----:B0-----:R-:W2:Y:S02]  /*39f70*/  LDL.LU.64 R6, [R1+0x3660] ;  /* 0x0036600001067983 */ /* 0x001ea40000300a00 */
[----:B--2---:R-:W-:Y:S02]  /*39f80*/  HMMA.16816.F32.BF16 R4, R20, R6, R12 ;  /* 0x000000061404723c */ /* 0x004fe4000004180c */
[----:B------:R-:W2:Y:S04]  /*39f90*/  LDL.LU.64 R14, [R1+0x3658] ;  /* 0x00365800010e7983 */ /* 0x000ea80000300a00 */
[----:B------:R-:W2:-:S13]  /*39fa0*/  LDL.LU.64 R12, [R1+0x3650] ;  /* 0x00365000010c7983 */ /* 0x000e9a0000300a00 */
[----:B------:R-:W-:Y:S04]  /*39fb0*/  STL.64 [R1+0x1f0], R4 ;  /* 0x0001f00401007387 */ /* 0x000fe80000100a00 */
[----:B------:R0:W-:Y:S04]  /*39fc0*/  STL.64 [R1+0x1f8], R6 ;  /* 0x0001f80601007387 */ /* 0x0001e80000100a00 */
        /* <DEDUP_REMOVED lines=13> */
[----:B------:R-:W-:Y:S01]  /*3a0a0*/  STL.64 [R1+0x1d8], R6 ;  /* 0x0001d80601007387 */ /* 0x000fe20000100a00 */
[----:B0-----:R-:W-:Y:S02]  /*3a0b0*/  IMAD.MOV.U32 R5, RZ, RZ, R14 ;  /* 0x000000ffff057224 */ /* 0x001fe400078e000e */
[----:B------:R-:W-:Y:S02]  /*3a0c0*/  IMAD.MOV.U32 R4, RZ, RZ, R15 ;  /* 0x000000ffff047224 */ /* 0x000fe400078e000f */
[----:B------:R-:W2:Y:S02]  /*3a0d0*/  LDL.LU.64 R14, [R1+0x3628] ;  /* 0x00362800010e7983 */ /* 0x000ea40000300a00 */
[----:B--2---:R-:W-:-:S15]  /*3a0e0*/  HMMA.16816.F32.BF16 R24, R20, R14, R24 ;  /* 0x0000000e1418723c */ /* 0x004fde0000041818 */
[----:B------:R-:W-:-:S04]  /*3a0f0*/  NOP ;  /* 0x0000000000007918 */ /* 0x000fc80000000000 */
[----:B------:R-:W-:Y:S04]  /*3a100*/  STL.64 [R1+0x1c0], R24 ;  /* 0x0001c01801007387 */ /* 0x000fe80000100a00 */
[----:B------:R0:W-:Y:S04]  /*3a110*/  STL.64 [R1+0x1c8], R26 ;  /* 0x0001c81a01007387 */ /* 0x0001e80000100a00 */
[----:B0-----:R-:W3:Y:S04]  /*3a120*/  LDL.LU.64 R26, [R1+0x3620] ;  /* 0x00362000011a7983 */ /* 0x001ee80000300a00 */
[----:B------:R-:W2:Y:S04]  /*3a130*/  LDL.LU.64 R24, [R1+0x3618] ;  /* 0x0036180001187983 */ /* 0x000ea80000300a00 */
[----:B------:R0:W-:Y:S02]  /*3a140*/  STL.64 [R1+0x35a0], R14 ;  /* 0x0035a00e01007387 */ /* 0x0001e40000100a00 */
[----:B0-----:R-:W-:-:S02]  /*3a150*/  IMAD.MOV.U32 R14, RZ, RZ, R5 ;  /* 0x000000ffff0e7224 */ /* 0x001fc400078e0005 */
[----:B------:R-:W-:Y:S01]  /*3a160*/  IMAD.MOV.U32 R15, RZ, RZ, R4 ;  /* 0x000000ffff0f7224 */ /* 0x000fe200078e0004 */
[----:B---3--:R-:W-:-:S15]  /*3a170*/  HMMA.16816.F32.BF16 R16, R20, R26, R16 ;  /* 0x0000001a1410723c */ /* 0x008fde0000041810 */
[----:B------:R-:W-:-:S04]  /*3a180*/  NOP ;  /* 0x0000000000007918 */ /* 0x000fc80000000000 */
[----:B------:R-:W-:Y:S04]  /*3a190*/  STL.64 [R1+0x1b0], R16 ;  /* 0x0001b01001007387 */ /* 0x000fe80000100a00 */
[----:B------:R-:W-:Y:S04]  /*3a1a0*/  STL.64 [R1+0x1b8], R18 ;  /* 0x0001b81201007387 */ /* 0x000fe80000100a00 */
[----:B------:R-:W-:Y:S04]  /*3a1b0*/  STL.64 [R1+0x35b8], R14 ;  /* 0x0035b80e01007387 */ /* 0x000fe80000100a00 */
[----:B------:R-:W-:Y:S04]  /*3a1c0*/  STL.64 [R1+0x3598], R26 ;  /* 0x0035981a01007387 */ /* 0x000fe80000100a00 */
        /* <DEDUP_REMOVED lines=8> */
[----:B------:R-:W4:Y:S01]  /*3a250*/  LDL.LU R7, [R1+0x10c] ;  /* 0x00010c0001077983 */ /* 0x000f220000300800 */
[----:B------:R-:W-:-:S02]  /*3a260*/  IMAD.MOV.U32 R19, RZ, RZ, R8 ;  /* 0x000000ffff137224 */ /* 0x000fc400078e0008 */
[----:B------:R-:W-:Y:S02]  /*3a270*/  IMAD.MOV.U32 R14, RZ, RZ, R3 ;  /* 0x000000ffff0e7224 */ /* 0x000fe400078e0003 */
[----:B------:R-:W-:Y:S02]  /*3a280*/  IMAD.MOV.U32 R15, RZ, RZ, R2 ;  /* 0x000000ffff0f7224 */ /* 0x000fe400078e0002 */
[----:B------:R-:W-:Y:S01]  /*3a290*/  IMAD.MOV.U32 R18, RZ, RZ, R9 ;  /* 0x000000ffff127224 */ /* 0x000fe200078e0009 */
[----:B------:R-:W2:Y:S04]  /*3a2a0*/  LDL.LU R8, [R1+0x1a0] ;  /* 0x0001a00001087983 */ /* 0x000ea80000300800 */
[----:B------:R-:W2:Y:S04]  /*3a2b0*/  LDL.LU R9, [R1+0x1a4] ;  /* 0x0001a40001097983 */ /* 0x000ea80000300800 */
[----:B------:R-:W2:Y:S04]  /*3a2c0*/  LDL.LU R10, [R1+0x1a8] ;  /* 0x0001a800010a7983 */ /* 0x000ea80000300800 */
[----:B------:R-:W2:Y:S04]  /*3a2d0*/  LDL.LU R11, [R1+0x1ac] ;  /* 0x0001ac00010b7983 */ /* 0x000ea80000300800 */
[----:B------:R0:W-:Y:S04]  /*3a2e0*/  STL.64 [R1+0x35d0], R14 ;  /* 0x0035d00e01007387 */ /* 0x0001e80000100a00 */
[----:B0-----:R-:W2:Y:S04]  /*3a2f0*/  LDL.64 R14, [R1+0x28] ;  /* 0x00002800010e7983 */ /* 0x001ea80000100a00 */
[----:B--2---:R0:W-:Y:S04]  /*3a300*/  STL.64 [R1+0x35e8], R14 ;  /* 0x0035e80e01007387 */ /* 0x0041e80000100a00 */
[----:B------:R-:W2:Y:S04]  /*3a310*/  LDL.LU R12, [R1+0xf0] ;  /* 0x0000f000010c7983 */ /* 0x000ea80000300800 */
[----:B------:R-:W2:Y:S04]  /*3a320*/  LDL.LU R13, [R1+0xf4] ;  /* 0x0000f400010d7983 */ /* 0x000ea80000300800 */
[----:B0-----:R-:W2:Y:S04]  /*3a330*/  LDL.LU R14, [R1+0xf8] ;  /* 0x0000f800010e7983 */ /* 0x001ea80000300800 */
[----:B------:R-:W2:Y:S04]  /*3a340*/  LDL.LU R15, [R1+0xfc] ;  /* 0x0000fc00010f7983 */ /* 0x000ea80000300800 */
[----:B---3--:R-:W-:Y:S04]  /*3a350*/  STL.64 [R1+0x35b0], R26 ;  /* 0x0035b01a01007387 */ /* 0x008fe80000100a00 */
[----:B------:R0:W-:Y:S04]  /*3a360*/  STL.64 [R1+0x35a8], R24 ;  /* 0x0035a81801007387 */ /* 0x0001e80000100a00 */
[----:B0-----:R-:W3:Y:S04]  /*3a370*/  LDL.LU R24, [R1+0xc0] ;  /* 0x0000c00001187983 */ /* 0x001ee80000300800 */
[----:B------:R-:W3:Y:S04]  /*3a380*/  LDL.LU R25, [R1+0xc4] ;  /* 0x0000c40001197983 */ /* 0x000ee80000300800 */
[----:B------:R-:W2:Y:S04]  /*3a390*/  LDL.LU R26, [R1+0xc8] ;  /* 0x0000c800011a7983 */ /* 0x000ea80000300800 */
[----:B------:R-:W2:Y:S04]  /*3a3a0*/  LDL.LU R27, [R1+0xcc] ;  /* 0x0000cc00011b7983 */ /* 0x000ea80000300800 */
[----:B--2---:R-:W-:Y:S04]  /*3a3b0*/  STL.64 [R1+0x35c8], R26 ;  /* 0x0035c81a01007387 */ /* 0x004fe80000100a00 */
[----:B---3--:R0:W-:Y:S04]  /*3a3c0*/  STL.64 [R1+0x35c0], R24 ;  /* 0x0035c01801007387 */ /* 0x0081e80000100a00 */
        /* <DEDUP_REMOVED lines=9> */
[----:B------:R-:W3:Y:S01]  /*3a460*/  LDL.LU R27, [R1+0xec] ;  /* 0x0000ec00011b7983 */ /* 0x000ee20000300800 */
[C---:B------:R-:W-:Y:S03]  /*3a470*/  HMMA.16816.F32.BF16 R16, R20.reuse, R18, R8 ;  /* 0x000000121410723c */ /* 0x040fe60000041808 */
[----:B---3--:R0:W-:Y:S04]  /*3a480*/  STL.64 [R1+0x35f8], R26 ;  /* 0x0035f81a01007387 */ /* 0x0081e80000100a00 */
[----:B--2---:R-:W-:Y:S04]  /*3a490*/  STL.64 [R1+0x35f0], R24 ;  /* 0x0035f01801007387 */ /* 0x004fe80000100a00 */
[----:B0-----:R-:W2:Y:S04]  /*3a4a0*/  LDL.64 R26, [R1+0x48] ;  /* 0x00004800011a7983 */ /* 0x001ea80000100a00 */
[----:B------:R-:W4:Y:S04]  /*3a4b0*/  LDL.LU.64 R10, [R1+0x3610] ;  /* 0x00361000010a7983 */ /* 0x000f280000300a00 */
[----:B------:R0:W-:Y:S04]  /*3a4c0*/  STL.64 [R1+0x1a0], R16 ;  /* 0x0001a01001007387 */ /* 0x0001e80000100a00 */
[----:B------:R-:W-:Y:S01]  /*3a4d0*/  STL.64 [R1+0x1a8], R18 ;  /* 0x0001a81201007387 */ /* 0x000fe20000100a00 */
[----:B----4-:R-:W-:Y:S01]  /*3a4e0*/  HMMA.16816.F32.BF16 R4, R20, R10, R4 ;  /* 0x0000000a1404723c */ /* 0x010fe20000041804 */
[----:B0-----:R-:W-:-:S02]  /*3a4f0*/  IMAD.MOV.U32 R17, RZ, RZ, R10 ;  /* 0x000000ffff117224 */ /* 0x001fc400078e000a */
[----:B------:R-:W-:-:S15]  /*3a500*/  IMAD.MOV.U32 R16, RZ, RZ, R11 ;  /* 0x000000ffff107224 */ /* 0x000fde00078e000b */
[----:B------:R-:W-:Y:S01]  /*3a510*/  NOP ;  /* 0x0000000000007918 */ /* 0x000fe20000000000 */
[----:B------:R-:W-:Y:S04]  /*3a520*/  STL.64 [R1+0x100], R4 ;  /* 0x0001000401007387 */ /* 0x000fe80000100a00 */
[----:B------:R-:W-:Y:S04]  /*3a530*/  STL.64 [R1+0x108], R6 ;  /* 0x0001080601007387 */ /* 0x000fe80000100a00 */
[----:B------:R-:W3:Y:S04]  /*3a540*/  LDL.LU.64 R10, [R1+0x3608] ;  /* 0x00360800010a7983 */ /* 0x000ee80000300a00 */
[----:B------:R-:W3:Y:S04]  /*3a550*/  LDL.LU.64 R8, [R1+0x3600] ;  /* 0x0036000001087983 */ /* 0x000ee80000300a00 */
[----:B------:R0:W-:Y:S01]  /*3a560*/  STL.64 [R1+0x3588], R16 ;  /* 0x0035881001007387 */ /* 0x0001e20000100a00 */
[----:B--2---:R-:W-:-:S02]  /*3a570*/  IMAD.MOV.U32 R2, RZ, RZ, R26 ;  /* 0x000000ffff027224 */ /* 0x004fc400078e001a */
[----:B------:R-:W-:Y:S02]  /*3a580*/  IMAD.MOV.U32 R3, RZ, RZ, R27 ;  /* 0x000000ffff037224 */ /* 0x000fe400078e001b */
[----:B------:R-:W-:Y:S01]  /*3a590*/  IMAD.MOV.U32 R23, RZ, RZ, R29 ;  /* 0x000000ffff177224 */ /* 0x000fe200078e001d */
[----:B0-----:R-:W2:Y:S04]  /*3a5a0*/  LDL.LU R16, [R1+0x230] ;  /* 0x0002300001107983 */ /* 0x001ea80000300800 */
[----:B------:R-:W2:Y:S04]  /*3a5b0*/  LDL.LU R17, [R1+0x234] ;  /* 0x0002340001117983 */ /* 0x000ea80000300800 */
[----:B------:R-:W2:Y:S04]  /*3a5c0*/  LDL.LU R18, [R1+0x238] ;  /* 0x0002380001127983 */ /* 0x000ea80000300800 */
[----:B------:R-:W2:Y:S04]  /*3a5d0*/  LDL.LU R19, [R1+0x23c] ;  /* 0x00023c0001137983 */ /* 0x000ea80000300800 */
[----:B------:R-:W4:Y:S04]  /*3a5e0*/  LDL.LU R20, [R1+0x380] ;  /* 0x0003800001147983 */ /* 0x000f280000300800 */
[----:B------:R-:W4:Y:S04]  /*3a5f0*/  LDL.LU R21, [R1+0x384] ;  /* 0x0003840001157983 */ /* 0x000f280000300800 */
[----:B------:R-:W4:Y:S01]  /*3a600*/  LDL.LU R22, [R1+0x388] ;  /* 0x0003880001167983 */ /* 0x000f220000300800 */
[----:B---3--:R-:W-:Y:S03]  /*3a610*/  HMMA.16816.F32.BF16 R12, R8, R26, R12 ;  /* 0x0000001a080c723c */ /* 0x008fe6000004180c */
[----:B------:R-:W3:Y:S04]  /*3a620*/  LDL.LU.64 R26, [R1+0x35f8] ;  /* 0x0035f800011a7983 */ /* 0x000ee80000300a00 */
[----:B------:R-:W3:-:S12]  /*3a630*/  LDL.LU.64 R24, [R1+0x35f0] ;  /* 0x0035f00001187983 */ /* 0x000ed80000300a00 */
[----:B------:R-:W-:Y:S04]  /*3a640*/  STL.64 [R1+0xf0], R12 ;  /* 0x0000f00c01007387 */ /* 0x000fe80000100a00 */
[----:B------:R0:W-:Y:S01]  /*3a650*/  STL [R1+0xf8], R14 ;  /* 0x0000f80e01007387 */ /* 0x0001e20000100800 */
[----:B------:R-:W-:-:S03]  /*3a660*/  IMAD.MOV.U32 R29, RZ, RZ, R15 ;  /* 0x000000ffff1d7224 */ /* 0x000fc600078e000f */
[----:B0-----:R-:W3:Y:S04]  /*3a670*/  LDL.LU.64 R14, [R1+0x35e8] ;  /* 0x0035e800010e7983 */ /* 0x001ee80000300a00 */
[----:B------:R-:W-:Y:S01]  /*3a680*/  STL [R1+0x3228], R29 ;  /* 0x0032281d01007387 */ /* 0x000fe20000100800 */
[----:B---3--:R-:W-:Y:S01]  /*3a690*/  HMMA.16816.F32.BF16 R24, R8, R14, R24 ;  /* 0x0000000e0818723c */ /* 0x008fe20000041818 */
[----:B------:R-:W-:-:S15]  /*3a6a0*/  IMAD.MOV.U32 R28, RZ, RZ, R15 ;  /* 0x000000ffff1c7224 */ /* 0x000fde00078e000f */
[----:B------:R-:W-:-:S03]  /*3a6b0*/  NOP ;  /* 0x0000000000007918 */ /* 0x000fc60000000000 */
        /* <DEDUP_REMOVED lines=9> */
[----:B------:R0:W-:Y:S01]  /*3a750*/  STL [R1+0xd8], R14 ;  /* 0x0000d80e01007387 */ /* 0x0001e20000100800 */
[----:B------:R-:W-:-:S03]  /*3a760*/  IMAD.MOV.U32 R29, RZ, RZ, R15 ;  /* 0x000000ffff1d7224 */ /* 0x000fc600078e000f */
[----:B0-----:R-:W3:Y:S04]  /*3a770*/  LDL.LU.64 R14, [R1+0x35b8] ;  /* 0x0035b800010e7983 */ /* 0x001ee80000300a00 */
[----:B------:R-:W-:Y:S01]  /*3a780*/  STL [R1+0x32b0], R29 ;  /* 0x0032b01d01007387 */ /* 0x000fe20000100800 */
[----:B---3--:R-:W-:Y:S03]  /*3a790*/  HMMA.16816.F32.BF16 R12, R8, R14, R24 ;  /* 0x0000000e080c723c */ /* 0x008fe60000041818 */
[----:B------:R-:W3:Y:S04]  /*3a7a0*/  LDL.LU.64 R26, [R1+0x35b0] ;  /* 0x0035b000011a7983 */ /* 0x000ee80000300a00 */
[----:B------:R-:W3:-:S12]  /*3a7b0*/  LDL.LU.64 R24, [R1+0x35a8] ;  /* 0x0035a80001187983 */ /* 0x000ed80000300a00 */
[----:B------:R-:W-:Y:S04]  /*3a7c0*/  STL.64 [R1+0xc0], R12 ;  /* 0x0000c00c01007387 */ /* 0x000fe80000100a00 */
[----:B------:R0:W-:Y:S04]  /*3a7d0*/  STL.64 [R1+0xc8], R14 ;  /* 0x0000c80e01007387 */ /* 0x0001e80000100a00 */
[----:B0-----:R-:W3:Y:S02]  /*3a7e0*/  LDL.LU.64 R14, [R1+0x35a0] ;  /* 0x0035a000010e7983 */ /* 0x001ee40000300a00 */
[----:B---3--:R-:W-:Y:S02]  /*3a7f0*/  HMMA.16816.F32.BF16 R12, R8, R14, R24 ;  /* 0x0000000e080c723c */ /* 0x008fe40000041818 */
[----:B------:R-:W2:Y:S04]  /*3a800*/  LDL.LU.64 R26, [R1+0x3598] ;  /* 0x00359800011a7983 */ /* 0x000ea80000300a00 */
[----:B------:R-:W3:-:S13]  /*3a810*/  LDL.LU.64 R24, [R1+0x3590] ;  /* 0x0035900001187983 */ /* 0x000eda0000300a00 */
[----:B------:R-:W-:Y:S04]  /*3a820*/  STL.64 [R1+0x180], R12 ;  /* 0x0001800c01007387 */ /* 0x000fe80000100a00 */
[----:B------:R-:W-:Y:S04]  /*3a830*/  STL.64 [R1+0x188], R14 ;  /* 0x0001880e01007387 */ /* 0x000fe80000100a00 */
[----:B------:R-:W0:Y:S04]  /*3a840*/  LDSM.16.MT88.4 R12, [R0+UR5+0x6000] ;  /* 0x00600005000c783b */ /* 0x000e280008004200 */
[----:B0-----:R0:W-:Y:S04]  /*3a850*/  STL.64 [R1+0x34f8], R14 ;  /* 0x0034f80e01007387 */ /* 0x0011e80000100a00 */
[----:B------:R-:W-:Y:S04]  /*3a860*/  STL.64 [R1+0x34f0], R12 ;  /* 0x0034f00c01007387 */ /* 0x000fe80000100a00 */
[----:B0-----:R-:W4:Y:S04]  /*3a870*/  LDL R14, [R1+0x58] ;  /* 0x00005800010e7983 */ /* 0x001f280000100800 */
[----:B------:R-:W4:Y:S01]  /*3a880*/  LDL R15, [R1+0x5c] ;  /* 0x00005c00010f7983 */ /* 0x000f220000100800 */
[----:B--2---:R-:W-:-:S15]  /*3a890*/  HMMA.16816.F32.BF16 R16, R8, R26, R16 ;  /* 0x0000001a0810723c */ /* 0x004fde0000041810 */
[----:B------:R-:W-:-:S04]  /*3a8a0*/  NOP ;  /* 0x0000000000007918 */ /* 0x000fc80000000000 */
[----:B------:R0:W-:Y:S04]  /*3a8b0*/  STL.64 [R1+0x230], R16 ;  /* 0x0002301001007387 */ /* 0x0001e80000100a00 */
[----:B------:R-:W-:Y:S04]  /*3a8c0*/  STL.64 [R1+0x238], R18 ;  /* 0x0002381201007387 */ /* 0x000fe80000100a00 */
[----:B0-----:R-:W2:Y:S04]  /*3a8d0*/  LDL.LU.64 R16, [R1+0x3588] ;  /* 0x0035880001107983 */ /* 0x001ea80000300a00 */
[----:B------:R2:W-:Y:S04]  /*3a8e0*/  STL.64 [R1+0x3518], R26 ;  /* 0x0035181a01007387 */ /* 0x0005e80000100a00 */
[----:B---3--:R-:W-:Y:S01]  /*3a8f0*/  STL.64 [R1+0x3510], R24 ;  /* 0x0035101801007387 */ /* 0x008fe20000100a00 */
[----:B----4-:R-:W-:Y:S01]  /*3a900*/  HMMA.16816.F32.BF16 R20, R8, R14, R20 ;  /* 0x0000000e0814723c */ /* 0x010fe20000041814 */
[----:B--2---:R-:W-:-:S02]  /*3a910*/  IMAD.MOV.U32 R26, RZ, RZ, R17 ;  /* 0x000000ffff1a7224 */ /* 0x004fc400078e0011 */
[----:B------:R-:W-:Y:S02]  /*3a920*/  IMAD.MOV.U32 R27, RZ, RZ, R16 ;  /* 0x000000ffff1b7224 */ /* 0x000fe400078e0010 */
[----:B------:R-:W0:Y:S04]  /*3a930*/  LDSM.16.MT88.4 R16, [R0+UR5+0x6080] ;  /* 0x006080050010783b */ /* 0x000e280008004200 */
[----:B0-----:R-:W-:Y:S04]  /*3a940*/  STL.64 [R1+0x3480], R18 ;  /* 0x0034801201007387 */ /* 0x001fe80000100a00 */
[----:B------:R0:W-:Y:S04]  /*3a950*/  STL.64 [R1+0x3478], R16 ;  /* 0x0034781001007387 */ /* 0x0001e80000100a00 */
[----:B0-----:R-:W2:Y:S04]  /*3a960*/  LDL.LU R16, [R1+0x370] ;  /* 0x0003700001107983 */ /* 0x001ea80000300800 */
[----:B------:R-:W2:Y:S04]  /*3a970*/  LDL.LU R17, [R1+0x374] ;  /* 0x0003740001117983 */ /* 0x000ea80000300800 */
[----:B------:R-:W2:Y:S04]  /*3a980*/  LDL.LU R18, [R1+0x378] ;  /* 0x0003780001127983 */ /* 0x000ea80000300800 */
[----:B------:R-:W2:Y:S04]  /*3a990*/  LDL.LU R19, [R1+0x37c] ;  /* 0x00037c0001137983 */ /* 0x000ea80000300800 */
[----:B------:R-:W-:Y:S04]  /*3a9a0*/  STL.64 [R1+0x3508], R14 ;  /* 0x0035080e01007387 */ /* 0x000fe80000100a00 */
[----:B------:R-:W-:Y:S04]  /*3a9b0*/  STL.64 [R1+0x580], R20 ;  /* 0x0005801401007387 */ /* 0x000fe80000100a00 */
[----:B------:R-:W-:Y:S04]  /*3a9c0*/  STL.64 [R1+0x588], R22 ;  /* 0x0005881601007387 */ /* 0x000fe80000100a00 */
[----:B------:R-:W0:Y:S04]  /*3a9d0*/  LDSM.16.MT88.4 R20, [R0+UR5+0x6100] ;  /* 0x006100050014783b */ /* 0x000e280008004200 */
[----:B0-----:R0:W-:Y:S04]  /*3a9e0*/  STL.64 [R1+0x3418], R22 ;  /* 0x0034181601007387 */ /* 0x0011e80000100a00 */
[----:B------:R-:W-:Y:S04]  /*3a9f0*/  STL.64 [R1+0x3410], R20 ;  /* 0x0034101401007387 */ /* 0x000fe80000100a00 */
[----:B0-----:R-:W3:Y:S04]  /*3aa00*/  LDL.LU.64 R22, [R1+0x38] ;  /* 0x0000380001167983 */ /* 0x001ee80000300a00 */
[----:B---3--:R0:W-:Y:S04]  /*3aa10*/  STL.64 [R1+0x3520], R22 ;  /* 0x0035201601007387 */ /* 0x0081e80000100a00 */
[----:B0-----:R-:W3:Y:S01]  /*3aa20*/  LDL.LU.64 R22, [R1+0x8] ;  /* 0x0000080001167983 */ /* 0x001ee20000300a00 */
[----:B--2---:R-:W-:Y:S03]  /*3aa30*/  HMMA.16816.F32.BF16 R8, R8, R26, R16 ;  /* 0x0000001a0808723c */ /* 0x004fe60000041810 */
[----:B---3--:R0:W-:-:S15]  /*3aa40*/  STL.64 [R1+0x3538], R22 ;  /* 0x0035381601007387 */ /* 0x0081de0000100a00 */
[----:B------:R-:W-:Y:S01]  /*3aa50*/  NOP ;  /* 0x0000000000007918 */ /* 0x000fe20000000000 */
[----:B------:R-:W-:Y:S04]  /*3aa60*/  STL.64 [R1+0x570], R8 ;  /* 0x0005700801007387 */ /* 0x000fe80000100a00 */
[----:B------:R-:W-:Y:S04]  /*3aa70*/  STL.64 [R1+0x578], R10 ;  /* 0x0005780a01007387 */ /* 0x000fe80000100a00 */
[----:B------:R-:W2:Y:S04]  /*3aa80*/  LDL.LU R20, [R1+0x440] ;  /* 0x0004400001147983 */ /* 0x000ea80000300800 */
[----:B------:R-:W2:Y:S04]  /*3aa90*/  LDL.LU R21, [R1+0x444] ;  /* 0x0004440001157983 */ /* 0x000ea80000300800 */
[----:B------:R-:W1:Y:S04]  /*3aaa0*/  LDSM.16.MT88.4 R8, [R0+UR5+0x6180] ;  /* 0x006180050008783b */ /* 0x000e680008004200 */
[----:B0-----:R-:W3:Y:S04]  /*3aab0*/  LDL.LU R22, [R1+0x448] ;  /* 0x0004480001167983 */ /* 0x001ee80000300800 */
[----:B------:R-:W3:Y:S04]  /*3aac0*/  LDL.LU R23, [R1+0x44c] ;  /* 0x00044c0001177983 */ /* 0x000ee80000300800 */
[----:B---3--:R0:W-:Y:S04]  /*3aad0*/  STL.64 [R1+0x3548], R22 ;  /* 0x0035481601007387 */ /* 0x0081e80000100a00 */
[----:B--2---:R-:W-:Y:S04]  /*3aae0*/  STL.64 [R1+0x3540], R20 ;  /* 0x0035401401007387 */ /* 0x004fe80000100a00 */
[----:B0-----:R-:W2:Y:S01]  /*3aaf0*/  LDL R22, [R1+0x28] ;  /* 0x0000280001167983 */ /* 0x001ea20000100800 */
[----:B------:R-:W-:-:S03]  /*3ab00*/  IMAD.MOV.U32 R23, RZ, RZ, R28 ;  /* 0x000000ffff177224 */ /* 0x000fc600078e001c */
[----:B------:R-:W3:Y:S04]  /*3ab10*/  LDL.LU R28, [R1+0x3580] ;  /* 0x00358000011c7983 */ /* 0x000ee80000300800 */
[----:B--2---:R0:W-:Y:S04]  /*3ab20*/  STL.64 [R1+0x3560], R22 ;  /* 0x0035601601007387 */ /* 0x0041e80000100a00 */
[----:B------:R-:W2:Y:S04]  /*3ab30*/  LDL.LU R24, [R1+0x420] ;  /* 0x0004200001187983 */ /* 0x000ea80000300800 */
[----:B------:R-:W2:Y:S04]  /*3ab40*/  LDL.LU R25, [R1+0x424] ;  /* 0x0004240001197983 */ /* 0x000ea80000300800 */
[----:B------:R-:W4:Y:S04]  /*3ab50*/  LDL.LU R26, [R1+0x428] ;  /* 0x00042800011a7983 */ /* 0x000f280000300800 */
[----:B------:R-:W4:Y:S01]  /*3ab60*/  LDL.LU R27, [R1+0x42c] ;  /* 0x00042c00011b7983 */ /* 0x000f220000300800 */
[----:B0-----:R-:W-:-:S02]  /*3ab70*/  IMAD.MOV.U32 R22, RZ, RZ, R2 ;  /* 0x000000ffff167224 */ /* 0x001fc400078e0002 */
[----:B------:R-:W-:Y:S01]  /*3ab80*/  IMAD.MOV.U32 R23, RZ, RZ, R3 ;  /* 0x000000ffff177224 */ /* 0x000fe200078e0003 */
[----:B------:R-:W2:Y:S04]  /*3ab90*/  LDL.LU R2, [R1+0x357c] ;  /* 0x00357c0001027983 */ /* 0x000ea80000300800 */
[----:B------:R-:W3:Y:S04]  /*3aba0*/  LDL.LU R3, [R1+0x3578] ;  /* 0x0035780001037983 */ /* 0x000ee80000300800 */
[----:B----4-:R-:W-:Y:S04]  /*3abb0*/  STL.64 [R1+0x3530], R26 ;  /* 0x0035301a01007387 */ /* 0x010fe80000100a00 */
[----:B--2---:R0:W-:Y:S04]  /*3abc0*/  STL.64 [R1+0x3528], R24 ;  /* 0x0035281801007387 */ /* 0x0041e80000100a00 */
[----:B0-----:R-:W2:Y:S04]  /*3abd0*/  LDL.LU R24, [R1+0x430] ;  /* 0x0004300001187983 */ /* 0x001ea80000300800 */
[----:B------:R-:W2:Y:S04]  /*3abe0*/  LDL.LU R25, [R1+0x434] ;  /* 0x0004340001197983 */ /* 0x000ea80000300800 */
[----:B------:R-:W4:Y:S04]  /*3abf0*/  LDL.LU R26, [R1+0x438] ;  /* 0x00043800011a7983 */ /* 0x000f280000300800 */
[----:B------:R-:W4:Y:S04]  /*3ac00*/  LDL.LU R27, [R1+0x43c] ;  /* 0x00043c00011b7983 */ /* 0x000f280000300800 */
        /* <DEDUP_REMOVED lines=10> */
[----:B------:R-:W2:Y:S04]  /*3acb0*/  LDL.LU R26, [R1+0x468] ;  /* 0x00046800011a7983 */ /* 0x000ea80000300800 */
[----:B------:R-:W2:Y:S04]  /*3acc0*/  LDL.LU R27, [R1+0x46c] ;  /* 0x00046c00011b7983 */ /* 0x000ea80000300800 */
[----:B------:R-:W4:Y:S04]  /*3acd0*/  LDL.LU R16, [R1+0x3c0] ;  /* 0x0003c00001107983 */ /* 0x000f280000300800 */
[----:B------:R-:W4:Y:S04]  /*3ace0*/  LDL.LU R17, [R1+0x3c4] ;  /* 0x0003c40001117983 */ /* 0x000f280000300800 */
[----:B------:R-:W2:Y:S04]  /*3acf0*/  LDL.LU R18, [R1+0x3c8] ;  /* 0x0003c80001127983 */ /* 0x000ea80000300800 */
[----:B------:R-:W2:Y:S01]  /*3ad00*/  LDL.LU R19, [R1+0x3cc] ;  /* 0x0003cc0001137983 */ /* 0x000ea20000300800 */
[----:B------:R-:W0:Y:S01]  /*3ad10*/  S2R R7, SR_TID.X ;  /* 0x0000000000077919 */ /* 0x000e220000002100 */
[----:B------:R-:W1:Y:S01]  /*3ad20*/  S2R R4, SR_TID.X ;  /* 0x0000000000047919 */ /* 0x000e620000002100 */
[C---:B0-----:R-:W-:Y:S01]  /*3ad30*/  LOP3.LUT R6, R7.reuse, 0x7, RZ, 0xc0, !PT ;  /* 0x0000000707067812 */ /* 0x041fe200078ec0ff */
[----:B------:R-:W-:-:S05]  /*3ad40*/  IMAD.SHL.U32 R7, R7, 0x2, RZ ;  /* 0x0000000207077824 */ /* 0x000fca00078e00ff */
[----:B------:R-:W-:Y:S01]  /*3ad50*/  LOP3.LUT R7, R7, 0x10, RZ, 0xc0, !PT ;  /* 0x0000001007077812 */ /* 0x000fe200078ec0ff */
[----:B------:R-:W-:-:S03]  /*3ad60*/  IMAD R5, R6, 0x210, RZ ;  /* 0x0000021006057824 */ /* 0x000fc600078e02ff */
[----:B-1----:R-:W-:Y:S01]  /*3ad70*/  LOP3.LUT R7, R7, 0x20, R4, 0xf8, !PT ;  /* 0x0000002007077812 */ /* 0x002fe200078ef804 */
[----:B------:R-:W-:-:S03]  /*3ad80*/  IMAD.SHL.U32 R6, R4, 0x100, RZ ;  /* 0x0000010004067824 */ /* 0x000fc600078e00ff */
[----:B------:R-:W-:Y:S01]  /*3ad90*/  LOP3.LUT R7, R5, R7, RZ, 0x3c, !PT ;  /* 0x0000000705077212 */ /* 0x000fe200078e3cff */
[----:B--2---:R0:W-:Y:S04]  /*3ada0*/  STL.64 [R1+0x34c0], R18 ;  /* 0x0034c01201007387 */ /* 0x0041e80000100a00 */
[----:B----4-:R-:W-:Y:S04]  /*3adb0*/  STL.64 [R1+0x34b8], R16 ;  /* 0x0034b81001007387 */ /* 0x010fe80000100a00 */
[----:B0-----:R-:W2:Y:S04]  /*3adc0*/  LDL.64 R18, [R1+0x18] ;  /* 0x0000180001127983 */ /* 0x001ea80000100a00 */
[----:B------:R-:W4:Y:S04]  /*3add0*/  LDL.LU R12, [R1+0x410] ;  /* 0x00041000010c7983 */ /* 0x000f280000300800 */
[----:B------:R-:W4:Y:S04]  /*3ade0*/  LDL.LU R13, [R1+0x414] ;  /* 0x00041400010d7983 */ /* 0x000f280000300800 */
[----:B------:R-:W4:Y:S04]  /*3adf0*/  LDL.LU R14, [R1+0x418] ;  /* 0x00041800010e7983 */ /* 0x000f280000300800 */
[----:B------:R-:W4:Y:S04]  /*3ae00*/  LDL.LU R15, [R1+0x41c] ;  /* 0x00041c00010f7983 */ /* 0x000f280000300800 */
[----:B------:R0:W-:Y:S04]  /*3ae10*/  STL.64 [R1+0x3388], R10 ;  /* 0x0033880a01007387 */ /* 0x0001e80000100a00 */
[----:B------:R-:W-:Y:S04]  /*3ae20*/  STL.64 [R1+0x3380], R8 ;  /* 0x0033800801007387 */ /* 0x000fe80000100a00 */
[----:B0-----:R-:W2:Y:S01]  /*3ae30*/  LDL.LU.64 R10, [R1+0x68] ;  /* 0x00006800010a7983 */ /* 0x001ea20000300a00 */
[----:B------:R-:W-:-:S06]  /*3ae40*/  LOP3.LUT R7, R7, 0x1000, R6, 0xf8, !PT ;  /* 0x0000100007077812 */ /* 0x000fcc00078ef806 */
[----:B------:R-:W0:Y:S02]  /*3ae50*/  LDSM.16.MT88.4 R4, [R7+UR5+0x6180] ;  /* 0x006180050704783b */ /* 0x000e240008004200 */
[C---:B0-----:R-:W-:Y:S02]  /*3ae60*/  HMMA.16816.F32.BF16 R20, R4.reuse, R22, R24 ;  /* 0x000000160414723c */ /* 0x041fe40000041818 */
[----:B--2---:R0:W-:Y:S04]  /*3ae70*/  STL.64 [R1+0x3500], R10 ;  /* 0x0035000a01007387 */ /* 0x0041e80000100a00 */
[----:B------:R-:W2:Y:S04]  /*3ae80*/  LDL.LU R8, [R1+0x400] ;  /* 0x0004000001087983 */ /* 0x000ea80000300800 */
[----:B------:R-:W2:Y:S04]  /*3ae90*/  LDL.LU R9, [R1+0x404] ;  /* 0x0004040001097983 */ /* 0x000ea80000300800 */
[----:B0-----:R-:W2:Y:S04]  /*3aea0*/  LDL.LU R10, [R1+0x408] ;  /* 0x00040800010a7983 */ /* 0x001ea80000300800 */
[----:B------:R-:W2:Y:S04]  /*3aeb0*/  LDL.LU R11, [R1+0x40c] ;  /* 0x00040c00010b7983 */ /* 0x000ea80000300800 */
[----:B------:R-:W2:Y:S04]  /*3aec0*/  LDL.LU.64 R26, [R1+0x3570] ;  /* 0x00357000011a7983 */ /* 0x000ea80000300a00 */
[----:B------:R-:W2:Y:S04]  /*3aed0*/  LDL.LU.64 R24, [R1+0x3568] ;  /* 0x0035680001187983 */ /* 0x000ea80000300a00 */
        /* <DEDUP_REMOVED lines=15> */
[----:B------:R0:W-:Y:S04]  /*3afd0*/  STL.64 [R1+0x34d0], R18 ;  /* 0x0034d01201007387 */ /* 0x0001e80000100a00 */
[----:B0-----:R-:W3:Y:S01]  /*3afe0*/  LDL.64 R18, [R1+0x28] ;  /* 0x0000280001127983 */ /* 0x001ee20000100a00 */
[----:B--2---:R-:W-:Y:S01]  /*3aff0*/  HMMA.16816.F32.BF16 R24, R4, R22, R24 ;  /* 0x000000160418723c */ /* 0x004fe20000041818 */
[----:B------:R-:W-:-:S02]  /*3b000*/  IMAD.MOV.U32 R16, RZ, RZ, R22 ;  /* 0x000000ffff107224 */ /* 0x000fc400078e0016 */
[----:B------:R-:W-:Y:S01]  /*3b010*/  IMAD.MOV.U32 R0, RZ, RZ, R23 ;  /* 0x000000ffff007224 */ /* 0x000fe200078e0017 */
[----:B---3--:R0:W-:Y:S04]  /*3b020*/  STL.64 [R1+0x34d8], R18 ;  /* 0x0034d81201007387 */ /* 0x0081e80000100a00 */
[----:B0-----:R-:W2:Y:S11]  /*3b030*/  LDL.64 R18, [R1+0x48] ;  /* 0x0000480001127983 */ /* 0x001eb60000100a00 */
        /* <DEDUP_REMOVED lines=11> */
[----:B------:R0:W-:Y:S04]  /*3b0f0*/  STL.64 [R1+0x34c8], R22 ;  /* 0x0034c81601007387 */ /* 0x0001e80000100a00 */
[----:B------:R-:W2:Y:S04]  /*3b100*/  LDL.LU R20, [R1+0x3d0] ;  /* 0x0003d00001147983 */ /* 0x000ea80000300800 */
[----:B------:R-:W2:Y:S04]  /*3b110*/  LDL.LU R21, [R1+0x3d4] ;  /* 0x0003d40001157983 */ /* 0x000ea80000300800 */
[----:B0-----:R-:W2:Y:S04]  /*3b120*/  LDL.LU R22, [R1+0x3d8] ;  /* 0x0003d80001167983 */ /* 0x001ea80000300800 */
[----:B------:R-:W2:Y:S01]  /*3b130*/  LDL.LU R23, [R1+0x3dc] ;  /* 0x0003dc0001177983 */ /* 0x000ea20000300800 */
[C---:B----4-:R-:W-:Y:S03]  /*3b140*/  HMMA.16816.F32.BF16 R12, R4.reuse, R26, R12 ;  /* 0x0000001a040c723c */ /* 0x050fe6000004180c */
        /* <DEDUP_REMOVED lines=9> */
[----:B------:R-:W-:Y:S04]  /*3b1e0*/  STL.64 [R1+0x34b0], R26 ;  /* 0x0034b01a01007387 */ /* 0x000fe80000100a00 */
[----:B---3--:R0:W-:Y:S04]  /*3b1f0*/  STL.64 [R1+0x34a8], R24 ;  /* 0x0034a81801007387 */ /* 0x0081e80000100a00 */
[----:B0-----:R-:W3:Y:S04]  /*3b200*/  LDL.LU R24, [R1+0x360] ;  /* 0x0003600001187983 */ /* 0x001ee80000300800 */
[----:B------:R-:W3:Y:S04]  /*3b210*/  LDL.LU R25, [R1+0x364] ;  /* 0x0003640001197983 */ /* 0x000ee80000300800 */
[----:B------:R-:W3:Y:S04]  /*3b220*/  LDL.LU R26, [R1+0x368] ;  /* 0x00036800011a7983 */ /* 0x000ee80000300800 */
[----:B------:R-:W3:Y:S01]  /*3b230*/  LDL.LU R27, [R1+0x36c] ;  /* 0x00036c00011b7983 */ /* 0x000ee20000300800 */
[----:B----4-:R-:W-:Y:S03]  /*3b240*/  HMMA.16816.F32.BF16 R12, R4, R14, R8 ;  /* 0x0000000e040c723c */ /* 0x010fe60000041808 */
[----:B------:R-:W3:-:S15]  /*3b250*/  LDL.LU.64 R10, [R1+0x3500] ;  /* 0x00350000010a7983 */ /* 0x000ede0000300a00 */
[----:B------:R-:W-:Y:S01]  /*3b260*/  NOP ;  /* 0x0000000000007918 */ /* 0x000fe20000000000 */
[----:B------:R-:W-:Y:S04]  /*3b270*/  STL.64 [R1+0x500], R12 ;  /* 0x0005000c01007387 */ /* 0x000fe80000100a00 */
[----:B------:R0:W-:Y:S04]  /*3b280*/  STL.64 [R1+0x508], R14 ;  /* 0x0005080e01007387 */ /* 0x0001e80000100a00 */
[----:B0-----:R-:W2:Y:S04]  /*3b290*/  LDL.LU.64 R14, [R1+0x34f8] ;  /* 0x0034f800010e7983 */ /* 0x001ea80000300a00 */
[----:B------:R-:W2:Y:S01]  /*3b2a0*/  LDL.LU.64 R12, [R1+0x34f0] ;  /* 0x0034f000010c7983 */ /* 0x000ea20000300a00 */
[----:B---3--:R-:W-:Y:S03]  /*3b2b0*/  HMMA.16816.F32.BF16 R4, R4, R10, R24 ;  /* 0x0000000a0404723c */ /* 0x008fe60000041818 */
[----:B------:R-:W3:-:S15]  /*3b2c0*/  LDL.LU R24, [R1+0x3b0] ;  /* 0x0003b00001187983 */ /* 0x000ede0000300800 */
[----:B------:R-:W-:Y:S01]  /*3b2d0*/  NOP ;  /* 0x0000000000007918 */ /* 0x000fe20000000000 */
[----:B------:R-:W-:Y:S04]  /*3b2e0*/  STL.64 [R1+0x380], R4 ;  /* 0x0003800401007387 */ /* 0x000fe80000100a00 */
[----:B------:R0:W-:Y:S04]  /*3b2f0*/  STL.64 [R1+0x388], R6 ;  /* 0x0003880601007387 */ /* 0x0001e80000100a00 */
[----:B------:R-:W3:Y:S04]  /*3b300*/  LDL.LU R25, [R1+0x3b4] ;  /* 0x0003b40001197983 */ /* 0x000ee80000300800 */
[----:B------:R-:W3:Y:S04]  /*3b310*/  LDL.LU R26, [R1+0x3b8] ;  /* 0x0003b800011a7983 */ /* 0x000ee80000300800 */
[----:B------:R-:W3:Y:S01]  /*3b320*/  LDL.LU R27, [R1+0x3bc] ;  /* 0x0003bc00011b7983 */ /* 0x000ee20000300800 */
[----:B--2---:R-:W-:Y:S03]  /*3b330*/  HMMA.16816.F32.BF16 R20, R12, R18, R20 ;  /* 0x000000120c14723c */ /* 0x004fe60000041814 */
[----:B------:R1:W-:Y:S04]  /*3b340*/  STL.64 [R1+0x3488], R10 ;  /* 0x0034880a01007387 */ /* 0x0003e80000100a00 */
[----:B------:R-:W2:Y:S04]  /*3b350*/  LDL.LU R8, [R1+0x3e0] ;  /* 0x0003e00001087983 */ /* 0x000ea80000300800 */
[----:B------:R-:W2:Y:S01]  /*3b360*/  LDL.LU R9, [R1+0x3e4] ;  /* 0x0003e40001097983 */ /* 0x000ea20000300800 */
[----:B0-----:R-:W-:-:S02]  /*3b370*/  IMAD.MOV.U32 R7, RZ, RZ, R0 ;  /* 0x000000ffff077224 */ /* 0x001fc400078e0000 */
[----:B------:R-:W-:Y:S02]  /*3b380*/  IMAD.MOV.U32 R4, RZ, RZ, R18 ;  /* 0x000000ffff047224 */ /* 0x000fe400078e0012 */
[----:B------:R-:W-:Y:S01]  /*3b390*/  IMAD.MOV.U32 R0, RZ, RZ, R19 ;  /* 0x000000ffff007224 */ /* 0x000fe200078e0013 */
[----:B-1----:R-:W2:Y:S04]  /*3b3a0*/  LDL.LU R10, [R1+0x3e8] ;  /* 0x0003e800010a7983 */ /* 0x002ea80000300800 */
[----:B------:R-:W2:Y:S04]  /*3b3b0*/  LDL.LU R11, [R1+0x3ec] ;  /* 0x0003ec00010b7983 */ /* 0x000ea80000300800 */
[----:B------:R-:W-:Y:S04]  /*3b3c0*/  STL.64 [R1+0x4f0], R20 ;  /* 0x0004f01401007387 */ /* 0x000fe80000100a00 */
[----:B------:R0:W-:Y:S04]  /*3b3d0*/  STL.64 [R1+0x4f8], R22 ;  /* 0x0004f81601007387 */ /* 0x0001e80000100a00 */
[----:B0-----:R-:W4:Y:S04]  /*3b3e0*/  LDL.LU.64 R22, [R1+0x34e8] ;  /* 0x0034e80001167983 */ /* 0x001f280000300a00 */
[----:B------:R-:W4:Y:S04]  /*3b3f0*/  LDL.LU.64 R20, [R1+0x34e0] ;  /* 0x0034e00001147983 */ /* 0x000f280000300a00 */
[----:B------:R-:W2:Y:S02]  /*3b400*/  LDL.LU.64 R18, [R1+0x34d8] ;  /* 0x0034d80001127983 */ /* 0x000ea40000300a00 */
[----:B--2---:R-:W-:Y:S01]  /*3b410*/  HMMA.16816.F32.BF16 R8, R12, R18, R8 ;  /* 0x000000120c08723c */ /* 0x004fe20000041808 */
[----:B------:R-:W-:-:S15]  /*3b420*/  IMAD.MOV.U32 R5, RZ, RZ, R19 ;  /* 0x000000ffff057224 */ /* 0x000fde00078e0013 */
[----:B------:R-:W-:-:S03]  /*3b430*/  NOP ;  /* 0x0000000000007918 */ /* 0x000fc60000000000 */
[----:B------:R0:W-:Y:S04]  /*3b440*/  STL.64 [R1+0x4e0], R8 ;  /* 0x0004e00801007387 */ /* 0x0001e80000100a00 */
[----:B------:R1:W-:Y:S01]  /*3b450*/  STL.64 [R1+0x4e8], R10 ;  /* 0x0004e80a01007387 */ /* 0x0003e20000100a00 */
[----:B0-----:R-:W-:-:S03]  /*3b460*/  IMAD.MOV.U32 R8, RZ, RZ, R18 ;  /* 0x000000ffff087224 */ /* 0x001fc600078e0012 */
[----:B------:R-:W4:Y:S01]  /*3b470*/  LDL.LU.64 R18, [R1+0x34d0] ;  /* 0x0034d00001127983 */ /* 0x000f220000300a00 */
[----:B------:R-:W-:Y:S01]  /*3b480*/  IMAD.MOV.U32 R6, RZ, RZ, R16 ;  /* 0x000000ffff067224 */ /* 0x000fe200078e0010 */
[----:B----4-:R-:W-:Y:S01]  /*3b490*/  HMMA.16816.F32.BF16 R20, R12, R18, R20 ;  /* 0x000000120c14723c */ /* 0x010fe20000041814 */
[----:B-1----:R-:W-:Y:S02]  /*3b4a0*/  IMAD.MOV.U32 R10, RZ, RZ, R18 ;  /* 0x000000ffff0a7224 */ /* 0x002fe400078e0012 */
[----:B------:R-:W-:-:S15]  /*3b4b0*/  IMAD.MOV.U32 R9, RZ, RZ, R19 ;  /* 0x000000ffff097224 */ /* 0x000fde00078e0013 */
[----:B------:R-:W-:Y:S01]  /*3b4c0*/  NOP ;  /* 0x0000000000007918 */ /* 0x000fe20000000000 */
[----:B------:R-:W-:Y:S04]  /*3b4d0*/  STL.64 [R1+0x4d0], R20 ;  /* 0x0004d01401007387 */ /* 0x000fe80000100a00 */
[----:B------:R0:W-:Y:S04]  /*3b4e0*/  STL.64 [R1+0x4d8], R22 ;  /* 0x0004d81601007387 */ /* 0x0001e80000100a00 */
[----:B0-----:R-:W3:Y:S04]  /*3b4f0*/  LDL.LU.64 R22, [R1+0x34c8] ;  /* 0x0034c80001167983 */ /* 0x001ee80000300a00 */
[----:B------:R-:W2:Y:S04]  /*3b500*/  LDL.LU.64 R18, [R1+0x34c0] ;  /* 0x0034c00001127983 */ /* 0x000ea80000300a00 */
[----:B------:R-:W2:Y:S04]  /*3b510*/  LDL.LU.64 R16, [R1+0x34b8] ;  /* 0x0034b80001107983 */ /* 0x000ea80000300a00 */
[----:B------:R0:W-:Y:S01]  /*3b520*/  STL.64 [R1+0x3438], R6 ;  /* 0x0034380601007387 */ /* 0x0001e20000100a00 */
[----:B--2---:R-:W-:Y:S01]  /*3b530*/  HMMA.16816.F32.BF16 R16, R12, R6, R16 ;  /* 0x000000060c10723c */ /* 0x004fe20000041810 */
[----:B0-----:R-:W-:-:S02]  /*3b540*/  IMAD.MOV.U32 R6, RZ, RZ, R10 ;  /* 0x000000ffff067224 */ /* 0x001fc400078e000a */
[----:B------:R-:W-:-:S15]  /*3b550*/  IMAD.MOV.U32 R7, RZ, RZ, R9 ;  /* 0x000000ffff077224 */ /* 0x000fde00078e0009 */
[----:B------:R-:W-:Y:S01]  /*3b560*/  NOP ;  /* 0x0000000000007918 */ /* 0x000fe20000000000 */
[----:B------:R-:W-:Y:S04]  /*3b570*/  STL.64 [R1+0x4c0], R16 ;  /* 0x0004c01001007387 */ /* 0x000fe80000100a00 */
[----:B------:R-:W-:Y:S04]  /*3b580*/  STL.64 [R1+0x4c8], R18 ;  /* 0x0004c81201007387 */ /* 0x000fe80000100a00 */
[----:B------:R0:W-:Y:S04]  /*3b590*/  STL.64 [R1+0x3448], R6 ;  /* 0x0034480601007387 */ /* 0x0001e80000100a00 */
[----:B------:R-:W2:Y:S01]  /*3b5a0*/  LDL.LU.64 R10, [R1+0x58] ;  /* 0x00005800010a7983 */ /* 0x000ea20000300a00 */
[----:B0-----:R-:W-:-:S03]  /*3b5b0*/  IMAD.MOV.U32 R6, RZ, RZ, R8 ;  /* 0x000000ffff067224 */ /* 0x001fc600078e0008 */
[----:B--2---:R0:W-:Y:S04]  /*3b5c0*/  STL.64 [R1+0x34a0], R10 ;  /* 0x0034a00a01007387 */ /* 0x0041e80000100a00 */
[----:B------:R-:W2:Y:S04]  /*3b5d0*/  LDL.LU R8, [R1+0x3a0] ;  /* 0x0003a00001087983 */ /* 0x000ea80000300800 */
[----:B------:R-:W2:Y:S04]  /*3b5e0*/  LDL.LU R9, [R1+0x3a4] ;  /* 0x0003a40001097983 */ /* 0x000ea80000300800 */
[----:B0-----:R-:W2:Y:S04]  /*3b5f0*/  LDL.LU R10, [R1+0x3a8] ;  /* 0x0003a800010a7983 */ /* 0x001ea80000300800 */
[----:B------:R-:W2:Y:S04]  /*3b600*/  LDL.LU R11, [R1+0x3ac] ;  /* 0x0003ac00010b7983 */ /* 0x000ea80000300800 */
[----:B------:R-:W4:Y:S04]  /*3b610*/  LDL.LU R16, [R1+0x2b0] ;  /* 0x0002b00001107983 */ /* 0x000f280000300800 */
[----:B------:R-:W4:Y:S04]  /*3b620*/  LDL.LU R17, [R1+0x2b4] ;  /* 0x0002b40001117983 */ /* 0x000f280000300800 */
[----:B------:R-:W2:Y:S04]  /*3b630*/  LDL.LU R18, [R1+0x2b8] ;  /* 0x0002b80001127983 */ /* 0x000ea80000300800 */
[----:B------:R-:W2:Y:S01]  /*3b640*/  LDL.LU R19, [R1+0x2bc] ;  /* 0x0002bc0001137983 */ /* 0x000ea20000300800 */
[----:B---3--:R-:W-:Y:S01]  /*3b650*/  HMMA.16816.F32.BF16 R24, R12, R22, R24 ;  /* 0x000000160c18723c */ /* 0x008fe20000041818 */
[----:B------:R-:W-:-:S02]  /*3b660*/  IMAD.MOV.U32 R7, RZ, RZ, R5 ;  /* 0x000000ffff077224 */ /* 0x000fc400078e0005 */
[----:B--2---:R-:W-:Y:S04]  /*3b670*/  STL.64 [R1+0x3498], R18 ;  /* 0x0034981201007387 */ /* 0x004fe80000100a00 */
[----:B----4-:R0:W-:Y:S04]  /*3b680*/  STL.64 [R1+0x3490], R16 ;  /* 0x0034901001007387 */ /* 0x0101e80000100a00 */
[----:B0-----:R-:W2:Y:S04]  /*3b690*/  LDL.LU R16, [R1+0x390] ;  /* 0x0003900001107983 */ /* 0x001ea80000300800 */
[----:B------:R-:W2:Y:S04]  /*3b6a0*/  LDL.LU R17, [R1+0x394] ;  /* 0x0003940001117983 */ /* 0x000ea80000300800 */
[----:B------:R-:W2:Y:S04]  /*3b6b0*/  LDL.LU R18, [R1+0x398] ;  /* 0x0003980001127983 */ /* 0x000ea80000300800 */
[----:B------:R-:W2:Y:S04]  /*3b6c0*/  LDL.LU R19, [R1+0x39c] ;  /* 0x00039c0001137983 */ /* 0x000ea80000300800 */
[----:B------:R-:W-:Y:S04]  /*3b6d0*/  STL.64 [R1+0x3460], R6 ;  /* 0x0034600601007387 */ /* 0x000fe80000100a00 */
[----:B------:R-:W-:Y:S04]  /*3b6e0*/  STL.64 [R1+0x4b0], R24 ;  /* 0x0004b01801007387 */ /* 0x000fe80000100a00 */
[----:B------:R0:W-:Y:S04]  /*3b6f0*/  STL.64 [R1+0x4b8], R26 ;  /* 0x0004b81a01007387 */ /* 0x0001e80000100a00 */
[----:B0-----:R-:W3:Y:S04]  /*3b700*/  LDL.LU.64 R26, [R1+0x34b0] ;  /* 0x0034b000011a7983 */ /* 0x001ee80000300a00 */
[----:B------:R-:W4:Y:S04]  /*3b710*/  LDL.LU.64 R24, [R1+0x34a8] ;  /* 0x0034a80001187983 */ /* 0x000f280000300a00 */
        /* <DEDUP_REMOVED lines=21> */
[----:B------:R-:W-:Y:S04]  /*3b870*/  STL.64 [R1+0x3430], R26 ;  /* 0x0034301a01007387 */ /* 0x000fe80000100a00 */
[----:B----4-:R0:W-:Y:S01]  /*3b880*/  STL.64 [R1+0x3428], R24 ;  /* 0x0034281801007387 */ /* 0x0101e20000100a00 */
[----:B------:R-:W-:-:S02]  /*3b890*/  IMAD.MOV.U32 R6, RZ, RZ, R4 ;  /* 0x000000ffff067224 */ /* 0x000fc400078e0004 */
[----:B------:R-:W-:Y:S01]  /*3b8a0*/  IMAD.MOV.U32 R7, RZ, RZ, R0 ;  /* 0x000000ffff077224 */ /* 0x000fe200078e0000 */
[----:B0-----:R-:W4:Y:S04]  /*3b8b0*/  LDL.LU R24, [R1+0x260] ;  /* 0x0002600001187983 */ /* 0x001f280000300800 */
[----:B------:R-:W4:Y:S04]  /*3b8c0*/  LDL.LU R25, [R1+0x264] ;  /* 0x0002640001197983 */ /* 0x000f280000300800 */
[----:B------:R-:W4:Y:S04]  /*3b8d0*/  LDL.LU R26, [R1+0x268] ;  /* 0x00026800011a7983 */ /* 0x000f280000300800 */
[----:B------:R-:W4:Y:S01]  /*3b8e0*/  LDL.LU R27, [R1+0x26c] ;  /* 0x00026c00011b7983 */ /* 0x000f220000300800 */
        /* <DEDUP_REMOVED lines=10> */
[----:B------:R-:W2:Y:S04]  /*3b990*/  LDL.LU.64 R18, [R1+0x3480] ;  /* 0x0034800001127983 */ /* 0x000ea80000300a00 */
[----:B------:R-:W2:Y:S04]  /*3b9a0*/  LDL.LU.64 R16, [R1+0x3478] ;  /* 0x0034780001107983 */ /* 0x000ea80000300a00 */
[----:B------:R0:W-:Y:S04]  /*3b9b0*/  STL.64 [R1+0x3420], R10 ;  /* 0x0034200a01007387 */ /* 0x0001e80000100a00 */
[----:B------:R-:W3:Y:S05]  /*3b9c0*/  LDL.LU R8, [R1+0x270] ;  /* 0x0002700001087983 */ /* 0x000eea0000300800 */
[----:B------:R-:W-:Y:S04]  /*3b9d0*/  STL.64 [R1+0x2b0], R12 ;  /* 0x0002b00c01007387 */ /* 0x000fe80000100a00 */
[----:B------:R1:W-:Y:S04]  /*3b9e0*/  STL.64 [R1+0x2b8], R14 ;  /* 0x0002b80e01007387 */ /* 0x0003e80000100a00 */
[----:B------:R-:W3:Y:S04]  /*3b9f0*/  LDL.LU R9, [R1+0x274] ;  /* 0x0002740001097983 */ /* 0x000ee80000300800 */
[----:B0-----:R-:W3:Y:S04]  /*3ba00*/  LDL.LU R10, [R1+0x278] ;  /* 0x00027800010a7983 */ /* 0x001ee80000300800 */
[----:B------:R-:W3:Y:S01]  /*3ba10*/  LDL.LU R11, [R1+0x27c] ;  /* 0x00027c00010b7983 */ /* 0x000ee20000300800 */
[----:B-1----:R-:W-:-:S02]  /*3ba20*/  IMAD.MOV.U32 R14, RZ, RZ, R4 ;  /* 0x000000ffff0e7224 */ /* 0x002fc400078e0004 */
[----:B--2---:R-:W-:Y:S01]  /*3ba30*/  HMMA.16816.F32.BF16 R4, R16, R6, R20 ;  /* 0x000000061004723c */ /* 0x004fe20000041814 */
[----:B------:R-:W2:Y:S04]  /*3ba40*/  LDL.LU.64 R22, [R1+0x3470] ;  /* 0x0034700001167983 */ /* 0x000ea80000300a00 */
[----:B------:R-:W2:-:S14]  /*3ba50*/  LDL.LU.64 R20, [R1+0x3468] ;  /* 0x0034680001147983 */ /* 0x000e9c0000300a00 */
        /* <DEDUP_REMOVED lines=9> */
[----:B--2---:R-:W-:Y:S02]  /*3baf0*/  HMMA.16816.F32.BF16 R4, R16, R6, R20 ;  /* 0x000000061004723c */ /* 0x004fe40000041814 */
[----:B------:R-:W4:-:S15]  /*3bb00*/  LDL.LU.64 R22, [R1+0x3440] ;  /* 0x0034400001167983 */ /* 0x000f1e0000300a00 */
[----:B------:R-:W-:Y:S02]  /*3bb10*/  NOP ;  /* 0x0000000000007918 */ /* 0x000fe40000000000 */
[----:B------:R-:W-:Y:S04]  /*3bb20*/  STL.64 [R1+0x280], R4 ;  /* 0x0002800401007387 */ /* 0x000fe80000100a00 */
[----:B------:R0:W-:Y:S04]  /*3bb30*/  STL.64 [R1+0x288], R6 ;  /* 0x0002880601007387 */ /* 0x0001e80000100a00 */
[----:B0-----:R-:W3:Y:S01]  /*3bb40*/  LDL.LU.64 R6, [R1+0x3438] ;  /* 0x0034380001067983 */ /* 0x001ee20000300a00 */
[C---:B----4-:R-:W-:Y:S08]  /*3bb50*/  HMMA.16816.F32.BF16 R24, R16.reuse, R22, R24 ;  /* 0x000000161018723c */ /* 0x050ff00000041818 */
[----:B---3--:R-:W-:-:S15]  /*3bb60*/  HMMA.16816.F32.BF16 R8, R16, R6, R8 ;  /* 0x000000061008723c */ /* 0x008fde0000041808 */
[----:B------:R-:W-:-:S04]  /*3bb70*/  NOP ;  /* 0x0000000000007918 */ /* 0x000fc80000000000 */
[----:B------:R0:W-:Y:S04]  /*3bb80*/  STL.64 [R1+0x270], R8 ;  /* 0x0002700801007387 */ /* 0x0001e80000100a00 */
[----:B------:R1:W-:Y:S04]  /*3bb90*/  STL.64 [R1+0x278], R10 ;  /* 0x0002780a01007387 */ /* 0x0003e80000100a00 */
[----:B0-----:R-:W2:Y:S04]  /*3bba0*/  LDL.LU R8, [R1+0x240] ;  /* 0x0002400001087983 */ /* 0x001ea80000300800 */
[----:B------:R-:W2:Y:S04]  /*3bbb0*/  LDL.LU R9, [R1+0x244] ;  /* 0x0002440001097983 */ /* 0x000ea80000300800 */
[----:B-1----:R-:W2:Y:S04]  /*3bbc0*/  LDL.LU R10, [R1+0x248] ;  /* 0x00024800010a7983 */ /* 0x002ea80000300800 */
[----:B------:R-:W2:Y:S04]  /*3bbd0*/  LDL.LU R11, [R1+0x24c] ;  /* 0x00024c00010b7983 */ /* 0x000ea80000300800 */
[----:B------:R0:W-:Y:S04]  /*3bbe0*/  STL.64 [R1+0x3400], R6 ;  /* 0x0034000601007387 */ /* 0x0001e80000100a00 */
[----:B------:R-:W3:Y:S04]  /*3bbf0*/  LDL.LU R4, [R1+0x250] ;  /* 0x0002500001047983 */ /* 0x000ee80000300800 */
[----:B------:R-:W3:Y:S04]  /*3bc00*/  LDL.LU R5, [R1+0x254] ;  /* 0x0002540001057983 */ /* 0x000ee80000300800 */
[----:B0-----:R-:W3:Y:S04]  /*3bc10*/  LDL.LU R6, [R1+0x258] ;  /* 0x0002580001067983 */ /* 0x001ee80000300800 */
[----:B------:R-:W3:Y:S04]  /*3bc20*/  LDL.LU R7, [R1+0x25c] ;  /* 0x00025c0001077983 */ /* 0x000ee80000300800 */
[----:B------:R-:W-:Y:S04]  /*3bc30*/  STL.64 [R1+0x260], R24 ;  /* 0x0002601801007387 */ /* 0x000fe80000100a00 */
[----:B------:R0:W-:Y:S04]  /*3bc40*/  STL.64 [R1+0x268], R26 ;  /* 0x0002681a01007387 */ /* 0x0001e80000100a00 */
[----:B0-----:R-:W3:Y:S04]  /*3bc50*/  LDL.LU.64 R26, [R1+0x3430] ;  /* 0x00343000011a7983 */ /* 0x001ee80000300a00 */
[----:B------:R-:W4:Y:S01]  /*3bc60*/  LDL.LU.64 R24, [R1+0x3428] ;  /* 0x0034280001187983 */ /* 0x000f220000300a00 */
[----:B------:R-:W-:-:S03]  /*3bc70*/  IMAD.MOV.U32 R15, RZ, RZ, R0 ;  /* 0x000000ffff0f7224 */ /* 0x000fc600078e0000 */
[----:B------:R-:W2:Y:S01]  /*3bc80*/  LDL.LU R20, [R1+0x190] ;  /* 0x0001900001147983 */ /* 0x000ea20000300800 */
[----:B------:R-:W-:-:S03]  /*3bc90*/  IMAD.MOV.U32 R0, RZ, RZ, R22 ;  /* 0x000000ffff007224 */ /* 0x000fc600078e0016 */
[----:B------:R-:W2:Y:S01]  /*3bca0*/  LDL.LU R21, [R1+0x194] ;  /* 0x0001940001157983 */ /* 0x000ea20000300800 */
[----:B------:R-:W-:-:S03]  /*3bcb0*/  IMAD.MOV.U32 R29, RZ, RZ, R23 ;  /* 0x000000ffff1d7224 */ /* 0x000fc600078e0017 */
[----:B------:R-:W2:Y:S04]  /*3bcc0*/  LDL.LU R22, [R1+0x198] ;  /* 0x0001980001167983 */ /* 0x000ea80000300800 */
[----:B------:R-:W2:Y:S01]  /*3bcd0*/  LDL.LU R23, [R1+0x19c] ;  /* 0x00019c0001177983 */ /* 0x000ea20000300800 */
[----:B---3--:R-:W-:Y:S03]  /*3bce0*/  HMMA.16816.F32.BF16 R4, R16, R26, R4 ;  /* 0x0000001a1004723c */ /* 0x008fe60000041804 */
[----:B------:R-:W-:Y:S04]  /*3bcf0*/  STL.64 [R1+0x33b0], R26 ;  /* 0x0033b01a01007387 */ /* 0x000fe80000100a00 */
[----:B----4-:R0:W-:-:S12]  /*3bd00*/  STL.64 [R1+0x33a8], R24 ;  /* 0x0033a81801007387 */ /* 0x0101d80000100a00 */
[----:B------:R1:W-:Y:S04]  /*3bd10*/  STL.64 [R1+0x250], R4 ;  /* 0x0002500401007387 */ /* 0x0003e80000100a00 */
[----:B------:R3:W-:Y:S04]  /*3bd20*/  STL.64 [R1+0x258], R6 ;  /* 0x0002580601007387 */ /* 0x0007e80000100a00 */
[----:B0-----:R-:W4:Y:S04]  /*3bd30*/  LDL.LU R24, [R1+0x130] ;  /* 0x0001300001187983 */ /* 0x001f280000300800 */
[----:B------:R-:W4:Y:S04]  /*3bd40*/  LDL.LU R25, [R1+0x134] ;  /* 0x0001340001197983 */ /* 0x000f280000300800 */
[----:B------:R-:W2:Y:S04]  /*3bd50*/  LDL.LU R26, [R1+0x138] ;  /* 0x00013800011a7983 */ /* 0x000ea80000300800 */
[----:B------:R-:W2:Y:S04]  /*3bd60*/  LDL.LU R27, [R1+0x13c] ;  /* 0x00013c00011b7983 */ /* 0x000ea80000300800 */
[----:B-1----:R-:W4:Y:S04]  /*3bd70*/  LDL.LU R4, [R1+0x170] ;  /* 0x0001700001047983 */ /* 0x002f280000300800 */
[----:B------:R-:W4:Y:S04]  /*3bd80*/  LDL.LU R5, [R1+0x174] ;  /* 0x0001740001057983 */ /* 0x000f280000300800 */
[----:B---3--:R-:W3:Y:S04]  /*3bd90*/  LDL.LU R6, [R1+0x178] ;  /* 0x0001780001067983 */ /* 0x008ee80000300800 */
[----:B------:R-:W3:Y:S04]  /*3bda0*/  LDL.LU R7, [R1+0x17c] ;  /* 0x00017c0001077983 */ /* 0x000ee80000300800 */
[----:B--2---:R-:W-:Y:S04]  /*3bdb0*/  STL.64 [R1+0x33c0], R26 ;  /* 0x0033c01a01007387 */ /* 0x004fe80000100a00 */
[----:B----4-:R0:W-:Y:S04]  /*3bdc0*/  STL.64 [R1+0x33b8], R24 ;  /* 0x0033b81801007387 */ /* 0x0101e80000100a00 */
[----:B0-----:R-:W2:Y:S04]  /*3bdd0*/  LDL.LU R24, [R1+0x140] ;  /* 0x0001400001187983 */ /* 0x001ea80000300800 */
[----:B------:R-:W2:Y:S04]  /*3bde0*/  LDL.LU R25, [R1+0x144] ;  /* 0x0001440001197983 */ /* 0x000ea80000300800 */
[----:B------:R-:W4:Y:S04]  /*3bdf0*/  LDL.LU R26, [R1+0x148] ;  /* 0x00014800011a7983 */ /* 0x000f280000300800 */
[----:B------:R-:W4:Y:S04]  /*3be00*/  LDL.LU R27, [R1+0x14c] ;  /* 0x00014c00011b7983 */ /* 0x000f280000300800 */
[----:B----4-:R0:W-:Y:S04]  /*3be10*/  STL.64 [R1+0x33d0], R26 ;  /* 0x0033d01a01007387 */ /* 0x0101e80000100a00 */
[----:B--2---:R-:W-:Y:S04]  /*3be20*/  STL.64 [R1+0x33c8], R24 ;  /* 0x0033c81801007387 */ /* 0x004fe80000100a00 */
[----:B0-----:R-:W2:Y:S01]  /*3be30*/  LDL.LU.64 R26, [R1+0x18] ;  /* 0x00001800011a7983 */ /* 0x001ea20000300a00 */
[C---:B------:R-:W-:Y:S03]  /*3be40*/  HMMA.16816.F32.BF16 R8, R16.reuse, R14, R8 ;  /* 0x0000000e1008723c */ /* 0x040fe60000041808 */
[----:B--2---:R0:W-:Y:S04]  /*3be50*/  STL.64 [R1+0x33e8], R26 ;  /* 0x0033e81a01007387 */ /* 0x0041e80000100a00 */
[----:B0-----:R-:W2:Y:S04]  /*3be60*/  LDL.LU.64 R26, [R1+0x28] ;  /* 0x00002800011a7983 */ /* 0x001ea80000300a00 */
[----:B--2---:R0:W-:Y:S04]  /*3be70*/  STL.64 [R1+0x33f8], R26 ;  /* 0x0033f81a01007387 */ /* 0x0041e80000100a00 */
[----:B0-----:R-:W3:Y:S04]  /*3be80*/  LDL.LU.64 R26, [R1+0x48] ;  /* 0x00004800011a7983 */ /* 0x001ee80000300a00 */
[----:B------:R-:W-:Y:S04]  /*3be90*/  STL.64 [R1+0x240], R8 ;  /* 0x0002400801007387 */ /* 0x000fe80000100a00 */
[----:B------:R0:W-:Y:S04]  /*3bea0*/  STL.64 [R1+0x248], R10 ;  /* 0x0002480a01007387 */ /* 0x0001e80000100a00 */
[----:B0-----:R-:W2:Y:S04]  /*3beb0*/  LDL.LU.64 R10, [R1+0x3420] ;  /* 0x00342000010a7983 */ /* 0x001ea80000300a00 */
[----:B------:R0:W-:Y:S04]  /*3bec0*/  STL.64 [R1+0x33f0], R14 ;  /* 0x0033f00e01007387 */ /* 0x0001e80000100a00 */
[----:B------:R-:W4:Y:S04]  /*3bed0*/  LDL.LU R12, [R1+0x160] ;  /* 0x00016000010c7983 */ /* 0x000f280000300800 */
[----:B------:R-:W4:Y:S04]  /*3bee0*/  LDL.LU R13, [R1+0x164] ;  /* 0x00016400010d7983 */ /* 0x000f280000300800 */
[----:B0-----:R-:W4:Y:S04]  /*3bef0*/  LDL.LU R14, [R1+0x168] ;  /* 0x00016800010e7983 */ /* 0x001f280000300800 */
[----:B------:R-:W4:Y:S01]  /*3bf00*/  LDL.LU R15, [R1+0x16c] ;  /* 0x00016c00010f7983 */ /* 0x000f220000300800 */
[----:B--2---:R-:W-:Y:S03]  /*3bf10*/  HMMA.16816.F32.BF16 R16, R16, R10, R20 ;  /* 0x0000000a1010723c */ /* 0x004fe60000041814 */
[----:B------:R-:W3:Y:S04]  /*3bf20*/  LDL.LU.64 R22, [R1+0x3418] ;  /* 0x0034180001167983 */ /* 0x000ee80000300a00 */
[----:B------:R-:W3:Y:S04]  /*3bf30*/  LDL.LU.64 R20, [R1+0x3410] ;  /* 0x0034100001147983 */ /* 0x000ee80000300a00 */
[----:B------:R0:W-:Y:S04]  /*3bf40*/  STL.64 [R1+0x33a0], R10 ;  /* 0x0033a00a01007387 */ /* 0x0001e80000100a00 */
[----:B------:R-:W2:Y:S04]  /*3bf50*/  LDL.LU R8, [R1+0x120] ;  /* 0x0001200001087983 */ /* 0x000ea80000300800 */
[----:B------:R-:W-:Y:S04]  /*3bf60*/  STL.64 [R1+0x190], R16 ;  /* 0x0001901001007387 */ /* 0x000fe80000100a00 */
[----:B------:R1:W-:Y:S04]  /*3bf70*/  STL.64 [R1+0x198], R18 ;  /* 0x0001981201007387 */ /* 0x0003e80000100a00 */
[----:B------:R-:W2:Y:S04]  /*3bf80*/  LDL.LU R9, [R1+0x124] ;  /* 0x0001240001097983 */ /* 0x000ea80000300800 */
[----:B0-----:R-:W2:Y:S04]  /*3bf90*/  LDL.LU R10, [R1+0x128] ;  /* 0x00012800010a7983 */ /* 0x001ea80000300800 */
[----:B------:R-:W2:Y:S01]  /*3bfa0*/  LDL.LU R11, [R1+0x12c] ;  /* 0x00012c00010b7983 */ /* 0x000ea20000300800 */
[----:B-1----:R-:W-:Y:S01]  /*3bfb0*/  IMAD.MOV.U32 R18, RZ, RZ, R0 ;  /* 0x000000ffff127224 */ /* 0x002fe200078e0000 */
[----:B---3--:R-:W-:Y:S02]  /*3bfc0*/  HMMA.16816.F32.BF16 R4, R20, R26, R4 ;  /* 0x0000001a1404723c */ /* 0x008fe40000041804 */
[----:B--2---:R-:W-:Y:S04]  /*3bfd0*/  STL.64 [R1+0x33e0], R10 ;  /* 0x0033e00a01007387 */ /* 0x004fe80000100a00 */
[----:B------:R0:W-:Y:S04]  /*3bfe0*/  STL.64 [R1+0x33d8], R8 ;  /* 0x0033d80801007387 */ /* 0x0001e80000100a00 */
[----:B0-----:R-:W2:Y:S04]  /*3bff0*/  LDL.LU R8, [R1+0x150] ;  /* 0x0001500001087983 */ /* 0x001ea80000300800 */
[----:B------:R-:W2:Y:S04]  /*3c000*/  LDL.LU R9, [R1+0x154] ;  /* 0x0001540001097983 */ /* 0x000ea80000300800 */
[----:B------:R-:W2:Y:S04]  /*3c010*/  LDL.LU R10, [R1+0x158] ;  /* 0x00015800010a7983 */ /* 0x000ea80000300800 */
[----:B------:R-:W2:Y:S04]  /*3c020*/  LDL.LU R11, [R1+0x15c] ;  /* 0x00015c00010b7983 */ /* 0x000ea80000300800 */
[----:B------:R-:W3:Y:S04]  /*3c030*/  LDL.LU R0, [R1+0x3408] ;  /* 0x0034080001007983 */ /* 0x000ee80000300800 */
[----:B------:R0:W-:Y:S04]  /*3c040*/  STL.64 [R1+0x170], R4 ;  /* 0x0001700401007387 */ /* 0x0001e80000100a00 */
[----:B------:R1:W-:Y:S01]  /*3c050*/  STL.64 [R1+0x178], R6 ;  /* 0x0001780601007387 */ /* 0x0003e20000100a00 */
[----:B0-----:R-:W-:-:S03]  /*3c060*/  IMAD.MOV.U32 R5, RZ, RZ, R26 ;  /* 0x000000ffff057224 */ /* 0x001fc600078e001a */
[----:B-1----:R-:W2:Y:S01]  /*3c070*/  LDL.LU.64 R6, [R1+0x3400] ;  /* 0x0034000001067983 */ /* 0x002ea20000300a00 */
[----:B------:R-:W-:-:S03]  /*3c080*/  IMAD.MOV.U32 R4, RZ, RZ, R27 ;  /* 0x000000ffff047224 */ /* 0x000fc600078e001b */
[----:B------:R-:W4:Y:S02]  /*3c090*/  LDL.LU.64 R26, [R1+0x33f8] ;  /* 0x0033f800011a7983 */ /* 0x000f240000300a00 */
[----:B----4-:R-:W-:-:S15]  /*3c0a0*/  HMMA.16816.F32.BF16 R12, R20, R26, R12 ;  /* 0x0000001a140c723c */ /* 0x010fde000004180c */
[----:B------:R-:W-:-:S04]  /*3c0b0*/  NOP ;  /* 0x0000000000007918 */ /* 0x000fc80000000000 */
[----:B------:R0:W-:Y:S04]  /*3c0c0*/  STL.64 [R1+0x160], R12 ;  /* 0x0001600c01007387 */ /* 0x0001e80000100a00 */
[----:B------:R1:W-:Y:S01]  /*3c0d0*/  STL.64 [R1+0x168], R14 ;  /* 0x0001680e01007387 */ /* 0x0003e20000100a00 */
[----:B0-----:R-:W-:-:S03]  /*3c0e0*/  IMAD.MOV.U32 R13, RZ, RZ, R26 ;  /* 0x000000ffff0d7224 */ /* 0x001fc600078e001a */
[----:B-1----:R-:W4:Y:S01]  /*3c0f0*/  LDL.LU.64 R14, [R1+0x33f0] ;  /* 0x0033f000010e7983 */ /* 0x002f220000300a00 */
[----:B------:R-:W-:-:S03]  /*3c100*/  IMAD.MOV.U32 R12, RZ, RZ, R27 ;  /* 0x000000ffff0c7224 */ /* 0x000fc600078e001b */
[----:B------:R-:W2:Y:S02]  /*3c110*/  LDL.LU.64 R26, [R1+0x33e8] ;  /* 0x0033e800011a7983 */ /* 0x000ea40000300a00 */
        /* <DEDUP_REMOVED lines=12> */
[----:B------:R-:W-:Y:S04]  /*3c1e0*/  STL.64 [R1+0x140], R24 ;  /* 0x0001401801007387 */ /* 0x000fe80000100a00 */
[----:B------:R0:W-:Y:S04]  /*3c1f0*/  STL.64 [R1+0x148], R26 ;  /* 0x0001481a01007387 */ /* 0x0001e80000100a00 */
[----:B0-----:R-:W2:Y:S04]  /*3c200*/  LDL.LU.64 R26, [R1+0x33c0] ;  /* 0x0033c000011a7983 */ /* 0x001ea80000300a00 */
[----:B------:R-:W2:Y:S01]  /*3c210*/  LDL.LU.64 R24, [R1+0x33b8] ;  /* 0x0033b80001187983 */ /* 0x000ea20000300a00 */
[----:B------:R-:W-:-:S03]  /*3c220*/  IMAD.MOV.U32 R19, RZ, RZ, R29 ;  /* 0x000000ffff137224 */ /* 0x000fc600078e001d */
[----:B------:R0:W-:Y:S02]  /*3c230*/  STL.64 [R1+0x3338], R6 ;  /* 0x0033380601007387 */ /* 0x0001e40000100a00 */
[----:B0-----:R-:W-:Y:S02]  /*3c240*/  IMAD.MOV.U32 R6, RZ, RZ, R17 ;  /* 0x000000ffff067224 */ /* 0x001fe400078e0011 */
[----:B------:R-:W-:-:S05]  /*3c250*/  IMAD.MOV.U32 R7, RZ, RZ, R16 ;  /* 0x000000ffff077224 */ /* 0x000fca00078e0010 */
[----:B------:R0:W-:Y:S02]  /*3c260*/  STL.64 [R1+0x3350], R6 ;  /* 0x0033500601007387 */ /* 0x0001e40000100a00 */
[----:B0-----:R-:W-:Y:S02]  /*3c270*/  IMAD.MOV.U32 R6, RZ, RZ, R13 ;  /* 0x000000ffff067224 */ /* 0x001fe400078e000d */
[----:B------:R-:W-:-:S05]  /*3c280*/  IMAD.MOV.U32 R7, RZ, RZ, R12 ;  /* 0x000000ffff077224 */ /* 0x000fca00078e000c */
[----:B------:R-:W-:Y:S01]  /*3c290*/  STL.64 [R1+0x3368], R6 ;  /* 0x0033680601007387 */ /* 0x000fe20000100a00 */
[----:B--2---:R-:W-:-:S15]  /*3c2a0*/  HMMA.16816.F32.BF16 R24, R20, R18, R24 ;  /* 0x000000121418723c */ /* 0x004fde0000041818 */
[----:B------:R-:W-:-:S04]  /*3c2b0*/  NOP ;  /* 0x0000000000007918 */ /* 0x000fc80000000000 */
[----:B------:R-:W-:Y:S04]  /*3c2c0*/  STL.64 [R1+0x130], R24 ;  /* 0x0001301801007387 */ /* 0x000fe80000100a00 */
[----:B------:R0:W-:Y:S04]  /*3c2d0*/  STL.64 [R1+0x138], R26 ;  /* 0x0001381a01007387 */ /* 0x0001e80000100a00 */
[----:B0-----:R-:W2:Y:S04]  /*3c2e0*/  LDL.LU.64 R26, [R1+0x33b0] ;  /* 0x0033b000011a7983 */ /* 0x001ea80000300a00 */
[----:B------:R-:W3:Y:S04]  /*3c2f0*/  LDL.LU.64 R24, [R1+0x33a8] ;  /* 0x0033a80001187983 */ /* 0x000ee80000300a00 */
[----:B------:R2:W-:Y:S02]  /*3c300*/  STL.64 [R1+0x3330], R18 ;  /* 0x0033301201007387 */ /* 0x0005e40000100a00 */
[----:B--2---:R-:W-:Y:S02]  /*3c310*/  HMMA.16816.F32.BF16 R16, R20, R26, R8 ;  /* 0x0000001a1410723c */ /* 0x004fe40000041808 */
[----:B------:R-:W4:-:S15]  /*3c320*/  LDL.LU R8, [R1+0x110] ;  /* 0x0001100001087983 */ /* 0x000f1e0000300800 */
[----:B------:R-:W-:Y:S02]  /*3c330*/  NOP ;  /* 0x0000000000007918 */ /* 0x000fe40000000000 */
[----:B------:R0:W-:Y:S04]  /*3c340*/  STL.64 [R1+0x120], R16 ;  /* 0x0001201001007387 */ /* 0x0001e80000100a00 */
[----:B------:R1:W-:Y:S04]  /*3c350*/  STL.64 [R1+0x128], R18 ;  /* 0x0001281201007387 */ /* 0x0003e80000100a00 */
[----:B------:R-:W4:Y:S04]  /*3c360*/  LDL.LU R9, [R1+0x114] ;  /* 0x0001140001097983 */ /* 0x000f280000300800 */
[----:B------:R-:W4:Y:S04]  /*3c370*/  LDL.LU R10, [R1+0x118] ;  /* 0x00011800010a7983 */ /* 0x000f280000300800 */
[----:B------:R-:W4:Y:S04]  /*3c380*/  LDL.LU R11, [R1+0x11c] ;  /* 0x00011c00010b7983 */ /* 0x000f280000300800 */
[----:B0-----:R-:W2:Y:S04]  /*3c390*/  LDL.LU R16, [R1+0xb0] ;  /* 0x0000b00001107983 */ /* 0x001ea80000300800 */
[----:B------:R-:W2:Y:S04]  /*3c3a0*/  LDL.LU R17, [R1+0xb4] ;  /* 0x0000b40001117983 */ /* 0x000ea80000300800 */
[----:B-1----:R-:W2:Y:S04]  /*3c3b0*/  LDL.LU R18, [R1+0xb8] ;  /* 0x0000b80001127983 */ /* 0x002ea80000300800 */
[----:B------:R-:W2:Y:S04]  /*3c3c0*/  LDL.LU R19, [R1+0xbc] ;  /* 0x0000bc0001137983 */ /* 0x000ea80000300800 */
[----:B------:R-:W-:Y:S04]  /*3c3d0*/  STL.64 [R1+0x3328], R26 ;  /* 0x0033281a01007387 */ /* 0x000fe80000100a00 */
[----:B---3--:R0:W-:Y:S04]  /*3c3e0*/  STL.64 [R1+0x3320], R24 ;  /* 0x0033201801007387 */ /* 0x0081e80000100a00 */
        /* <DEDUP_REMOVED lines=27> */
[----:B------:R-:W4:Y:S01]  /*3c5a0*/  LDL.LU R12, [R1+0x340] ;  /* 0x00034000010c7983 */ /* 0x000f220000300800 */
[----:B------:R-:W-:-:S03]  /*3c5b0*/  IMAD.MOV.U32 R13, RZ, RZ, R0 ;  /* 0x000000ffff0d7224 */ /* 0x000fc600078e0000 */
[----:B------:R-:W2:Y:S01]  /*3c5c0*/  LDL.LU R0, [R1+0x3398] ;  /* 0x0033980001007983 */ /* 0x000ea20000300800 */
[----:B0-----:R-:W-:Y:S02]  /*3c5d0*/  IMAD.MOV.U32 R14, RZ, RZ, R3 ;  /* 0x000000ffff0e7224 */ /* 0x001fe400078e0003 */
[----:B------:R-:W-:Y:S01]  /*3c5e0*/  IMAD.MOV.U32 R15, RZ, RZ, R2 ;  /* 0x000000ffff0f7224 */ /* 0x000fe200078e0002 */
[----:B------:R-:W2:Y:S04]  /*3c5f0*/  LDL.LU R3, [R1+0x3394] ;  /* 0x0033940001037983 */ /* 0x000ea80000300800 */
[----:B------:R-:W2:Y:S01]  /*3c600*/  LDL.LU R2, [R1+0x3390] ;  /* 0x0033900001027983 */ /* 0x000ea20000300800 */
[----:B---3--:R-:W-:Y:S01]  /*3c610*/  HMMA.16816.F32.BF16 R20, R20, R10, R16 ;  /* 0x0000000a1414723c */ /* 0x008fe20000041810 */
[----:B------:R-:W-:-:S02]  /*3c620*/  IMAD.MOV.U32 R17, RZ, RZ, R10 ;  /* 0x000000ffff117224 */ /* 0x000fc400078e000a */
[----:B------:R-:W-:-:S15]  /*3c630*/  IMAD.MOV.U32 R16, RZ, RZ, R11 ;  /* 0x000000ffff107224 */ /* 0x000fde00078e000b */
[----:B------:R-:W-:Y:S01]  /*3c640*/  NOP ;  /* 0x0000000000007918 */ /* 0x000fe20000000000 */
[----:B------:R0:W-:Y:S04]  /*3c650*/  STL.64 [R1+0xb0], R20 ;  /* 0x0000b01401007387 */ /* 0x0001e80000100a00 */
[----:B------:R-:W-:Y:S04]  /*3c660*/  STL.64 [R1+0xb8], R22 ;  /* 0x0000b81601007387 */ /* 0x000fe80000100a00 */
[----:B------:R-:W2:Y:S04]  /*3c670*/  LDL.LU.64 R10, [R1+0x3388] ;  /* 0x00338800010a7983 */ /* 0x000ea80000300a00 */
[----:B------:R-:W2:Y:S01]  /*3c680*/  LDL.LU.64 R8, [R1+0x3380] ;  /* 0x0033800001087983 */ /* 0x000ea20000300a00 */
[----:B------:R-:W-:-:S02]  /*3c690*/  IMAD.MOV.U32 R6, RZ, RZ, R5 ;  /* 0x000000ffff067224 */ /* 0x000fc400078e0005 */
[----:B------:R-:W-:Y:S01]  /*3c6a0*/  IMAD.MOV.U32 R7, RZ, RZ, R4 ;  /* 0x000000ffff077224 */ /* 0x000fe200078e0004 */
[----:B0-----:R-:W3:Y:S06]  /*3c6b0*/  LDL.LU R20, [R1+0x70] ;  /* 0x0000700001147983 */ /* 0x001eec0000300800 */
        /* <DEDUP_REMOVED lines=17> */
[----:B0-----:R-:W3:Y:S01]  /*3c7d0*/  LDL.LU.64 R6, [R1+0x3338] ;  /* 0x0033380001067983 */ /* 0x001ee20000300a00 */
[----:B------:R-:W0:Y:S01]  /*3c7e0*/  S2R R19, SR_TID.X ;  /* 0x0000000000137919 */ /* 0x000e220000002100 */
[----:B------:R-:W1:Y:S01]  /*3c7f0*/  S2R R29, SR_TID.X ;  /* 0x00000000001d7919 */ /* 0x000e620000002100 */
[----:B------:R-:W-:-:S02]  /*3c800*/  IMAD.MOV.U32 R21, RZ, RZ, R3 ;  /* 0x000000ffff157224 */ /* 0x000fc400078e0003 */
[----:B------:R-:W-:Y:S02]  /*3c810*/  IMAD.MOV.U32 R22, RZ, RZ, R2 ;  /* 0x000000ffff167224 */ /* 0x000fe400078e0002 */
[----:B------:R-:W-:Y:S01]  /*3c820*/  IMAD.MOV.U32 R23, RZ, RZ, R0 ;  /* 0x000000ffff177224 */ /* 0x000fe200078e0000 */
[----:B-1----:R-:W-:-:S06]  /*3c830*/  LOP3.LUT R29, R29, 0x7, RZ, 0xc0, !PT ;  /* 0x000000071d1d7812 */ /* 0x002fcc00078ec0ff */
[----:B---3--:R-:W-:-:S15]  /*3c840*/  HMMA.16816.F32.BF16 R4, R8, R6, R20 ;  /* 0x000000060804723c */ /* 0x008fde0000041814 */
[----:B------:R-:W-:-:S04]  /*3c850*/  NOP ;  /* 0x0000000000007918 */ /* 0x000fc80000000000 */
[----:B------:R-:W-:Y:S02]  /*3c860*/  IMAD.MOV.U32 R2, RZ, RZ, R6 ;  /* 0x000000ffff027224 */ /* 0x000fe400078e0006 */
[C---:B0-----:R-:W-:Y:S02]  /*3c870*/  IMAD.SHL.U32 R6, R19.reuse, 0x2, RZ ;  /* 0x0000000213067824 */ /* 0x041fe400078e00ff */
[----:B------:R-:W-:Y:S01]  /*3c880*/  IMAD.MOV.U32 R0, RZ, RZ, R7 ;  /* 0x000000ffff007224 */ /* 0x000fe200078e0007 */
[----:B------:R0:W-:Y:S01]  /*3c890*/  STL [R1+0x470], R4 ;  /* 0x0004700401007387 */ /* 0x0001e20000100800 */
[----:B------:R-:W-:Y:S01]  /*3c8a0*/  IMAD.MOV.U32 R3, RZ, RZ, R5 ;  /* 0x000000ffff037224 */ /* 0x000fe200078e0005 */
[----:B------:R-:W-:Y:S01]  /*3c8b0*/  LOP3.LUT R7, R6, 0x10, RZ, 0xc0, !PT ;  /* 0x0000001006077812 */ /* 0x000fe200078ec0ff */
[----:B------:R-:W-:Y:S01]  /*3c8c0*/  IMAD.SHL.U32 R5, R19, 0x100, RZ ;  /* 0x0000010013057824 */ /* 0x000fe200078e00ff */
[----:B------:R-:W3:Y:S04]  /*3c8d0*/  LDL.LU R20, [R1+0x350] ;  /* 0x0003500001147983 */ /* 0x000ee80000300800 */
[----:B------:R-:W3:Y:S01]  /*3c8e0*/  LDL.LU R21, [R1+0x354] ;  /* 0x0003540001157983 */ /* 0x000ee20000300800 */
[----:B------:R-:W-:-:S03]  /*3c8f0*/  LOP3.LUT R7, R7, 0x20, R19, 0xf8, !PT ;  /* 0x0000002007077812 */ /* 0x000fc600078ef813 */
[----:B------:R-:W3:Y:S01]  /*3c900*/  LDL.LU R22, [R1+0x358] ;  /* 0x0003580001167983 */ /* 0x000ee20000300800 */
[C---:B0-----:R-:W-:Y:S02]  /*3c910*/  IMAD R4, R29.reuse, 0x210, RZ ;  /* 0x000002101d047824 */ /* 0x041fe400078e02ff */
[----:B------:R-:W-:Y:S01]  /*3c920*/  IMAD R29, R29, 0x110, RZ ;  /* 0x000001101d1d7824 */ /* 0x000fe200078e02ff */
[----:B------:R-:W3:Y:S02]  /*3c930*/  LDL.LU R23, [R1+0x35c] ;  /* 0x00035c0001177983 */ /* 0x000ee40000300800 */
[----:B------:R-:W-:-:S04]  /*3c940*/  LOP3.LUT R7, R4, R7, RZ, 0x3c, !PT ;  /* 0x0000000704077212 */ /* 0x000fc800078e3cff */
[----:B------:R-:W-:Y:S02]  /*3c950*/  LOP3.LUT R7, R7, 0x1000, R5, 0xf8, !PT ;  /* 0x0000100007077812 */ /* 0x000fe400078ef805 */
[----:B------:R-:W-:-:S04]  /*3c960*/  LOP3.LUT R29, R29, 0x30, R6, 0x78, !PT ;  /* 0x000000301d1d7812 */ /* 0x000fc800078e7806 */
[----:B------:R-:W0:Y:S04]  /*3c970*/  LDSM.16.MT88.4 R4, [R7+UR5+0x8000] ;  /* 0x008000050704783b */ /* 0x000e280008004200 */
[----:B------:R-:W-:Y:S04]  /*3c980*/  STL [R1+0x2fa0], R0 ;  /* 0x002fa00001007387 */ /* 0x000fe80000100800 */
[----:B------:R-:W-:Y:S04]  /*3c990*/  STL [R1+0x2f9c], R2 ;  /* 0x002f9c0201007387 */ /* 0x000fe80000100800 */
[----:B------:R-:W-:Y:S04]  /*3c9a0*/  STL [R1+0x2f98], R3 ;  /* 0x002f980301007387 */ /* 0x000fe80000100800 */
[----:B0-----:R0:W-:Y:S02]  /*3c9b0*/  STL.64 [R1+0x3308], R6 ;  /* 0x0033080601007387 */ /* 0x0011e40000100a00 */
[----:B0-----:R-:W-:-:S02]  /*3c9c0*/  IMAD.MOV.U32 R6, RZ, RZ, R17 ;  /* 0x000000ffff067224 */ /* 0x001fc400078e0011 */
[----:B------:R-:W-:Y:S02]  /*3c9d0*/  IMAD.MOV.U32 R7, RZ, RZ, R16 ;  /* 0x000000ffff077224 */ /* 0x000fe400078e0010 */
[----:B------:R-:W0:Y:S04]  /*3c9e0*/  LDSM.16.M88.4 R16, [R29+UR5+0x10080] ;  /* 0x010080051d10783b */ /* 0x000e280008000200 */
[----:B------:R-:W-:Y:S04]  /*3c9f0*/  STL.64 [R1+0x3300], R4 ;  /* 0x0033000401007387 */ /* 0x000fe80000100a00 */
[----:B0-----:R-:W-:Y:S04]  /*3ca00*/  STL.64 [R1+0x40], R16 ;  /* 0x0000401001007387 */ /* 0x001fe80000100a00 */
[----:B------:R0:W-:Y:S04]  /*3ca10*/  STL.64 [R1+0x48], R18 ;  /* 0x0000481201007387 */ /* 0x0001e80000100a00 */
[----:B0-----:R-:W2:Y:S02]  /*3ca20*/  LDL.LU.64 R18, [R1+0x3330] ;  /* 0x0033300001127983 */ /* 0x001ea40000300a00 */
[----:B--2---:R-:W-:Y:S02]  /*3ca30*/  HMMA.16816.F32.BF16 R16, R8, R18, R24 ;  /* 0x000000120810723c */ /* 0x004fe40000041818 */
[----:B------:R-:W4:Y:S04]  /*3ca40*/  LDL.LU.64 R26, [R1+0x3328] ;  /* 0x00332800011a7983 */ /* 0x000f280000300a00 */
[----:B------:R-:W2:-:S13]  /*3ca50*/  LDL.LU.64 R24, [R1+0x3320] ;  /* 0x0033200001187983 */ /* 0x000e9a0000300a00 */
[----:B------:R-:W-:Y:S02]  /*3ca60*/  IMAD.MOV.U32 R3, RZ, RZ, R19 ;  /* 0x000000ffff037224 */ /* 0x000fe400078e0013 */
[----:B------:R-:W-:Y:S02]  /*3ca70*/  IMAD.MOV.U32 R2, RZ, RZ, R18 ;  /* 0x000000ffff027224 */ /* 0x000fe400078e0012 */
[----:B------:R-:W-:Y:S01]  /*3ca80*/  IMAD.MOV.U32 R0, RZ, RZ, R17 ;  /* 0x000000ffff007224 */ /* 0x000fe200078e0011 */
[----:B------:R-:W-:Y:S04]  /*3ca90*/  STL [R1+0x220], R16 ;  /* 0x0002201001007387 */ /* 0x000fe80000100800 */
[----:B------:R-:W-:Y:S04]  /*3caa0*/  STL [R1+0x2fd0], R3 ;  /* 0x002fd00301007387 */ /* 0x000fe80000100800 */
[----:B------:R-:W-:Y:S04]  /*3cab0*/  STL [R1+0x2fcc], R2 ;  /* 0x002fcc0201007387 */ /* 0x000fe80000100800 */
[----:B------:R-:W-:Y:S04]  /*3cac0*/  LDSM.16.M88.4 R16, [R29+UR5+0x10880] ;  /* 0x010880051d10783b */ /* 0x000fe80008000200 */
[----:B------:R-:W-:Y:S01]  /*3cad0*/  STL [R1+0x2fc8], R0 ;  /* 0x002fc80001007387 */ /* 0x000fe20000100800 */
[----:B----4-:R-:W-:Y:S03]  /*3cae0*/  HMMA.16816.F32.BF16 R12, R8, R26, R12 ;  /* 0x0000001a080c723c */ /* 0x010fe6000004180c */
[----:B--2---:R0:W-:Y:S04]  /*3caf0*/  STL.64 [R1+0x3310], R24 ;  /* 0x0033101801007387 */ /* 0x0041e80000100a00 */
[----:B0-----:R-:W2:-:S12]  /*3cb00*/  LDL.LU R24, [R1+0x330] ;  /* 0x0003300001187983 */ /* 0x001e980000300800 */
[----:B------:R-:W-:Y:S04]  /*3cb10*/  STL.64 [R1+0x340], R12 ;  /* 0x0003400c01007387 */ /* 0x000fe80000100a00 */
[----:B------:R-:W-:Y:S04]  /*3cb20*/  STL.64 [R1+0x348], R14 ;  /* 0x0003480e01007387 */ /* 0x000fe80000100a00 */
[----:B------:R-:W0:Y:S04]  /*3cb30*/  LDSM.16.M88.4 R12, [R29+UR5+0x11080] ;  /* 0x011080051d0c783b */ /* 0x000e280008000200 */
[----:B------:R-:W2:Y:S04]  /*3cb40*/  LDL.LU R25, [R1+0x334] ;  /* 0x0003340001197983 */ /* 0x000ea80000300800 */
[----:B------:R-:W2:Y:S04]  /*3cb50*/  LDL.LU R26, [R1+0x338] ;  /* 0x00033800011a7983 */ /* 0x000ea80000300800 */
[----:B------:R-:W2:Y:S04]  /*3cb60*/  LDL.LU R27, [R1+0x33c] ;  /* 0x00033c00011b7983 */ /* 0x000ea80000300800 */
[----:B0-----:R-:W-:Y:S04]  /*3cb70*/  STL.64 [R1+0x10], R12 ;  /* 0x0000100c01007387 */ /* 0x001fe80000100a00 */
[----:B------:R-:W-:Y:S04]  /*3cb80*/  STL.64 [R1+0x18], R14 ;  /* 0x0000180e01007387 */ /* 0x000fe80000100a00 */
[----:B------:R-:W0:Y:S04]  /*3cb90*/  LDSM.16.M88.4 R12, [R29+UR5+0x11880] ;  /* 0x011880051d0c783b */ /* 0x000e280008000200 */
[----:B0-----:R-:W-:Y:S04]  /*3cba0*/  STL.64 [R1], R12 ;  /* 0x0000000c01007387 */ /* 0x001fe80000100a00 */
[----:B------:R0:W-:Y:S04]  /*3cbb0*/  STL.64 [R1+0x8], R14 ;  /* 0x0000080e01007387 */ /* 0x0001e80000100a00 */
[----:B0-----:R-:W3:Y:S01]  /*3cbc0*/  LDL.LU.64 R14, [R1+0x3318] ;  /* 0x00331800010e7983 */ /* 0x001ee20000300a00 */
[----:B------:R-:W-:-:S02]  /*3cbd0*/  IMAD.MOV.U32 R2, RZ, RZ, R12 ;  /* 0x000000ffff027224 */ /* 0x000fc400078e000c */
[----:B------:R-:W-:Y:S01]  /*3cbe0*/  IMAD.MOV.U32 R0, RZ, RZ, R13 ;  /* 0x000000ffff007224 */ /* 0x000fe200078e000d */
[----:B------:R-:W-:Y:S04]  /*3cbf0*/  STL.64 [R1+0x30], R16 ;  /* 0x0000301001007387 */ /* 0x000fe80000100a00 */
[----:B------:R-:W-:Y:S04]  /*3cc00*/  STL.64 [R1+0x38], R18 ;  /* 0x0000381201007387 */ /* 0x000fe80000100a00 */
[----:B------:R0:W-:Y:S01]  /*3cc10*/  STL.64 [R1+0x32f8], R16 ;  /* 0x0032f81001007387 */ /* 0x0001e20000100a00 */
[----:B---3--:R-:W-:Y:S03]  /*3cc20*/  HMMA.16816.F32.BF16 R12, R8, R14, R20 ;  /* 0x0000000e080c723c */ /* 0x008fe60000041814 */
[----:B------:R-:W3:-:S15]  /*3cc30*/  LDL.LU R20, [R1+0x320] ;  /* 0x0003200001147983 */ /* 0x000ede0000300800 */
[----:B------:R-:W-:Y:S01]  /*3cc40*/  NOP ;  /* 0x0000000000007918 */ /* 0x000fe20000000000 */
[----:B------:R-:W-:Y:S04]  /*3cc50*/  STL.64 [R1+0x460], R12 ;  /* 0x0004600c01007387 */ /* 0x000fe80000100a00 */
[----:B------:R-:W-:Y:S04]  /*3cc60*/  STL.64 [R1+0x468], R14 ;  /* 0x0004680e01007387 */ /* 0x000fe80000100a00 */
[----:B------:R-:W1:Y:S01]  /*3cc70*/  LDSM.16.M88.4 R12, [R29+UR5+0x12080] ;  /* 0x012080051d0c783b */ /* 0x000e620008000200 */
[----:B--2---:R-:W-:Y:S01]  /*3cc80*/  HMMA.16816.F32.BF16 R8, R8, R6, R24 ;  /* 0x000000060808723c */ /* 0x004fe20000041818 */
[----:B------:R-:W-:-:S02]  /*3cc90*/  IMAD.MOV.U32 R23, RZ, RZ, R28 ;  /* 0x000000ffff177224 */ /* 0x000fc400078e001c */
[----:B------:R-:W3:Y:S04]  /*3cca0*/  LDL.LU R21, [R1+0x324] ;  /* 0x0003240001157983 */ /* 0x000ee80000300800 */
[----:B------:R-:W3:Y:S04]  /*3ccb0*/  LDL.LU R22, [R1+0x328] ;  /* 0x0003280001167983 */ /* 0x000ee80000300800 */
[----:B0-----:R-:W3:Y:S01]  /*3ccc0*/  LDL.64 R16, [R1+0x40] ;  /* 0x0000400001107983 */ /* 0x001ee20000100a00 */
[----:B-1----:R-:W-:-:S05]  /*3ccd0*/  IMAD.MOV.U32 R28, RZ, RZ, R15 ;  /* 0x000000ffff1c7224 */ /* 0x002fca00078e000f */
[----:B------:R-:W-:Y:S04]  /*3cce0*/  STL [R1+0x2ef8], R28 ;  /* 0x002ef81c01007387 */ /* 0x000fe80000100800 */
[----:B------:R-:W2:Y:S04]  /*3ccf0*/  LDL.LU.64 R24, [R1+0x3310] ;  /* 0x0033100001187983 */ /* 0x000ea80000300a00 */
[----:B------:R-:W3:Y:S04]  /*3cd00*/  LDL.LU.64 R6, [R1+0x3308] ;  /* 0x0033080001067983 */ /* 0x000ee80000300a00 */
[----:B------:R-:W3:Y:S04]  /*3cd10*/  LDL.LU.64 R4, [R1+0x3300] ;  /* 0x0033000001047983 */ /* 0x000ee80000300a00 */
[----:B------:R0:W-:Y:S04]  /*3cd20*/  STL.64 [R1+0x330], R8 ;  /* 0x0003300801007387 */ /* 0x0001e80000100a00 */
[----:B------:R-:W-:Y:S01]  /*3cd30*/  STL.64 [R1+0x338], R10 ;  /* 0x0003380a01007387 */ /* 0x000fe20000100a00 */
[----:B0-----:R-:W-:-:S02]  /*3cd40*/  IMAD.MOV.U32 R8, RZ, RZ, R2 ;  /* 0x000000ffff087224 */ /* 0x001fc400078e0002 */
[----:B------:R-:W-:-:S05]  /*3cd50*/  IMAD.MOV.U32 R9, RZ, RZ, R0 ;  /* 0x000000ffff097224 */ /* 0x000fca00078e0000 */
[----:B------:R0:W-:Y:S04]  /*3cd60*/  STL.64 [R1+0x32d0], R8 ;  /* 0x0032d00801007387 */ /* 0x0001e80000100a00 */
[----:B0-----:R-:W4:Y:S04]  /*3cd70*/  LDL.LU R8, [R1+0x300] ;  /* 0x0003000001087983 */ /* 0x001f280000300800 */
[----:B------:R-:W4:Y:S04]  /*3cd80*/  LDL.LU R9, [R1+0x304] ;  /* 0x0003040001097983 */ /* 0x000f280000300800 */
[----:B------:R-:W2:Y:S04]  /*3cd90*/  LDL.LU R10, [R1+0x308] ;  /* 0x00030800010a7983 */ /* 0x000ea80000300800 */
[----:B------:R-:W2:Y:S04]  /*3cda0*/  LDL.LU R11, [R1+0x30c] ;  /* 0x00030c00010b7983 */ /* 0x000ea80000300800 */
[----:B--2---:R0:W-:Y:S02]  /*3cdb0*/  STL.64 [R1+0x32f0], R10 ;  /* 0x0032f00a01007387 */ /* 0x0041e40000100a00 */
[----:B0-----:R-:W-:-:S02]  /*3cdc0*/  IMAD.MOV.U32 R10, RZ, RZ, R25 ;  /* 0x000000ffff0a7224 */ /* 0x001fc400078e0019 */
[----:B------:R-:W-:Y:S02]  /*3cdd0*/  IMAD.MOV.U32 R11, RZ, RZ, R24 ;  /* 0x000000ffff0b7224 */ /* 0x000fe400078e0018 */
[----:B------:R-:W0:Y:S04]  /*3cde0*/  LDSM.16.M88.4 R24, [R29+UR5+0x12880] ;  /* 0x012880051d18783b */ /* 0x000e280008000200 */
[----:B----4-:R1:W-:Y:S04]  /*3cdf0*/  STL.64 [R1+0x32e8], R8 ;  /* 0x0032e80801007387 */ /* 0x0103e80000100a00 */
[----:B-1----:R-:W2:Y:S04]  /*3ce00*/  LDL.LU R8, [R1+0x310] ;  /* 0x0003100001087983 */ /* 0x002ea80000300800 */
[----:B------:R-:W2:Y:S04]  /*3ce10*/  LDL.LU R9, [R1+0x314] ;  /* 0x0003140001097983 */ /* 0x000ea80000300800 */
[----:B------:R-:W-:Y:S04]  /*3ce20*/  STL.64 [R1+0x20], R12 ;  /* 0x0000200c01007387 */ /* 0x000fe80000100a00 */
[----:B------:R-:W-:Y:S04]  /*3ce30*/  STL.64 [R1+0x28], R14 ;  /* 0x0000280e01007387 */ /* 0x000fe80000100a00 */
[----:B0-----:R-:W-:Y:S04]  /*3ce40*/  STL [R1+0x2f24], R26 ;  /* 0x002f241a01007387 */ /* 0x001fe80000100800 */
[----:B------:R-:W-:Y:S04]  /*3ce50*/  STL [R1+0x2f20], R27 ;  /* 0x002f201b01007387 */ /* 0x000fe80000100800 */
[----:B------:R0:W-:Y:S04]  /*3ce60*/  STL.64 [R1+0x32c8], R24 ;  /* 0x0032c81801007387 */ /* 0x0001e80000100a00 */
[----:B0-----:R-:W4:Y:S04]  /*3ce70*/  LDL.LU R24, [R1+0x2f0] ;  /* 0x0002f00001187983 */ /* 0x001f280000300800 */
[----:B------:R-:W4:Y:S04]  /*3ce80*/  LDL.LU R25, [R1+0x2f4] ;  /* 0x0002f40001197983 */ /* 0x000f280000300800 */
[----:B------:R-:W2:Y:S04]  /*3ce90*/  LDL.LU R26, [R1+0x2f8] ;  /* 0x0002f800011a7983 */ /* 0x000ea80000300800 */
[----:B------:R-:W2:Y:S01]  /*3cea0*/  LDL.LU R27, [R1+0x2fc] ;  /* 0x0002fc00011b7983 */ /* 0x000ea20000300800 */
[----:B---3--:R-:W-:Y:S03]  /*3ceb0*/  HMMA.16816.F32.BF16 R20, R4, R16, R20 ;  /* 0x000000100414723c */ /* 0x008fe60000041814 */
[----:B--2---:R-:W-:Y:S04]  /*3cec0*/  STL.64 [R1+0x32e0], R26 ;  /* 0x0032e01a01007387 */ /* 0x004fe80000100a00 */
[----:B----4-:R0:W-:Y:S04]  /*3ced0*/  STL.64 [R1+0x32d8], R24 ;  /* 0x0032d81801007387 */ /* 0x0101e80000100a00 */
[----:B0-----:R-:W2:Y:S08]  /*3cee0*/  LDL.64 R24, [R1+0x10] ;  /* 0x0000100001187983 */ /* 0x001eb00000100a00 */
[----:B------:R0:W-:Y:S02]  /*3cef0*/  STL.64 [R1+0x320], R20 ;  /* 0x0003201401007387 */ /* 0x0001e40000100a00 */
[----:B0-----:R-:W-:-:S02]  /*3cf00*/  IMAD.MOV.U32 R21, RZ, RZ, R16 ;  /* 0x000000ffff157224 */ /* 0x001fc400078e0010 */
[----:B------:R-:W-:Y:S02]  /*3cf10*/  IMAD.MOV.U32 R20, RZ, RZ, R17 ;  /* 0x000000ffff147224 */ /* 0x000fe400078e0011 */
[----:B------:R-:W0:Y:S04]  /*3cf20*/  LDSM.16.M88.4 R16, [R29+UR5+0x13080] ;  /* 0x013080051d10783b */ /* 0x000e280008000200 */
[----:B------:R-:W-:Y:S04]  /*3cf30*/  STL.64 [R1+0x328], R22 ;  /* 0x0003281601007387 */ /* 0x000fe80000100a00 */
[----:B------:R-:W-:Y:S04]  /*3cf40*/  STL [R1+0x32b4], R21 ;  /* 0x0032b41501007387 */ /* 0x000fe80000100800 */
[----:B0-----:R0:W-:Y:S01]  /*3cf50*/  STL.64 [R1+0x70], R16 ;  /* 0x0000701001007387 */ /* 0x0011e20000100a00 */
[----:B------:R-:W-:-:S03]  /*3cf60*/  IMAD.MOV.U32 R15, RZ, RZ, R16 ;  /* 0x000000ffff0f7224 */ /* 0x000fc600078e0010 */
[----:B------:R1:W-:Y:S01]  /*3cf70*/  STL.64 [R1+0x78], R18 ;  /* 0x0000781201007387 */ /* 0x0003e20000100a00 */
[----:B------:R-:W-:-:S03]  /*3cf80*/  IMAD.MOV.U32 R14, RZ, RZ, R17 ;  /* 0x000000ffff0e7224 */ /* 0x000fc600078e0011 */
[----:B0-----:R-:W3:Y:S02]  /*3cf90*/  LDL.LU.64 R16, [R1+0x32f8] ;  /* 0x0032f80001107983 */ /* 0x001ee40000300a00 */
[----:B---3--:R-:W-:Y:S01]  /*3cfa0*/  HMMA.16816.F32.BF16 R8, R4, R16, R8 ;  /* 0x000000100408723c */ /* 0x008fe20000041808 */
[----:B------:R-:W-:Y:S02]  /*3cfb0*/  IMAD.MOV.U32 R23, RZ, RZ, R16 ;  /* 0x000000ffff177224 */ /* 0x000fe400078e0010 */
[----:B------:R-:W-:-:S15]  /*3cfc0*/  IMAD.MOV.U32 R22, RZ, RZ, R17 ;  /* 0x000000ffff167224 */ /* 0x000fde00078e0011 */
[----:B------:R-:W-:Y:S01]  /*3cfd0*/  NOP ;  /* 0x0000000000007918 */ /* 0x000fe20000000000 */
[----:B------:R-:W-:Y:S04]  /*3cfe0*/  STL.64 [R1+0x310], R8 ;  /* 0x0003100801007387 */ /* 0x000fe80000100a00 */
[----:B------:R-:W-:Y:S04]  /*3cff0*/  STL.64 [R1+0x318], R10 ;  /* 0x0003180a01007387 */ /* 0x000fe80000100a00 */
[----:B------:R-:W3:Y:S04]  /*3d000*/  LDL.LU R16, [R1+0x2d0] ;  /* 0x0002d00001107983 */ /* 0x000ee80000300800 */
[----:B------:R-:W3:Y:S04]  /*3d010*/  LDL.LU R17, [R1+0x2d4] ;  /* 0x0002d40001117983 */ /* 0x000ee80000300800 */
[----:B-1----:R-:W4:Y:S04]  /*3d020*/  LDL.LU R18, [R1+0x2d8] ;  /* 0x0002d80001127983 */ /* 0x002f280000300800 */
[----:B------:R-:W4:Y:S04]  /*3d030*/  LDL.LU R19, [R1+0x2dc] ;  /* 0x0002dc0001137983 */ /* 0x000f280000300800 */
[----:B------:R-:W0:Y:S02]  /*3d040*/  LDSM.16.M88.4 R8, [R29+UR5+0x13880] ;  /* 0x013880051d08783b */ /* 0x000e240008000200 */
[----:B0-----:R-:W-:-:S02]  /*3d050*/  IMAD.MOV.U32 R2, RZ, RZ, R8 ;  /* 0x000000ffff027224 */ /* 0x001fc400078e0008 */
[----:B------:R-:W-:Y:S01]  /*3d060*/  IMAD.MOV.U32 R0, RZ, RZ, R9 ;  /* 0x000000ffff007224 */ /* 0x000fe200078e0009 */
[----:B----4-:R-:W-:Y:S04]  /*3d070*/  STL.64 [R1+0x32c0], R18 ;  /* 0x0032c01201007387 */ /* 0x010fe80000100a00 */
[----:B---3--:R0:W-:Y:S04]  /*3d080*/  STL.64 [R1+0x32b8], R16 ;  /* 0x0032b81001007387 */ /* 0x0081e80000100a00 */
[----:B0-----:R-:W3:Y:S04]  /*3d090*/  LDL.LU R16, [R1+0x2e0] ;  /* 0x0002e00001107983 */ /* 0x001ee80000300800 */
[----:B------:R-:W3:Y:S04]  /*3d0a0*/  LDL.LU R17, [R1+0x2e4] ;  /* 0x0002e40001117983 */ /* 0x000ee80000300800 */
[----:B------:R-:W3:Y:S04]  /*3d0b0*/  LDL.LU R18, [R1+0x2e8] ;  /* 0x0002e80001127983 */ /* 0x000ee80000300800 */
[----:B------:R-:W3:Y:S04]  /*3d0c0*/  LDL.LU R19, [R1+0x2ec] ;  /* 0x0002ec0001137983 */ /* 0x000ee80000300800 */
[----:B------:R-:W-:Y:S04]  /*3d0d0*/  STL.64 [R1+0x80], R8 ;  /* 0x0000800801007387 */ /* 0x000fe80000100a00 */
[----:B------:R0:W-:Y:S04]  /*3d0e0*/  STL.64 [R1+0x88], R10 ;  /* 0x0000880a01007387 */ /* 0x0001e80000100a00 */
[----:B0-----:R-:W4:Y:S04]  /*3d0f0*/  LDL.LU.64 R10, [R1+0x32f0] ;  /* 0x0032f000010a7983 */ /* 0x001f280000300a00 */
[----:B------:R-:W4:Y:S01]  /*3d100*/  LDL.LU.64 R8, [R1+0x32e8] ;  /* 0x0032e80001087983 */ /* 0x000f220000300a00 */
[----:B--2---:R-:W-:-:S02]  /*3d110*/  IMAD.MOV.U32 R21, RZ, RZ, R24 ;  /* 0x000000ffff157224 */ /* 0x004fc400078e0018 */
[----:B------:R-:W-:Y:S01]  /*3d120*/  IMAD.MOV.U32 R29, RZ, RZ, R25 ;  /* 0x000000ffff1d7224 */ /* 0x000fe200078e0019 */
[----:B------:R-:W2:Y:S01]  /*3d130*/  LDL.LU.64 R26, [R1+0x32e0] ;  /* 0x0032e000011a7983 */ /* 0x000ea20000300a00 */
[----:B------:R-:W0:Y:S01]  /*3d140*/  S2R R3, SR_TID.X ;  /* 0x0000000000037919 */ /* 0x000e220000002100 */
[----:B----4-:R-:W-:Y:S02]  /*3d150*/  HMMA.16816.F32.BF16 R8, R4, R24, R8 ;  /* 0x000000180408723c */ /* 0x010fe40000041808 */
[----:B------:R-:W2:-:S15]  /*3d160*/  LDL.LU.64 R24, [R1+0x32d8] ;  /* 0x0032d80001187983 */ /* 0x000e9e0000300a00 */
[----:B------:R-:W-:Y:S02]  /*3d170*/  NOP ;  /* 0x0000000000007918 */ /* 0x000fe40000000000 */
[----:B------:R1:W-:Y:S04]  /*3d180*/  STL [R1+0x300], R8 ;  /* 0x0003000801007387 */ /* 0x0003e80000100800 */
[----:B------:R-:W-:Y:S01]  /*3d190*/  STL.64 [R1+0x308], R10 ;  /* 0x0003080a01007387 */ /* 0x000fe20000100a00 */
[----:B------:R-:W-:-:S03]  /*3d1a0*/  IMAD.MOV.U32 R28, RZ, RZ, R9 ;  /* 0x000000ffff1c7224 */ /* 0x000fc600078e0009 */
[----:B-1----:R-:W2:Y:S04]  /*3d1b0*/  LDL.LU.64 R8, [R1+0x32d0] ;  /* 0x0032d00001087983 */ /* 0x002ea80000300a00 */
[----:B------:R1:W-:Y:S02]  /*3d1c0*/  STL [R1+0x2f28], R28 ;  /* 0x002f281c01007387 */ /* 0x0003e40000100800 */
[----:B-1----:R-:W1:Y:S01]  /*3d1d0*/  S2R R28, SR_TID.X ;  /* 0x00000000001c7919 */ /* 0x002e620000002100 */
[C---:B0-----:R-:W-:Y:S01]  /*3d1e0*/  LOP3.LUT R11, R3.reuse, 0x7, RZ, 0xc0, !PT ;  /* 0x00000007030b7812 */ /* 0x041fe200078ec0ff */
[----:B------:R-:W-:-:S05]  /*3d1f0*/  IMAD.SHL.U32 R3, R3, 0x2, RZ ;  /* 0x0000000203037824 */ /* 0x000fca00078e00ff */
[----:B------:R-:W-:Y:S01]  /*3d200*/  LOP3.LUT R3, R3, 0x10, RZ, 0xc0, !PT ;  /* 0x0000001003037812 */ /* 0x000fe200078ec0ff */
[----:B------:R-:W-:-:S03]  /*3d210*/  IMAD R10, R11, 0x210, RZ ;  /* 0x000002100b0a7824 */ /* 0x000fc600078e02ff */
[----:B-1----:R-:W-:Y:S01]  /*3d220*/  LOP3.LUT R3, R3, 0x20, R28, 0xf8, !PT ;  /* 0x0000002003037812 */ /* 0x002fe200078ef81c */
[----:B------:R-:W-:-:S03]  /*3d230*/  IMAD.SHL.U32 R11, R28, 0x100, RZ ;  /* 0x000001001c0b7824 */ /* 0x000fc600078e00ff */
[----:B------:R-:W-:-:S04]  /*3d240*/  LOP3.LUT R3, R10, R3, RZ, 0x3c, !PT ;  /* 0x000000030a037212 */ /* 0x000fc800078e3cff */
[----:B------:R-:W-:Y:S02]  /*3d250*/  LOP3.LUT R3, R3, 0x1000, R11, 0xf8, !PT ;  /* 0x0000100003037812 */ /* 0x000fe400078ef80b */
[----:B--2---:R-:W-:Y:S01]  /*3d260*/  HMMA.16816.F32.BF16 R8, R4, R8, R24 ;  /* 0x000000080408723c */ /* 0x004fe20000041818 */
[----:B------:R-:W2:-:S15]  /*3d270*/  LDL.LU.64 R24, [R1+0x32c8] ;  /* 0x0032c80001187983 */ /* 0x000e9e0000300a00 */
[----:B------:R-:W-:-:S03]  /*3d280*/  NOP ;  /* 0x0000000000007918 */ /* 0x000fc60000000000 */
[----:B------:R-:W-:Y:S01]  /*3d290*/  IMAD.MOV.U32 R26, RZ, RZ, R10 ;  /* 0x000000ffff1a7224 */ /* 0x000fe200078e000a */
[----:B------:R-:W-:Y:S01]  /*3d2a0*/  STL.64 [R1+0x2f0], R8 ;  /* 0x0002f00801007387 */ /* 0x000fe20000100a00 */
[----:B------:R-:W-:-:S03]  /*3d2b0*/  IMAD.MOV.U32 R27, RZ, RZ, R11 ;  /* 0x000000ffff1b7224 */ /* 0x000fc600078e000b */
[----:B------:R-:W0:Y:S04]  /*3d2c0*/  LDSM.16.MT88.4 R8, [R3+UR5+0x8080] ;  /* 0x008080050308783b */ /* 0x000e280008004200 */
[----:B------:R-:W-:Y:S04]  /*3d2d0*/  STL [R1+0x2f30], R27 ;  /* 0x002f301b01007387 */ /* 0x000fe80000100800 */
[----:B------:R-:W-:Y:S04]  /*3d2e0*/  STL [R1+0x2f2c], R26 ;  /* 0x002f2c1a01007387 */ /* 0x000fe80000100800 */
[----:B0-----:R-:W-:Y:S04]  /*3d2f0*/  STL.64 [R1+0x32a8], R10 ;  /* 0x0032a80a01007387 */ /* 0x001fe80000100a00 */
[----:B------:R0:W-:Y:S02]  /*3d300*/  STL.64 [R1+0x32a0], R8 ;  /* 0x0032a00801007387 */ /* 0x0001e40000100a00 */
[----:B0-----:R-:W-:-:S02]  /*3d310*/  IMAD.MOV.U32 R8, RZ, RZ, R15 ;  /* 0x000000ffff087224 */ /* 0x001fc400078e000f */
[----:B------:R-:W-:Y:S02]  /*3d320*/  IMAD.MOV.U32 R9, RZ, RZ, R14 ;  /* 0x000000ffff097224 */ /* 0x000fe400078e000e */
[----:B---3--:R-:W-:Y:S01]  /*3d330*/  HMMA.16816.F32.BF16 R12, R4, R12, R16 ;  /* 0x0000000c040c723c */ /* 0x008fe20000041810 */
[----:B------:R-:W2:Y:S04]  /*3d340*/  LDL.LU.64 R18, [R1+0x32c0] ;  /* 0x0032c00001127983 */ /* 0x000ea80000300a00 */
[----:B------:R-:W2:-:S14]  /*3d350*/  LDL.LU.64 R16, [R1+0x32b8] ;  /* 0x0032b80001107983 */ /* 0x000e9c0000300a00 */
[----:B------:R-:W-:Y:S04]  /*3d360*/  STL.64 [R1+0x2e0], R12 ;  /* 0x0002e00c01007387 */ /* 0x000fe80000100a00 */
[----:B------:R-:W-:Y:S01]  /*3d370*/  STL [R1+0x2e8], R14 ;  /* 0x0002e80e01007387 */ /* 0x000fe20000100800 */
[----:B------:R-:W-:-:S03]  /*3d380*/  IMAD.MOV.U32 R28, RZ, RZ, R15 ;  /* 0x000000ffff1c7224 */ /* 0x000fc600078e000f */
[----:B------:R-:W0:Y:S04]  /*3d390*/  LDSM.16.MT88.4 R12, [R3+UR5+0x8100] ;  /* 0x00810005030c783b */ /* 0x000e280008004200 */
[----:B------:R-:W-:Y:S04]  /*3d3a0*/  STL [R1+0x2f34], R28 ;  /* 0x002f341c01007387 */ /* 0x000fe80000100800 */
[----:B0-----:R-:W-:Y:S04]  /*3d3b0*/  STL.64 [R1+0x3210], R14 ;  /* 0x0032100e01007387 */ /* 0x001fe80000100a00 */
[----:B------:R0:W-:Y:S04]  /*3d3c0*/  STL.64 [R1+0x3208], R12 ;  /* 0x0032080c01007387 */ /* 0x0001e80000100a00 */
[----:B0-----:R-:W3:Y:S04]  /*3d3d0*/  LDL.LU R12, [R1+0x2c0] ;  /* 0x0002c000010c7983 */ /* 0x001ee80000300800 */
[----:B------:R-:W3:Y:S04]  /*3d3e0*/  LDL.LU R13, [R1+0x2c4] ;  /* 0x0002c400010d7983 */ /* 0x000ee80000300800 */
[----:B------:R-:W3:Y:S04]  /*3d3f0*/  LDL.LU R14, [R1+0x2c8] ;  /* 0x0002c800010e7983 */ /* 0x000ee80000300800 */
[----:B------:R-:W3:Y:S01]  /*3d400*/  LDL.LU R15, [R1+0x2cc] ;  /* 0x0002cc00010f7983 */ /* 0x000ee20000300800 */
[----:B--2---:R-:W-:-:S15]  /*3d410*/  HMMA.16816.F32.BF16 R16, R4, R24, R16 ;  /* 0x000000180410723c */ /* 0x004fde0000041810 */
[----:B------:R-:W-:-:S04]  /*3d420*/  NOP ;  /* 0x0000000000007918 */ /* 0x000fc80000000000 */
[----:B------:R-:W-:Y:S01]  /*3d430*/  IMAD.MOV.U32 R27, RZ, RZ, R18 ;  /* 0x000000ffff1b7224 */ /* 0x000fe200078e0012 */
[----:B------:R-:W-:Y:S01]  /*3d440*/  STL.64 [R1+0x2d0], R16 ;  /* 0x0002d01001007387 */ /* 0x000fe20000100a00 */
[----:B------:R-:W-:-:S03]  /*3d450*/  IMAD.MOV.U32 R26, RZ, RZ, R19 ;  /* 0x000000ffff1a7224 */ /* 0x000fc600078e0013 */
[----:B------:R-:W0:Y:S04]  /*3d460*/  LDSM.16.MT88.4 R16, [R3+UR5+0x8180] ;  /* 0x008180050310783b */ /* 0x000e280008004200 */
[----:B------:R-:W-:Y:S04]  /*3d470*/  STL [R1+0x2f3c], R26 ;  /* 0x002f3c1a01007387 */ /* 0x000fe80000100800 */
[----:B------:R-:W-:Y:S01]  /*3d480*/  STL [R1+0x2f38], R27 ;  /* 0x002f381b01007387 */ /* 0x000fe20000100800 */
[----:B---3--:R-:W-:Y:S03]  /*3d490*/  HMMA.16816.F32.BF16 R8, R4, R8, R12 ;  /* 0x000000080408723c */ /* 0x008fe6000004180c */
[----:B0-----:R-:W-:Y:S04]  /*3d4a0*/  STL.64 [R1+0x3198], R18 ;  /* 0x0031981201007387 */ /* 0x001fe80000100a00 */
[----:B------:R0:W-:-:S12]  /*3d4b0*/  STL.64 [R1+0x3190], R16 ;  /* 0x0031901001007387 */ /* 0x0001d80000100a00 */
[----:B------:R-:W-:Y:S04]  /*3d4c0*/  STL.64 [R1+0x2c0], R8 ;  /* 0x0002c00801007387 */ /* 0x000fe80000100a00 */
[----:B------:R-:W-:Y:S04]  /*3d4d0*/  STL [R1+0x2c8], R10 ;  /* 0x0002c80a01007387 */ /* 0x000fe80000100800 */
        /* <DEDUP_REMOVED lines=10> */
[----:B------:R-:W-:-:S03]  /*3d580*/  IMAD.MOV.U32 R28, RZ, RZ, R11 ;  /* 0x000000ffff1c7224 */ /* 0x000fc600078e000b */
[----:B---3--:R-:W-:Y:S04]  /*3d590*/  STL.64 [R1+0x31c0], R18 ;  /* 0x0031c01201007387 */ /* 0x008fe80000100a00 */
[----:B--2---:R0:W-:Y:S02]  /*3d5a0*/  STL.64 [R1+0x31b8], R16 ;  /* 0x0031b81001007387 */ /* 0x0041e40000100a00 */
[----:B0-----:R-:W-:Y:S02]  /*3d5b0*/  IMAD.MOV.U32 R16, RZ, RZ, R21 ;  /* 0x000000ffff107224 */ /* 0x001fe400078e0015 */
[----:B------:R-:W-:Y:S01]  /*3d5c0*/  IMAD.MOV.U32 R17, RZ, RZ, R29 ;  /* 0x000000ffff117224 */ /* 0x000fe200078e001d */
[----:B------:R-:W2:Y:S04]  /*3d5d0*/  LDL.LU R21, [R1+0x32b4] ;  /* 0x0032b40001157983 */ /* 0x000ea80000300800 */
[----:B------:R-:W3:Y:S04]  /*3d5e0*/  LDL.LU R29, [R1+0x32b0] ;  /* 0x0032b000011d7983 */ /* 0x000ee80000300800 */
[----:B------:R-:W4:Y:S04]  /*3d5f0*/  LDL.LU R8, [R1+0x210] ;  /* 0x0002100001087983 */ /* 0x000f280000300800 */
[----:B------:R-:W4:Y:S04]  /*3d600*/  LDL.LU R9, [R1+0x214] ;  /* 0x0002140001097983 */ /* 0x000f280000300800 */
[----:B------:R-:W4:Y:S04]  /*3d610*/  LDL.LU R10, [R1+0x218] ;  /* 0x00021800010a7983 */ /* 0x000f280000300800 */
[----:B------:R-:W4:Y:S04]  /*3d620*/  LDL.LU R11, [R1+0x21c] ;  /* 0x00021c00010b7983 */ /* 0x000f280000300800 */
[----:B------:R0:W-:Y:S04]  /*3d630*/  STL.64 [R1+0x3270], R16 ;  /* 0x0032701001007387 */ /* 0x0001e80000100a00 */
[----:B------:R-:W2:Y:S04]  /*3d640*/  LDL.LU R12, [R1+0x1e0] ;  /* 0x0001e000010c7983 */ /* 0x000ea80000300800 */
[----:B------:R-:W2:Y:S04]  /*3d650*/  LDL.LU R13, [R1+0x1e4] ;  /* 0x0001e400010d7983 */ /* 0x000ea80000300800 */
[----:B------:R-:W2:Y:S04]  /*3d660*/  LDL.LU R14, [R1+0x1e8] ;  /* 0x0001e800010e7983 */ /* 0x000ea80000300800 */
[----:B------:R-:W2:Y:S01]  /*3d670*/  LDL.LU R15, [R1+0x1ec] ;  /* 0x0001ec00010f7983 */ /* 0x000ea20000300800 */
[----:B0-----:R-:W-:-:S02]  /*3d680*/  IMAD.MOV.U32 R16, RZ, RZ, R23 ;  /* 0x000000ffff107224 */ /* 0x001fc400078e0017 */
[----:B------:R-:W-:Y:S01]  /*3d690*/  IMAD.MOV.U32 R17, RZ, RZ, R22 ;  /* 0x000000ffff117224 */ /* 0x000fe200078e0016 */
[----:B--2---:R-:W-:Y:S04]  /*3d6a0*/  STL.64 [R1+0x3280], R14 ;  /* 0x0032800e01007387 */ /* 0x004fe80000100a00 */
[----:B------:R0:W-:Y:S04]  /*3d6b0*/  STL.64 [R1+0x3278], R12 ;  /* 0x0032780c01007387 */ /* 0x0001e80000100a00 */
[----:B------:R-:W-:Y:S04]  /*3d6c0*/  STL.64 [R1+0x3288], R16 ;  /* 0x0032881001007387 */ /* 0x000fe80000100a00 */
        /* <DEDUP_REMOVED lines=9> */
[----:B------:R-:W2:Y:S04]  /*3d760*/  LDL.LU R15, [R1+0x20c] ;  /* 0x00020c00010f7983 */ /* 0x000ea80000300800 */
[----:B------:R0:W-:Y:S04]  /*3d770*/  STL [R1+0x2fd4], R28 ;  /* 0x002fd41c01007387 */ /* 0x0001e80000100800 */
[----:B0-----:R-:W2:Y:S01]  /*3d780*/  LDL R28, [R1+0x1fe8] ;  /* 0x001fe800011c7983 */ /* 0x001ea20000100800 */
[----:B------:R-:W-:-:S02]  /*3d790*/  IMAD.MOV.U32 R16, RZ, RZ, R21 ;  /* 0x000000ffff107224 */ /* 0x000fc400078e0015 */
[----:B------:R-:W-:Y:S02]  /*3d7a0*/  IMAD.MOV.U32 R17, RZ, RZ, R20 ;  /* 0x000000ffff117224 */ /* 0x000fe400078e0014 */
[----:B--2---:R-:W0:Y:S04]  /*3d7b0*/  LDSM.16.MT88.4 R20, [R28+UR5+0x8000] ;  /* 0x008000051c14783b */ /* 0x004e280008004200 */
[----:B0-----:R-:W-:Y:S04]  /*3d7c0*/  STL.64 [R1+0x3118], R22 ;  /* 0x0031181601007387 */ /* 0x001fe80000100a00 */
[----:B------:R0:W-:Y:S04]  /*3d7d0*/  STL.64 [R1+0x3110], R20 ;  /* 0x0031101401007387 */ /* 0x0001e80000100a00 */
[----:B0-----:R-:W2:Y:S04]  /*3d7e0*/  LDL.64 R20, [R1+0x70] ;  /* 0x0000700001147983 */ /* 0x001ea80000100a00 */
[----:B--2---:R0:W-:Y:S02]  /*3d7f0*/  STL.64 [R1+0x3230], R20 ;  /* 0x0032301401007387 */ /* 0x0041e40000100a00 */
[----:B0-----:R-:W-:-:S02]  /*3d800*/  IMAD.MOV.U32 R20, RZ, RZ, R2 ;  /* 0x000000ffff147224 */ /* 0x001fc400078e0002 */
[----:B------:R-:W-:-:S07]  /*3d810*/  IMAD.MOV.U32 R21, RZ, RZ, R0 ;  /* 0x000000ffff157224 */ /* 0x000fce00078e0000 */
[----:B----4-:R-:W-:Y:S01]  /*3d820*/  HMMA.16816.F32.BF16 R4, R4, R20, R8 ;  /* 0x000000140404723c */ /* 0x010fe20000041808 */
[----:B------:R-:W2:Y:S04]  /*3d830*/  LDL.LU.64 R10, [R1+0x32a8] ;  /* 0x0032a800010a7983 */ /* 0x000ea80000300a00 */
[----:B------:R-:W2:-:S14]  /*3d840*/  LDL.LU.64 R8, [R1+0x32a0] ;  /* 0x0032a00001087983 */ /* 0x000e9c0000300a00 */
[----:B------:R-:W-:Y:S02]  /*3d850*/  IMAD.MOV.U32 R26, RZ, RZ, R6 ;  /* 0x000000ffff1a7224 */ /* 0x000fe400078e0006 */
[----:B------:R-:W-:Y:S01]  /*3d860*/  IMAD.MOV.U32 R27, RZ, RZ, R7 ;  /* 0x000000ffff1b7224 */ /* 0x000fe200078e0007 */
[----:B------:R-:W-:Y:S04]  /*3d870*/  STL.64 [R1+0x210], R4 ;  /* 0x0002100401007387 */ /* 0x000fe80000100a00 */
[----:B------:R-:W0:Y:S04]  /*3d880*/  LDSM.16.MT88.4 R4, [R28+UR5+0x8080] ;  /* 0x008080051c04783b */ /* 0x000e280008004200 */
[----:B------:R-:W-:Y:S04]  /*3d890*/  STL.64 [R1+0x3240], R26 ;  /* 0x0032401a01007387 */ /* 0x000fe80000100a00 */
[----:B------:R1:W-:Y:S04]  /*3d8a0*/  STL.64 [R1+0x3238], R24 ;  /* 0x0032381801007387 */ /* 0x0003e80000100a00 */
[----:B-1----:R-:W4:Y:S04]  /*3d8b0*/  LDL.64 R24, [R1+0x20] ;  /* 0x0000200001187983 */ /* 0x002f280000100a00 */
[----:B----4-:R1:W-:Y:S04]  /*3d8c0*/  STL.64 [R1+0x3258], R24 ;  /* 0x0032581801007387 */ /* 0x0103e80000100a00 */
[----:B------:R-:W4:Y:S04]  /*3d8d0*/  LDL.LU R20, [R1+0x1b0] ;  /* 0x0001b00001147983 */ /* 0x000f280000300800 */
[----:B------:R-:W4:Y:S04]  /*3d8e0*/  LDL.LU R21, [R1+0x1b4] ;  /* 0x0001b40001157983 */ /* 0x000f280000300800 */
[----:B------:R-:W2:Y:S04]  /*3d8f0*/  LDL.LU R22, [R1+0x1b8] ;  /* 0x0001b80001167983 */ /* 0x000ea80000300800 */
[----:B------:R-:W2:Y:S04]  /*3d900*/  LDL.LU R23, [R1+0x1bc] ;  /* 0x0001bc0001177983 */ /* 0x000ea80000300800 */
[----:B-1----:R-:W3:Y:S04]  /*3d910*/  LDL.64 R24, [R1] ;  /* 0x0000000001187983 */ /* 0x002ee80000100a00 */
[----:B--2---:R-:W-:Y:S04]  /*3d920*/  STL.64 [R1+0x3250], R22 ;  /* 0x0032501601007387 */ /* 0x004fe80000100a00 */
[----:B----4-:R1:W-:Y:S04]  /*3d930*/  STL.64 [R1+0x3248], R20 ;  /* 0x0032481401007387 */ /* 0x0103e80000100a00 */
[----:B-1----:R-:W2:Y:S04]  /*3d940*/  LDL.LU R20, [R1+0x1c0] ;  /* 0x0001c00001147983 */ /* 0x002ea80000300800 */
[----:B------:R-:W2:Y:S04]  /*3d950*/  LDL.LU R21, [R1+0x1c4] ;  /* 0x0001c40001157983 */ /* 0x000ea80000300800 */
[----:B------:R-:W4:Y:S04]  /*3d960*/  LDL.LU R22, [R1+0x1c8] ;  /* 0x0001c80001167983 */ /* 0x000f280000300800 */
[----:B------:R-:W4:Y:S01]  /*3d970*/  LDL.LU R23, [R1+0x1cc] ;  /* 0x0001cc0001177983 */ /* 0x000f220000300800 */
[C---:B------:R-:W-:Y:S03]  /*3d980*/  HMMA.16816.F32.BF16 R16, R8.reuse, R16, R12 ;  /* 0x000000100810723c */ /* 0x040fe6000004180c */
[----:B----4-:R-:W-:Y:S04]  /*3d990*/  STL.64 [R1+0x3268], R22 ;  /* 0x0032681601007387 */ /* 0x010fe80000100a00 */
[----:B--2---:R1:W-:Y:S04]  /*3d9a0*/  STL.64 [R1+0x3260], R20 ;  /* 0x0032601401007387 */ /* 0x0043e80000100a00 */
[----:B-1----:R-:W3:Y:S04]  /*3d9b0*/  LDL.LU R20, [R1+0x1d0] ;  /* 0x0001d00001147983 */ /* 0x002ee80000300800 */
[----:B------:R-:W3:Y:S04]  /*3d9c0*/  LDL.LU R21, [R1+0x1d4] ;  /* 0x0001d40001157983 */ /* 0x000ee80000300800 */
[----:B------:R-:W3:Y:S04]  /*3d9d0*/  LDL.LU R22, [R1+0x1d8] ;  /* 0x0001d80001167983 */ /* 0x000ee80000300800 */
[----:B------:R-:W3:Y:S04]  /*3d9e0*/  LDL.LU R23, [R1+0x1dc] ;  /* 0x0001dc0001177983 */ /* 0x000ee80000300800 */
[----:B0-----:R-:W-:Y:S04]  /*3d9f0*/  STL.64 [R1+0x30b0], R6 ;  /* 0x0030b00601007387 */ /* 0x001fe80000100a00 */
[----:B------:R0:W-:Y:S04]  /*3da00*/  STL.64 [R1+0x30a8], R4 ;  /* 0x0030a80401007387 */ /* 0x0001e80000100a00 */
[----:B0-----:R-:W2:Y:S04]  /*3da10*/  LDL.64 R4, [R1+0x80] ;  /* 0x0000800001047983 */ /* 0x001ea80000100a00 */
[----:B------:R-:W4:Y:S04]  /*3da20*/  LDL.LU.64 R14, [R1+0x3298] ;  /* 0x00329800010e7983 */ /* 0x000f280000300a00 */
[----:B------:R-:W4:Y:S04]  /*3da30*/  LDL.LU.64 R12, [R1+0x3290] ;  /* 0x00329000010c7983 */ /* 0x000f280000300a00 */
[----:B------:R0:W-:Y:S04]  /*3da40*/  STL.64 [R1+0x200], R16 ;  /* 0x0002001001007387 */ /* 0x0001e80000100a00 */
[----:B------:R4:W-:Y:S04]  /*3da50*/  STL.64 [R1+0x208], R18 ;  /* 0x0002081201007387 */ /* 0x0009e80000100a00 */
[----:B0-----:R-:W4:Y:S02]  /*3da60*/  LDL.LU.64 R16, [R1+0x3288] ;  /* 0x0032880001107983 */ /* 0x001f240000300a00 */
[----:B----4-:R-:W-:Y:S02]  /*3da70*/  HMMA.16816.F32.BF16 R16, R8, R16, R12 ;  /* 0x000000100810723c */ /* 0x010fe4000004180c */
[----:B------:R-:W4:Y:S04]  /*3da80*/  LDL.LU.64 R14, [R1+0x3280] ;  /* 0x00328000010e7983 */ /* 0x000f280000300a00 */
[----:B------:R-:W4:-:S13]  /*3da90*/  LDL.LU.64 R12, [R1+0x3278] ;  /* 0x00327800010c7983 */ /* 0x000f1a0000300a00 */
[----:B------:R0:W-:Y:S04]  /*3daa0*/  STL.64 [R1+0x1f0], R16 ;  /* 0x0001f01001007387 */ /* 0x0001e80000100a00 */
[----:B------:R-:W-:Y:S04]  /*3dab0*/  STL.64 [R1+0x1f8], R18 ;  /* 0x0001f81201007387 */ /* 0x000fe80000100a00 */
[----:B0-----:R-:W4:Y:S02]  /*3dac0*/  LDL.LU.64 R16, [R1+0x3270] ;  /* 0x0032700001107983 */ /* 0x001f240000300a00 */
[----:B----4-:R-:W-:-:S15]  /*3dad0*/  HMMA.16816.F32.BF16 R12, R8, R16, R12 ;  /* 0x00000010080c723c */ /* 0x010fde000004180c */
[----:B------:R-:W-:-:S04]  /*3dae0*/  NOP ;  /* 0x0000000000007918 */ /* 0x000fc80000000000 */
[----:B------:R0:W-:Y:S04]  /*3daf0*/  STL.64 [R1+0x1e0], R12 ;  /* 0x0001e00c01007387 */ /* 0x0001e80000100a00 */
[----:B------:R1:W-:Y:S04]  /*3db00*/  STL.64 [R1+0x1e8], R14 ;  /* 0x0001e80e01007387 */ /* 0x0003e80000100a00 */
[----:B0-----:R-:W4:Y:S04]  /*3db10*/  LDL.LU R12, [R1+0x100] ;  /* 0x00010000010c7983 */ /* 0x001f280000300800 */
[----:B------:R-:W4:Y:S04]  /*3db20*/  LDL.LU R13, [R1+0x104] ;  /* 0x00010400010d7983 */ /* 0x000f280000300800 */
[----:B-1----:R-:W2:Y:S04]  /*3db30*/  LDL.LU R14, [R1+0x108] ;  /* 0x00010800010e7983 */ /* 0x002ea80000300800 */
[----:B------:R-:W2:Y:S01]  /*3db40*/  LDL.LU R15, [R1+0x10c] ;  /* 0x00010c00010f7983 */ /* 0x000ea20000300800 */
[----:B---3--:R-:W-:Y:S03]  /*3db50*/  HMMA.16816.F32.BF16 R20, R8, R24, R20 ;  /* 0x000000180814723c */ /* 0x008fe60000041814 */
[----:B--2---:R-:W-:Y:S04]  /*3db60*/  STL.64 [R1+0x3220], R14 ;  /* 0x0032200e01007387 */ /* 0x004fe80000100a00 */
[----:B----4-:R0:W-:Y:S04]  /*3db70*/  STL.64 [R1+0x3218], R12 ;  /* 0x0032180c01007387 */ /* 0x0101e80000100a00 */
[----:B0-----:R-:W2:Y:S04]  /*3db80*/  LDL.LU R12, [R1+0x1a0] ;  /* 0x0001a000010c7983 */ /* 0x001ea80000300800 */
[----:B------:R-:W2:Y:S04]  /*3db90*/  LDL.LU R13, [R1+0x1a4] ;  /* 0x0001a400010d7983 */ /* 0x000ea80000300800 */
[----:B------:R-:W2:Y:S04]  /*3dba0*/  LDL.LU R14, [R1+0x1a8] ;  /* 0x0001a800010e7983 */ /* 0x000ea80000300800 */
[----:B------:R-:W2:Y:S04]  /*3dbb0*/  LDL.LU R15, [R1+0x1ac] ;  /* 0x0001ac00010f7983 */ /* 0x000ea80000300800 */
[----:B------:R0:W-:Y:S04]  /*3dbc0*/  STL.64 [R1+0x31d8], R16 ;  /* 0x0031d81001007387 */ /* 0x0001e80000100a00 */
[----:B0-----:R-:W3:Y:S04]  /*3dbd0*/  LDL.LU R16, [R1+0xe0] ;  /* 0x0000e00001107983 */ /* 0x001ee80000300800 */
[----:B------:R-:W3:Y:S04]  /*3dbe0*/  LDL.LU R17, [R1+0xe4] ;  /* 0x0000e40001117983 */ /* 0x000ee80000300800 */
[----:B------:R-:W4:Y:S04]  /*3dbf0*/  LDL.LU R18, [R1+0xe8] ;  /* 0x0000e80001127983 */ /* 0x000f280000300800 */
[----:B------:R-:W4:Y:S01]  /*3dc00*/  LDL.LU R19, [R1+0xec] ;  /* 0x0000ec0001137983 */ /* 0x000f220000300800 */
[----:B------:R-:W-:-:S02]  /*3dc10*/  IMAD.MOV.U32 R2, RZ, RZ, R24 ;  /* 0x000000ffff027224 */ /* 0x000fc400078e0018 */
[----:B------:R-:W-:Y:S01]  /*3dc20*/  IMAD.MOV.U32 R0, RZ, RZ, R25 ;  /* 0x000000ffff007224 */ /* 0x000fe200078e0019 */
[----:B----4-:R-:W-:Y:S04]  /*3dc30*/  STL.64 [R1+0x31f8], R18 ;  /* 0x0031f81201007387 */ /* 0x010fe80000100a00 */
[----:B---3--:R0:W-:Y:S04]  /*3dc40*/  STL.64 [R1+0x31f0], R16 ;  /* 0x0031f01001007387 */ /* 0x0081e80000100a00 */
[----:B0-----:R-:W3:Y:S04]  /*3dc50*/  LDL.64 R16, [R1+0x40] ;  /* 0x0000400001107983 */ /* 0x001ee80000100a00 */
[----:B------:R-:W-:Y:S04]  /*3dc60*/  STL.64 [R1+0x1d0], R20 ;  /* 0x0001d01401007387 */ /* 0x000fe80000100a00 */
[----:B------:R0:W-:Y:S04]  /*3dc70*/  STL.64 [R1+0x1d8], R22 ;  /* 0x0001d81601007387 */ /* 0x0001e80000100a00 */
[----:B0-----:R-:W4:Y:S04]  /*3dc80*/  LDL.LU.64 R22, [R1+0x3268] ;  /* 0x0032680001167983 */ /* 0x001f280000300a00 */
[----:B------:R-:W4:Y:S04]  /*3dc90*/  LDL.LU.64 R20, [R1+0x3260] ;  /* 0x0032600001147983 */ /* 0x000f280000300a00 */
[----:B------:R-:W4:Y:S02]  /*3dca0*/  LDL.LU.64 R24, [R1+0x3258] ;  /* 0x0032580001187983 */ /* 0x000f240000300a00 */
[----:B----4-:R-:W-:Y:S01]  /*3dcb0*/  HMMA.16816.F32.BF16 R20, R8, R24, R20 ;  /* 0x000000180814723c */ /* 0x010fe20000041814 */
[----:B------:R-:W-:-:S02]  /*3dcc0*/  IMAD.MOV.U32 R7, RZ, RZ, R24 ;  /* 0x000000ffff077224 */ /* 0x000fc400078e0018 */
[----:B------:R-:W-:-:S15]  /*3dcd0*/  IMAD.MOV.U32 R6, RZ, RZ, R25 ;  /* 0x000000ffff067224 */ /* 0x000fde00078e0019 */
[----:B------:R-:W-:Y:S01]  /*3dce0*/  NOP ;  /* 0x0000000000007918 */ /* 0x000fe20000000000 */
[----:B------:R-:W-:Y:S04]  /*3dcf0*/  STL.64 [R1+0x1c0], R20 ;  /* 0x0001c01401007387 */ /* 0x000fe80000100a00 */
[----:B------:R0:W-:Y:S04]  /*3dd00*/  STL.64 [R1+0x1c8], R22 ;  /* 0x0001c81601007387 */ /* 0x0001e80000100a00 */
[----:B0-----:R-:W4:Y:S04]  /*3dd10*/  LDL.LU.64 R22, [R1+0x3250] ;  /* 0x0032500001167983 */ /* 0x001f280000300a00 */
[----:B------:R-:W4:Y:S04]  /*3dd20*/  LDL.LU.64 R20, [R1+0x3248] ;  /* 0x0032480001147983 */ /* 0x000f280000300a00 */
[----:B------:R-:W2:Y:S04]  /*3dd30*/  LDL.LU.64 R26, [R1+0x3240] ;  /* 0x00324000011a7983 */ /* 0x000ea80000300a00 */
[----:B------:R-:W4:Y:S02]  /*3dd40*/  LDL.LU.64 R24, [R1+0x3238] ;  /* 0x0032380001187983 */ /* 0x000f240000300a00 */
[----:B----4-:R-:W-:-:S15]  /*3dd50*/  HMMA.16816.F32.BF16 R20, R8, R24, R20 ;  /* 0x000000180814723c */ /* 0x010fde0000041814 */
[----:B------:R-:W-:-:S04]  /*3dd60*/  NOP ;  /* 0x0000000000007918 */ /* 0x000fc80000000000 */
[----:B------:R0:W-:Y:S04]  /*3dd70*/  STL.64 [R1+0x1b0], R20 ;  /* 0x0001b01401007387 */ /* 0x0001e80000100a00 */
[----:B------:R-:W-:Y:S04]  /*3dd80*/  STL.64 [R1+0x1b8], R22 ;  /* 0x0001b81601007387 */ /* 0x000fe80000100a00 */
[----:B0-----:R-:W4:Y:S04]  /*3dd90*/  LDL.LU.64 R20, [R1+0x3230] ;  /* 0x0032300001147983 */ /* 0x001f280000300a00 */
[----:B--2---:R-:W-:Y:S04]  /*3dda0*/  STL.64 [R1+0x31d0], R26 ;  /* 0x0031d01a01007387 */ /* 0x004fe80000100a00 */
[----:B------:R0:W-:Y:S04]  /*3ddb0*/  STL.64 [R1+0x31c8], R24 ;  /* 0x0031c81801007387 */ /* 0x0001e80000100a00 */
[----:B0-----:R-:W2:Y:S04]  /*3ddc0*/  LDL.LU R24, [R1+0xd0] ;  /* 0x0000d00001187983 */ /* 0x001ea80000300800 */
[----:B------:R-:W2:Y:S04]  /*3ddd0*/  LDL.LU R25, [R1+0xd4] ;  /* 0x0000d40001197983 */ /* 0x000ea80000300800 */
[----:B------:R-:W2:Y:S01]  /*3dde0*/  LDL.LU R26, [R1+0xd8] ;  /* 0x0000d800011a7983 */ /* 0x000ea20000300800 */
[----:B------:R-:W-:-:S03]  /*3ddf0*/  IMAD.MOV.U32 R27, RZ, RZ, R29 ;  /* 0x000000ffff1b7224 */ /* 0x000fc600078e001d */
[----:B------:R-:W3:Y:S04]  /*3de00*/  LDL.LU R29, [R1+0x3228] ;  /* 0x00322800011d7983 */ /* 0x000ee80000300800 */
[----:B--2---:R-:W-:Y:S04]  /*3de10*/  STL.64 [R1+0x31e8], R26 ;  /* 0x0031e81a01007387 */ /* 0x004fe80000100a00 */
[----:B------:R0:W-:Y:S04]  /*3de20*/  STL.64 [R1+0x31e0], R24 ;  /* 0x0031e01801007387 */ /* 0x0001e80000100a00 */
[----:B0-----:R-:W2:Y:S01]  /*3de30*/  LDL.64 R24, [R1+0x30] ;  /* 0x0000300001187983 */ /* 0x001ea20000100a00 */
[C---:B----4-:R-:W-:Y:S03]  /*3de40*/  HMMA.16816.F32.BF16 R12, R8.reuse, R20, R12 ;  /* 0x00000014080c723c */ /* 0x050fe6000004180c */
[----:B--2---:R0:W-:Y:S04]  /*3de50*/  STL.64 [R1+0x3200], R24 ;  /* 0x0032001801007387 */ /* 0x0041e80000100a00 */
[----:B0-----:R-:W2:Y:S04]  /*3de60*/  LDL.LU R24, [R1+0xf0] ;  /* 0x0000f00001187983 */ /* 0x001ea80000300800 */
[----:B------:R-:W2:Y:S04]  /*3de70*/  LDL.LU R25, [R1+0xf4] ;  /* 0x0000f40001197983 */ /* 0x000ea80000300800 */
[----:B------:R-:W2:Y:S04]  /*3de80*/  LDL.LU R26, [R1+0xf8] ;  /* 0x0000f800011a7983 */ /* 0x000ea80000300800 */
[----:B------:R-:W-:Y:S04]  /*3de90*/  STL.64 [R1+0x1a0], R12 ;  /* 0x0001a00c01007387 */ /* 0x000fe80000100a00 */
[----:B------:R0:W-:Y:S04]  /*3dea0*/  STL.64 [R1+0x1a8], R14 ;  /* 0x0001a80e01007387 */ /* 0x0001e80000100a00 */
[----:B0-----:R-:W4:Y:S04]  /*3deb0*/  LDL.LU.64 R14, [R1+0x3220] ;  /* 0x00322000010e7983 */ /* 0x001f280000300a00 */
[----:B------:R-:W4:Y:S01]  /*3dec0*/  LDL.LU.64 R12, [R1+0x3218] ;  /* 0x00321800010c7983 */ /* 0x000f220000300a00 */
[----:B---3--:R-:W-:Y:S01]  /*3ded0*/  IMAD.MOV.U32 R27, RZ, RZ, R29 ;  /* 0x000000ffff1b7224 */ /* 0x008fe200078e001d */
[----:B----4-:R-:W-:Y:S02]  /*3dee0*/  HMMA.16816.F32.BF16 R8, R8, R4, R12 ;  /* 0x000000040808723c */ /* 0x010fe4000004180c */
[----:B------:R-:W2:Y:S04]  /*3def0*/  LDL.LU.64 R14, [R1+0x3210] ;  /* 0x00321000010e7983 */ /* 0x000ea80000300a00 */
[----:B------:R-:W2:Y:S04]  /*3df00*/  LDL.LU.64 R12, [R1+0x3208] ;  /* 0x00320800010c7983 */ /* 0x000ea80000300a00 */
[----:B------:R-:W-:Y:S09]  /*3df10*/  STL.64 [R1+0x31a0], R4 ;  /* 0x0031a00401007387 */ /* 0x000ff20000100a00 */
[----:B------:R0:W-:Y:S04]  /*3df20*/  STL.64 [R1+0x100], R8 ;  /* 0x0001000801007387 */ /* 0x0001e80000100a00 */
[----:B------:R-:W-:Y:S01]  /*3df30*/  STL.64 [R1+0x108], R10 ;  /* 0x0001080a01007387 */ /* 0x000fe20000100a00 */
[----:B0-----:R-:W-:-:S02]  /*3df40*/  IMAD.MOV.U32 R8, RZ, RZ, R2 ;  /* 0x000000ffff087224 */ /* 0x001fc400078e0002 */
[----:B------:R-:W-:Y:S02]  /*3df50*/  IMAD.MOV.U32 R9, RZ, RZ, R0 ;  /* 0x000000ffff097224 */ /* 0x000fe400078e0000 */
[----:B------:R-:W-:Y:S02]  /*3df60*/  IMAD.MOV.U32 R2, RZ, RZ, R16 ;  /* 0x000000ffff027224 */ /* 0x000fe400078e0010 */
[----:B------:R-:W-:Y:S01]  /*3df70*/  IMAD.MOV.U32 R0, RZ, RZ, R17 ;  /* 0x000000ffff007224 */ /* 0x000fe200078e0011 */
[----:B--2---:R-:W-:-:S15]  /*3df80*/  HMMA.16816.F32.BF16 R24, R12, R16, R24 ;  /* 0x000000100c18723c */ /* 0x004fde0000041818 */
[----:B------:R-:W-:-:S04]  /*3df90*/  NOP ;  /* 0x0000000000007918 */ /* 0x000fc80000000000 */
[----:B------:R0:W-:Y:S04]  /*3dfa0*/  STL.64 [R1+0xf0], R24 ;  /* 0x0000f01801007387 */ /* 0x0001e80000100a00 */
[----:B------:R1:W-:Y:S04]  /*3dfb0*/  STL.64 [R1+0xf8], R26 ;  /* 0x0000f81a01007387 */ /* 0x0003e80000100a00 */
[----:B0-----:R-:W2:Y:S04]  /*3dfc0*/  LDL.LU.64 R24, [R1+0x3200] ;  /* 0x0032000001187983 */ /* 0x001ea80000300a00 */
[----:B------:R-:W2:Y:S04]  /*3dfd0*/  LDL.LU.64 R18, [R1+0x31f8] ;  /* 0x0031f80001127983 */ /* 0x000ea80000300a00 */
[----:B------:R-:W2:Y:S01]  /*3dfe0*/  LDL.LU.64 R16, [R1+0x31f0] ;  /* 0x0031f00001107983 */ /* 0x000ea20000300a00 */
[----:B------:R-:W-:-:S02]  /*3dff0*/  IMAD.MOV.U32 R4, RZ, RZ, R7 ;  /* 0x000000ffff047224 */ /* 0x000fc400078e0007 */
[----:B------:R-:W-:Y:S01]  /*3e000*/  IMAD.MOV.U32 R5, RZ, RZ, R6 ;  /* 0x000000ffff057224 */ /* 0x000fe200078e0006 */
[----:B-1----:R-:W3:Y:S01]  /*3e010*/  LDL.LU.64 R26, [R1+0x31e8] ;  /* 0x0031e800011a7983 */ /* 0x002ee20000300a00 */
[----:B--2---:R-:W-:Y:S01]  /*3e020*/  HMMA.16816.F32.BF16 R16, R12, R24, R16 ;  /* 0x000000180c10723c */ /* 0x004fe20000041810 */
[----:B------:R-:W-:Y:S02]  /*3e030*/  IMAD.MOV.U32 R7, RZ, RZ, R24 ;  /* 0x000000ffff077224 */ /* 0x000fe400078e0018 */
[----:B------:R-:W-:Y:S02]  /*3e040*/  IMAD.MOV.U32 R6, RZ, RZ, R25 ;  /* 0x000000ffff067224 */ /* 0x000fe400078e0019 */
[----:B------:R-:W3:-:S14]  /*3e050*/  LDL.LU.64 R24, [R1+0x31e0] ;  /* 0x0031e00001187983 */ /* 0x000edc0000300a00 */
[----:B------:R0:W-:Y:S04]  /*3e060*/  STL.64 [R1+0xe0], R16 ;  /* 0x0000e01001007387 */ /* 0x0001e80000100a00 */
[----:B------:R3:W-:Y:S04]  /*3e070*/  STL [R1+0xe8], R18 ;  /* 0x0000e81201007387 */ /* 0x0007e80000100800 */
[----:B0-----:R-:W3:Y:S01]  /*3e080*/  LDL.LU.64 R16, [R1+0x31d8] ;  /* 0x0031d80001107983 */ /* 0x001ee20000300a00 */
[----:B------:R-:W-:Y:S02]  /*3e090*/  IMAD.MOV.U32 R29, RZ, RZ, R19 ;  /* 0x000000ffff1d7224 */ /* 0x000fe400078e0013 */
[----:B---3--:R-:W-:Y:S01]  /*3e0a0*/  HMMA.16816.F32.BF16 R16, R12, R16, R24 ;  /* 0x000000100c10723c */ /* 0x008fe20000041818 */
[----:B------:R-:W2:Y:S04]  /*3e0b0*/  LDL.LU.64 R26, [R1+0x31d0] ;  /* 0x0031d000011a7983 */ /* 0x000ea80000300a00 */
[----:B------:R-:W3:-:S14]  /*3e0c0*/  LDL.LU.64 R24, [R1+0x31c8] ;  /* 0x0031c80001187983 */ /* 0x000edc0000300a00 */
[----:B------:R-:W-:Y:S04]  /*3e0d0*/  STL.64 [R1+0xd0], R16 ;  /* 0x0000d01001007387 */ /* 0x000fe80000100a00 */
[----:B------:R0:W-:Y:S04]  /*3e0e0*/  STL.64 [R1+0xd8], R18 ;  /* 0x0000d81201007387 */ /* 0x0001e80000100a00 */
[----:B0-----:R-:W4:Y:S04]  /*3e0f0*/  LDL.LU.64 R18, [R1+0x31c0] ;  /* 0x0031c00001127983 */ /* 0x001f280000300a00 */
[----:B------:R-:W4:Y:S02]  /*3e100*/  LDL.LU.64 R16, [R1+0x31b8] ;  /* 0x0031b80001107983 */ /* 0x000f240000300a00 */
[----:B----4-:R-:W-:-:S15]  /*3e110*/  HMMA.16816.F32.BF16 R16, R12, R8, R16 ;  /* 0x000000080c10723c */ /* 0x010fde0000041810 */
[----:B------:R-:W-:-:S04]  /*3e120*/  NOP ;  /* 0x0000000000007918 */ /* 0x000fc80000000000 */
[----:B------:R-:W-:Y:S04]  /*3e130*/  STL.64 [R1+0xc0], R16 ;  /* 0x0000c01001007387 */ /* 0x000fe80000100a00 */
[----:B------:R0:W-:Y:S04]  /*3e140*/  STL.64 [R1+0xc8], R18 ;  /* 0x0000c81201007387 */ /* 0x0001e80000100a00 */
[----:B0-----:R-:W3:Y:S04]  /*3e150*/  LDL.LU.64 R18, [R1+0x31b0] ;  /* 0x0031b00001127983 */ /* 0x001ee80000300a00 */
[----:B------:R-:W3:Y:S04]  /*3e160*/  LDL.LU.64 R16, [R1+0x31a8] ;  /* 0x0031a80001107983 */ /* 0x000ee80000300a00 */
[----:B------:R0:W-:Y:S04]  /*3e170*/  STL.64 [R1+0x3148], R8 ;  /* 0x0031480801007387 */ /* 0x0001e80000100a00 */
[----:B0-----:R-:W4:Y:S04]  /*3e180*/  LDL.64 R8, [R1+0x10] ;  /* 0x0000100001087983 */ /* 0x001f280000100a00 */
[----:B----4-:R0:W-:Y:S02]  /*3e190*/  STL.64 [R1+0x3160], R8 ;  /* 0x0031600801007387 */ /* 0x0101e40000100a00 */
[----:B0-----:R-:W-:-:S02]  /*3e1a0*/  IMAD.MOV.U32 R8, RZ, RZ, R7 ;  /* 0x000000ffff087224 */ /* 0x001fc400078e0007 */
[----:B------:R-:W-:-:S05]  /*3e1b0*/  IMAD.MOV.U32 R9, RZ, RZ, R6 ;  /* 0x000000ffff097224 */ /* 0x000fca00078e0006 */
[----:B------:R0:W-:Y:S04]  /*3e1c0*/  STL.64 [R1+0x3178], R8 ;  /* 0x0031780801007387 */ /* 0x0001e80000100a00 */
[----:B0-----:R-:W4:Y:S04]  /*3e1d0*/  LDL.LU R8, [R1+0x180] ;  /* 0x0001800001087983 */ /* 0x001f280000300800 */
[----:B------:R-:W4:Y:S04]  /*3e1e0*/  LDL.LU R9, [R1+0x184] ;  /* 0x0001840001097983 */ /* 0x000f280000300800 */
[----:B------:R-:W4:Y:S04]  /*3e1f0*/  LDL.LU R10, [R1+0x188] ;  /* 0x00018800010a7983 */ /* 0x000f280000300800 */
[----:B------:R-:W4:Y:S02]  /*3e200*/  LDL.LU R11, [R1+0x18c] ;  /* 0x00018c00010b7983 */ /* 0x000f240000300800 */
[C---:B----4-:R-:W-:Y:S08]  /*3e210*/  HMMA.16816.F32.BF16 R8, R12.reuse, R4, R8 ;  /* 0x000000040c08723c */ /* 0x050ff00000041808 */
[C---:B---3--:R-:W-:Y:S11]  /*3e220*/  HMMA.16816.F32.BF16 R4, R12.reuse, R24, R16 ;  /* 0x000000180c04723c */ /* 0x048ff60000041810 */
[----:B------:R-:W-:Y:S04]  /*3e230*/  STL.64 [R1+0x180], R8 ;  /* 0x0001800801007387 */ /* 0x000fe80000100a00 */
[----:B------:R-:W-:Y:S04]  /*3e240*/  STL.64 [R1+0x188], R10 ;  /* 0x0001880a01007387 */ /* 0x000fe80000100a00 */
[----:B------:R0:W-:Y:S04]  /*3e250*/  STL.64 [R1+0x230], R4 ;  /* 0x0002300401007387 */ /* 0x0001e80000100a00 */
[----:B------:R1:W-:Y:S04]  /*3e260*/  STL.64 [R1+0x238], R6 ;  /* 0x0002380601007387 */ /* 0x0003e80000100a00 */
[----:B0-----:R-:W3:Y:S04]  /*3e270*/  LDL.LU R4, [R1+0x580] ;  /* 0x0005800001047983 */ /* 0x001ee80000300800 */
[----:B------:R-:W3:Y:S04]  /*3e280*/  LDL.LU R5, [R1+0x584] ;  /* 0x0005840001057983 */ /* 0x000ee80000300800 */
[----:B-1----:R-:W3:Y:S04]  /*3e290*/  LDL.LU R6, [R1+0x588] ;  /* 0x0005880001067983 */ /* 0x002ee80000300800 */
[----:B------:R-:W3:Y:S04]  /*3e2a0*/  LDL.LU R7, [R1+0x58c] ;  /* 0x00058c0001077983 */ /* 0x000ee80000300800 */
[----:B--2---:R-:W-:Y:S04]  /*3e2b0*/  STL.64 [R1+0x3130], R26 ;  /* 0x0031301a01007387 */ /* 0x004fe80000100a00 */
[----:B------:R0:W-:Y:S04]  /*3e2c0*/  STL.64 [R1+0x3128], R24 ;  /* 0x0031281801007387 */ /* 0x0001e80000100a00 */
[----:B0-----:R-:W2:Y:S04]  /*3e2d0*/  LDL.LU R24, [R1+0x520] ;  /* 0x0005200001187983 */ /* 0x001ea80000300800 */
[----:B------:R-:W2:Y:S04]  /*3e2e0*/  LDL.LU R25, [R1+0x524] ;  /* 0x0005240001197983 */ /* 0x000ea80000300800 */
[----:B------:R-:W4:Y:S04]  /*3e2f0*/  LDL.LU R26, [R1+0x528] ;  /* 0x00052800011a7983 */ /* 0x000f280000300800 */
[----:B------:R-:W4:Y:S04]  /*3e300*/  LDL.LU R27, [R1+0x52c] ;  /* 0x00052c00011b7983 */ /* 0x000f280000300800 */
[----:B------:R-:W2:Y:S04]  /*3e310*/  LDL.LU R16, [R1+0x570] ;  /* 0x0005700001107983 */ /* 0x000ea80000300800 */
[----:B------:R-:W3:Y:S04]  /*3e320*/  LDL.LU R17, [R1+0x574] ;  /* 0x0005740001117983 */ /* 0x000ee80000300800 */
[----:B------:R-:W3:Y:S04]  /*3e330*/  LDL.LU R18, [R1+0x578] ;  /* 0x0005780001127983 */ /* 0x000ee80000300800 */
        /* <DEDUP_REMOVED lines=12> */
[----:B------:R-:W4:Y:S01]  /*3e400*/  LDL.LU R27, [R1+0x54c] ;  /* 0x00054c00011b7983 */ /* 0x000f220000300800 */
[C---:B---3--:R-:W-:Y:S03]  /*3e410*/  HMMA.16816.F32.BF16 R4, R12.reuse, R20, R4 ;  /* 0x000000140c04723c */ /* 0x048fe60000041804 */
[----:B----4-:R-:W-:Y:S04]  /*3e420*/  STL.64 [R1+0x3170], R26 ;  /* 0x0031701a01007387 */ /* 0x010fe80000100a00 */
        /* <DEDUP_REMOVED lines=11> */
[----:B------:R0:W-:Y:S04]  /*3e4e0*/  STL.64 [R1+0x370], R4 ;  /* 0x0003700401007387 */ /* 0x0001e80000100a00 */
[----:B------:R-:W-:Y:S04]  /*3e4f0*/  STL.64 [R1+0x378], R6 ;  /* 0x0003780601007387 */ /* 0x000fe80000100a00 */
[----:B0-----:R-:W3:Y:S04]  /*3e500*/  LDL.LU.64 R4, [R1+0x31a0] ;  /* 0x0031a00001047983 */ /* 0x001ee80000300a00 */
[----:B------:R0:W-:Y:S04]  /*3e510*/  STL.64 [R1+0x3120], R20 ;  /* 0x0031201401007387 */ /* 0x0001e80000100a00 */
[----:B0-----:R-:W4:Y:S04]  /*3e520*/  LDL.LU R20, [R1+0x510] ;  /* 0x0005100001147983 */ /* 0x001f280000300800 */
[----:B------:R-:W4:Y:S04]  /*3e530*/  LDL.LU R21, [R1+0x514] ;  /* 0x0005140001157983 */ /* 0x000f280000300800 */
[----:B------:R-:W4:Y:S04]  /*3e540*/  LDL.LU R22, [R1+0x518] ;  /* 0x0005180001167983 */ /* 0x000f280000300800 */
[----:B------:R-:W4:Y:S01]  /*3e550*/  LDL.LU R23, [R1+0x51c] ;  /* 0x00051c0001177983 */ /* 0x000f220000300800 */
[----:B---3--:R-:W-:Y:S03]  /*3e560*/  HMMA.16816.F32.BF16 R12, R12, R4, R16 ;  /* 0x000000040c0c723c */ /* 0x008fe60000041810 */
[----:B------:R-:W2:Y:S04]  /*3e570*/  LDL.LU.64 R18, [R1+0x3198] ;  /* 0x0031980001127983 */ /* 0x000ea80000300a00 */
[----:B------:R-:W2:Y:S01]  /*3e580*/  LDL.LU.64 R16, [R1+0x3190] ;  /* 0x0031900001107983 */ /* 0x000ea20000300a00 */
[----:B------:R-:W-:-:S02]  /*3e590*/  IMAD.MOV.U32 R8, RZ, RZ, R2 ;  /* 0x000000ffff087224 */ /* 0x000fc400078e0002 */
[----:B------:R-:W-:-:S09]  /*3e5a0*/  IMAD.MOV.U32 R9, RZ, RZ, R0 ;  /* 0x000000ffff097224 */ /* 0x000fd200078e0000 */
[----:B------:R0:W-:Y:S04]  /*3e5b0*/  STL.64 [R1+0x360], R12 ;  /* 0x0003600c01007387 */ /* 0x0001e80000100a00 */
[----:B------:R-:W-:Y:S04]  /*3e5c0*/  STL.64 [R1+0x368], R14 ;  /* 0x0003680e01007387 */ /* 0x000fe80000100a00 */
[----:B0-----:R-:W3:Y:S01]  /*3e5d0*/  LDL.LU.64 R12, [R1+0x20] ;  /* 0x00002000010c7983 */ /* 0x001ee20000300a00 */
        /* <DEDUP_REMOVED lines=23> */
[----:B------:R-:W-:Y:S04]  /*3e750*/  STL.64 [R1+0x420], R24 ;  /* 0x0004201801007387 */ /* 0x000fe80000100a00 */
[----:B------:R0:W-:Y:S04]  /*3e760*/  STL.64 [R1+0x428], R26 ;  /* 0x0004281a01007387 */ /* 0x0001e80000100a00 */
[----:B0-----:R-:W3:Y:S04]  /*3e770*/  LDL.LU.64 R26, [R1+0x3140] ;  /* 0x00314000011a7983 */ /* 0x001ee80000300a00 */
[----:B------:R-:W3:Y:S02]  /*3e780*/  LDL.LU.64 R24, [R1+0x3138] ;  /* 0x0031380001187983 */ /* 0x000ee40000300a00 */
[----:B---3--:R-:W-:-:S15]  /*3e790*/  HMMA.16816.F32.BF16 R24, R16, R12, R24 ;  /* 0x0000000c1018723c */ /* 0x008fde0000041818 */
[----:B------:R-:W-:-:S04]  /*3e7a0*/  NOP ;  /* 0x0000000000007918 */ /* 0x000fc80000000000 */
[----:B------:R-:W-:Y:S04]  /*3e7b0*/  STL.64 [R1+0x410], R24 ;  /* 0x0004101801007387 */ /* 0x000fe80000100a00 */
[----:B------:R0:W-:Y:S04]  /*3e7c0*/  STL.64 [R1+0x418], R26 ;  /* 0x0004181a01007387 */ /* 0x0001e80000100a00 */
[----:B0-----:R-:W2:Y:S04]  /*3e7d0*/  LDL.LU.64 R26, [R1+0x3130] ;  /* 0x00313000011a7983 */ /* 0x001ea80000300a00 */
[----:B------:R-:W4:Y:S04]  /*3e7e0*/  LDL.LU.64 R24, [R1+0x3128] ;  /* 0x0031280001187983 */ /* 0x000f280000300a00 */
[----:B------:R0:W-:Y:S04]  /*3e7f0*/  STL.64 [R1+0x30f0], R12 ;  /* 0x0030f00c01007387 */ /* 0x0001e80000100a00 */
[----:B0-----:R-:W3:Y:S04]  /*3e800*/  LDL.LU R12, [R1+0x380] ;  /* 0x00038000010c7983 */ /* 0x001ee80000300800 */
[----:B------:R-:W3:Y:S04]  /*3e810*/  LDL.LU R13, [R1+0x384] ;  /* 0x00038400010d7983 */ /* 0x000ee80000300800 */
[----:B------:R-:W3:Y:S04]  /*3e820*/  LDL.LU R14, [R1+0x388] ;  /* 0x00038800010e7983 */ /* 0x000ee80000300800 */
[----:B------:R-:W3:Y:S01]  /*3e830*/  LDL.LU R15, [R1+0x38c] ;  /* 0x00038c00010f7983 */ /* 0x000ee20000300800 */
[----:B----4-:R-:W-:-:S15]  /*3e840*/  HMMA.16816.F32.BF16 R20, R16, R24, R20 ;  /* 0x000000181014723c */ /* 0x010fde0000041814 */
[----:B------:R-:W-:-:S04]  /*3e850*/  NOP ;  /* 0x0000000000007918 */ /* 0x000fc80000000000 */
[----:B------:R0:W-:Y:S04]  /*3e860*/  STL.64 [R1+0x400], R20 ;  /* 0x0004001401007387 */ /* 0x0001e80000100a00 */
[----:B------:R-:W-:Y:S04]  /*3e870*/  STL.64 [R1+0x408], R22 ;  /* 0x0004081601007387 */ /* 0x000fe80000100a00 */
[----:B0-----:R-:W4:Y:S04]  /*3e880*/  LDL.LU.64 R20, [R1+0x3120] ;  /* 0x0031200001147983 */ /* 0x001f280000300a00 */
[----:B--2---:R-:W-:Y:S04]  /*3e890*/  STL.64 [R1+0x30e8], R26 ;  /* 0x0030e81a01007387 */ /* 0x004fe80000100a00 */
[----:B------:R0:W-:Y:S04]  /*3e8a0*/  STL.64 [R1+0x30e0], R24 ;  /* 0x0030e01801007387 */ /* 0x0001e80000100a00 */
[----:B0-----:R-:W4:Y:S04]  /*3e8b0*/  LDL.LU R24, [R1+0x500] ;  /* 0x0005000001187983 */ /* 0x001f280000300800 */
[----:B------:R-:W4:Y:S04]  /*3e8c0*/  LDL.LU R25, [R1+0x504] ;  /* 0x0005040001197983 */ /* 0x000f280000300800 */
[----:B------:R-:W4:Y:S04]  /*3e8d0*/  LDL.LU R26, [R1+0x508] ;  /* 0x00050800011a7983 */ /* 0x000f280000300800 */
[----:B------:R-:W4:Y:S02]  /*3e8e0*/  LDL.LU R27, [R1+0x50c] ;  /* 0x00050c00011b7983 */ /* 0x000f240000300800 */
[----:B----4-:R-:W-:Y:S01]  /*3e8f0*/  HMMA.16816.F32.BF16 R24, R16, R20, R24 ;  /* 0x000000141018723c */ /* 0x010fe20000041818 */
[----:B------:R-:W-:-:S02]  /*3e900*/  IMAD.MOV.U32 R11, RZ, RZ, R20 ;  /* 0x000000ffff0b7224 */ /* 0x000fc400078e0014 */
[----:B------:R-:W-:-:S15]  /*3e910*/  IMAD.MOV.U32 R10, RZ, RZ, R21 ;  /* 0x000000ffff0a7224 */ /* 0x000fde00078e0015 */
[----:B------:R-:W-:Y:S01]  /*3e920*/  NOP ;  /* 0x0000000000007918 */ /* 0x000fe20000000000 */
[----:B------:R-:W-:Y:S04]  /*3e930*/  STL.64 [R1+0x3f0], R24 ;  /* 0x0003f01801007387 */ /* 0x000fe80000100a00 */
[----:B------:R-:W-:Y:S04]  /*3e940*/  STL.64 [R1+0x3f8], R26 ;  /* 0x0003f81a01007387 */ /* 0x000fe80000100a00 */
[----:B------:R-:W2:Y:S04]  /*3e950*/  LDL.LU.64 R22, [R1+0x3118] ;  /* 0x0031180001167983 */ /* 0x000ea80000300a00 */
[----:B------:R-:W2:Y:S04]  /*3e960*/  LDL.LU.64 R20, [R1+0x3110] ;  /* 0x0031100001147983 */ /* 0x000ea80000300a00 */
[----:B------:R-:W-:Y:S04]  /*3e970*/  STL.64 [R1+0x3100], R10 ;  /* 0x0031000a01007387 */ /* 0x000fe80000100a00 */
[----:B------:R0:W-:Y:S04]  /*3e980*/  STL.64 [R1+0x30f8], R8 ;  /* 0x0030f80801007387 */ /* 0x0001e80000100a00 */
[----:B0-----:R-:W4:Y:S01]  /*3e990*/  LDL.64 R8, [R1+0x30] ;  /* 0x0000300001087983 */ /* 0x001f220000100a00 */
[----:B---3--:R-:W-:Y:S03]  /*3e9a0*/  HMMA.16816.F32.BF16 R16, R16, R4, R12 ;  /* 0x000000041010723c */ /* 0x008fe6000004180c */
[----:B------:R-:W2:-:S15]  /*3e9b0*/  LDL.64 R12, [R1+0x40] ;  /* 0x00004000010c7983 */ /* 0x000e9e0000100a00 */
[----:B------:R-:W-:Y:S01]  /*3e9c0*/  NOP ;  /* 0x0000000000007918 */ /* 0x000fe20000000000 */
[----:B------:R-:W-:Y:S04]  /*3e9d0*/  STL.64 [R1+0x350], R16 ;  /* 0x0003501001007387 */ /* 0x000fe80000100a00 */
[----:B------:R-:W-:Y:S04]  /*3e9e0*/  STL.64 [R1+0x358], R18 ;  /* 0x0003581201007387 */ /* 0x000fe80000100a00 */
[----:B----4-:R0:W-:Y:S04]  /*3e9f0*/  STL.64 [R1+0x3108], R8 ;  /* 0x0031080801007387 */ /* 0x0101e80000100a00 */
        /* <DEDUP_REMOVED lines=8> */
[----:B------:R0:W-:Y:S04]  /*3ea80*/  STL.64 [R1+0x30c0], R4 ;  /* 0x0030c00401007387 */ /* 0x0001e80000100a00 */
[----:B0-----:R-:W4:Y:S04]  /*3ea90*/  LDL.LU R4, [R1+0x4e0] ;  /* 0x0004e00001047983 */ /* 0x001f280000300800 */
[----:B------:R-:W4:Y:S04]  /*3eaa0*/  LDL.LU R5, [R1+0x4e4] ;  /* 0x0004e40001057983 */ /* 0x000f280000300800 */
[----:B------:R-:W4:Y:S04]  /*3eab0*/  LDL.LU R6, [R1+0x4e8] ;  /* 0x0004e80001067983 */ /* 0x000f280000300800 */
[----:B------:R-:W4:Y:S04]  /*3eac0*/  LDL.LU R7, [R1+0x4ec] ;  /* 0x0004ec0001077983 */ /* 0x000f280000300800 */
[----:B------:R-:W2:Y:S04]  /*3ead0*/  LDL.LU R16, [R1+0x250] ;  /* 0x0002500001107983 */ /* 0x000ea80000300800 */
        /* <DEDUP_REMOVED lines=16> */
[----:B--2---:R-:W-:Y:S04]  /*3ebe0*/  STL.64 [R1+0x3068], R18 ;  /* 0x0030681201007387 */ /* 0x004fe80000100a00 */
[----:B------:R-:W-:Y:S04]  /*3ebf0*/  STL.64 [R1+0x3060], R16 ;  /* 0x0030601001007387 */ /* 0x000fe80000100a00 */
[----:B------:R0:W-:Y:S04]  /*3ec00*/  STL.64 [R1+0x3e0], R8 ;  /* 0x0003e00801007387 */ /* 0x0001e80000100a00 */
[----:B------:R1:W-:Y:S04]  /*3ec10*/  STL.64 [R1+0x3e8], R10 ;  /* 0x0003e80a01007387 */ /* 0x0003e80000100a00 */
[----:B0-----:R-:W4:Y:S01]  /*3ec20*/  LDL.LU.64 R8, [R1+0x3108] ;  /* 0x0031080001087983 */ /* 0x001f220000300a00 */
[----:B------:R-:W-:-:S02]  /*3ec30*/  IMAD.MOV.U32 R16, RZ, RZ, R2 ;  /* 0x000000ffff107224 */ /* 0x000fc400078e0002 */
[----:B------:R-:W-:Y:S02]  /*3ec40*/  IMAD.MOV.U32 R17, RZ, RZ, R0 ;  /* 0x000000ffff117224 */ /* 0x000fe400078e0000 */
[----:B------:R-:W-:Y:S02]  /*3ec50*/  IMAD.MOV.U32 R2, RZ, RZ, R12 ;  /* 0x000000ffff027224 */ /* 0x000fe400078e000c */
[----:B------:R-:W-:Y:S01]  /*3ec60*/  IMAD.MOV.U32 R0, RZ, RZ, R13 ;  /* 0x000000ffff007224 */ /* 0x000fe200078e000d */
[----:B------:R-:W2:Y:S04]  /*3ec70*/  LDL.LU R12, [R1+0x4c0] ;  /* 0x0004c000010c7983 */ /* 0x000ea80000300800 */
[----:B------:R-:W2:Y:S04]  /*3ec80*/  LDL.LU R13, [R1+0x4c4] ;  /* 0x0004c400010d7983 */ /* 0x000ea80000300800 */
[----:B------:R-:W2:Y:S04]  /*3ec90*/  LDL.LU R14, [R1+0x4c8] ;  /* 0x0004c800010e7983 */ /* 0x000ea80000300800 */
[----:B------:R-:W2:Y:S01]  /*3eca0*/  LDL.LU R15, [R1+0x4cc] ;  /* 0x0004cc00010f7983 */ /* 0x000ea20000300800 */
[----:B----4-:R-:W-:-:S15]  /*3ecb0*/  HMMA.16816.F32.BF16 R4, R20, R8, R4 ;  /* 0x000000081404723c */ /* 0x010fde0000041804 */
[----:B------:R-:W-:-:S04]  /*3ecc0*/  NOP ;  /* 0x0000000000007918 */ /* 0x000fc80000000000 */
[----:B------:R-:W-:Y:S04]  /*3ecd0*/  STL.64 [R1+0x3d0], R4 ;  /* 0x0003d00401007387 */ /* 0x000fe80000100a00 */
[----:B------:R0:W-:Y:S04]  /*3ece0*/  STL.64 [R1+0x3d8], R6 ;  /* 0x0003d80601007387 */ /* 0x0001e80000100a00 */
[----:B-1----:R-:W4:Y:S01]  /*3ecf0*/  LDL.LU.64 R10, [R1+0x3100] ;  /* 0x00310000010a7983 */ /* 0x002f220000300a00 */
[----:B---3--:R-:W-:Y:S01]  /*3ed00*/  HMMA.16816.F32.BF16 R24, R20, R16, R24 ;  /* 0x000000101418723c */ /* 0x008fe20000041818 */
[----:B0-----:R-:W-:-:S02]  /*3ed10*/  IMAD.MOV.U32 R7, RZ, RZ, R8 ;  /* 0x000000ffff077224 */ /* 0x001fc400078e0008 */
[----:B------:R-:W-:Y:S02]  /*3ed20*/  IMAD.MOV.U32 R6, RZ, RZ, R9 ;  /* 0x000000ffff067224 */ /* 0x000fe400078e0009 */
[----:B------:R-:W2:-:S14]  /*3ed30*/  LDL.LU.64 R8, [R1+0x30f8] ;  /* 0x0030f80001087983 */ /* 0x000e9c0000300a00 */
[----:B------:R-:W-:Y:S04]  /*3ed40*/  STL.64 [R1+0x3c0], R24 ;  /* 0x0003c01801007387 */ /* 0x000fe80000100a00 */
[----:B------:R-:W-:Y:S01]  /*3ed50*/  STL.64 [R1+0x3c8], R26 ;  /* 0x0003c81a01007387 */ /* 0x000fe20000100a00 */
[----:B----4-:R-:W-:Y:S02]  /*3ed60*/  IMAD.MOV.U32 R4, RZ, RZ, R11 ;  /* 0x000000ffff047224 */ /* 0x010fe400078e000b */
[----:B------:R-:W-:-:S05]  /*3ed70*/  IMAD.MOV.U32 R5, RZ, RZ, R10 ;  /* 0x000000ffff057224 */ /* 0x000fca00078e000a */
[----:B------:R-:W-:Y:S04]  /*3ed80*/  STL.64 [R1+0x30d8], R4 ;  /* 0x0030d80401007387 */ /* 0x000fe80000100a00 */
[----:B------:R0:W-:Y:S02]  /*3ed90*/  STL.64 [R1+0x3078], R16 ;  /* 0x0030781001007387 */ /* 0x0001e40000100a00 */
[----:B0-----:R-:W-:Y:S02]  /*3eda0*/  IMAD.MOV.U32 R16, RZ, RZ, R7 ;  /* 0x000000ffff107224 */ /* 0x001fe400078e0007 */
[----:B------:R-:W-:-:S05]  /*3edb0*/  IMAD.MOV.U32 R17, RZ, RZ, R6 ;  /* 0x000000ffff117224 */ /* 0x000fca00078e0006 */
[----:B------:R0:W-:Y:S04]  /*3edc0*/  STL.64 [R1+0x3090], R16 ;  /* 0x0030901001007387 */ /* 0x0001e80000100a00 */
[----:B------:R-:W3:Y:S04]  /*3edd0*/  LDL.LU R24, [R1+0x4b0] ;  /* 0x0004b00001187983 */ /* 0x000ee80000300800 */
[----:B------:R-:W3:Y:S04]  /*3ede0*/  LDL.LU R25, [R1+0x4b4] ;  /* 0x0004b40001197983 */ /* 0x000ee80000300800 */
[----:B------:R-:W3:Y:S04]  /*3edf0*/  LDL.LU R26, [R1+0x4b8] ;  /* 0x0004b800011a7983 */ /* 0x000ee80000300800 */
[----:B------:R-:W3:Y:S04]  /*3ee00*/  LDL.LU R27, [R1+0x4bc] ;  /* 0x0004bc00011b7983 */ /* 0x000ee80000300800 */
[----:B------:R-:W4:Y:S04]  /*3ee10*/  LDL.LU R4, [R1+0x4a0] ;  /* 0x0004a00001047983 */ /* 0x000f280000300800 */
[----:B------:R-:W4:Y:S04]  /*3ee20*/  LDL.LU R5, [R1+0x4a4] ;  /* 0x0004a40001057983 */ /* 0x000f280000300800 */
[----:B------:R-:W4:Y:S04]  /*3ee30*/  LDL.LU R6, [R1+0x4a8] ;  /* 0x0004a80001067983 */ /* 0x000f280000300800 */
[----:B------:R-:W4:Y:S01]  /*3ee40*/  LDL.LU R7, [R1+0x4ac] ;  /* 0x0004ac0001077983 */ /* 0x000f220000300800 */
[----:B0-----:R-:W-:-:S02]  /*3ee50*/  IMAD.MOV.U32 R16, RZ, RZ, R2 ;  /* 0x000000ffff107224 */ /* 0x001fc400078e0002 */
[----:B------:R-:W-:-:S05]  /*3ee60*/  IMAD.MOV.U32 R17, RZ, RZ, R0 ;  /* 0x000000ffff117224 */ /* 0x000fca00078e0000 */
        /* <DEDUP_REMOVED lines=53> */
[----:B------:R-:W-:Y:S04]  /*3f1c0*/  STL.64 [R1+0x2b8], R22 ;  /* 0x0002b81601007387 */ /* 0x000fe80000100a00 */
[----:B-1----:R-:W2:Y:S04]  /*3f1d0*/  LDL.LU.64 R6, [R1+0x30b0] ;  /* 0x0030b00001067983 */ /* 0x002ea80000300a00 */
[----:B------:R-:W2:Y:S04]  /*3f1e0*/  LDL.LU.64 R4, [R1+0x30a8] ;  /* 0x0030a80001047983 */ /* 0x000ea80000300a00 */
[----:B0-----:R-:W4:Y:S01]  /*3f1f0*/  LDL.LU.64 R20, [R1+0x70] ;  /* 0x0000700001147983 */ /* 0x001f220000300a00 */
        /* <DEDUP_REMOVED lines=19> */
[----:B--2---:R-:W-:Y:S02]  /*3f330*/  HMMA.16816.F32.BF16 R8, R4, R8, R16 ;  /* 0x000000080408723c */ /* 0x004fe40000041810 */
[----:B------:R-:W2:Y:S04]  /*3f340*/  LDL.LU.64 R18, [R1+0x3058] ;  /* 0x0030580001127983 */ /* 0x000ea80000300a00 */
[----:B------:R-:W2:-:S13]  /*3f350*/  LDL.LU.64 R16, [R1+0x3050] ;  /* 0x0030500001107983 */ /* 0x000e9a0000300a00 */
[----:B------:R-:W-:Y:S04]  /*3f360*/  STL.64 [R1+0x270], R8 ;  /* 0x0002700801007387 */ /* 0x000fe80000100a00 */
[----:B------:R-:W-:Y:S04]  /*3f370*/  STL.64 [R1+0x278], R10 ;  /* 0x0002780a01007387 */ /* 0x000fe80000100a00 */
[----:B------:R-:W0:Y:S04]  /*3f380*/  LDSM.16.MT88.4 R8, [R28+UR5+0x8100] ;  /* 0x008100051c08783b */ /* 0x000e280008004200 */
[----:B0-----:R-:W-:Y:S04]  /*3f390*/  STL.64 [R1+0x3038], R10 ;  /* 0x0030380a01007387 */ /* 0x001fe80000100a00 */
[----:B------:R0:W-:Y:S04]  /*3f3a0*/  STL.64 [R1+0x3030], R8 ;  /* 0x0030300801007387 */ /* 0x0001e80000100a00 */
[----:B0-----:R-:W4:Y:S04]  /*3f3b0*/  LDL.LU R8, [R1+0x240] ;  /* 0x0002400001087983 */ /* 0x001f280000300800 */
[----:B------:R-:W4:Y:S04]  /*3f3c0*/  LDL.LU R9, [R1+0x244] ;  /* 0x0002440001097983 */ /* 0x000f280000300800 */
[----:B------:R-:W4:Y:S04]  /*3f3d0*/  LDL.LU R10, [R1+0x248] ;  /* 0x00024800010a7983 */ /* 0x000f280000300800 */
[----:B------:R-:W4:Y:S01]  /*3f3e0*/  LDL.LU R11, [R1+0x24c] ;  /* 0x00024c00010b7983 */ /* 0x000f220000300800 */
        /* <DEDUP_REMOVED lines=8> */
[----:B------:R-:W0:Y:S04]  /*3f470*/  LDSM.16.MT88.4 R12, [R28+UR5+0x8180] ;  /* 0x008180051c0c783b */ /* 0x000e280008004200 */
[----:B0-----:R-:W-:Y:S04]  /*3f480*/  STL.64 [R1+0x2f90], R14 ;  /* 0x002f900e01007387 */ /* 0x001fe80000100a00 */
[----:B------:R2:W-:Y:S01]  /*3f490*/  STL.64 [R1+0x2f88], R12 ;  /* 0x002f880c01007387 */ /* 0x0005e20000100a00 */
[C---:B----4-:R-:W-:Y:S03]  /*3f4a0*/  HMMA.16816.F32.BF16 R8, R4.reuse, R20, R8 ;  /* 0x000000140408723c */ /* 0x050fe60000041808 */
[----:B---3--:R-:W-:Y:S04]  /*3f4b0*/  STL.64 [R1+0x2fe0], R26 ;  /* 0x002fe01a01007387 */ /* 0x008fe80000100a00 */
[----:B------:R-:W-:Y:S01]  /*3f4c0*/  STL.64 [R1+0x2fd8], R24 ;  /* 0x002fd81801007387 */ /* 0x000fe20000100a00 */
[----:B--2---:R-:W-:Y:S03]  /*3f4d0*/  HMMA.16816.F32.BF16 R12, R4, R24, R16 ;  /* 0x00000018040c723c */ /* 0x004fe60000041810 */
[----:B------:R-:W0:-:S15]  /*3f4e0*/  LDSM.16.MT88.4 R16, [R3+UR5+0xa000] ;  /* 0x00a000050310783b */ /* 0x000e1e0008004200 */
[----:B------:R-:W-:Y:S01]  /*3f4f0*/  NOP ;  /* 0x0000000000007918 */ /* 0x000fe20000000000 */
[----:B------:R-:W-:Y:S04]  /*3f500*/  STL.64 [R1+0x250], R12 ;  /* 0x0002500c01007387 */ /* 0x000fe80000100a00 */
[----:B------:R-:W-:Y:S04]  /*3f510*/  STL.64 [R1+0x258], R14 ;  /* 0x0002580e01007387 */ /* 0x000fe80000100a00 */
[----:B0-----:R-:W-:Y:S04]  /*3f520*/  STL.64 [R1+0x2ef0], R18 ;  /* 0x002ef01201007387 */ /* 0x001fe80000100a00 */
[----:B------:R0:W-:Y:S02]  /*3f530*/  STL.64 [R1+0x2ee8], R16 ;  /* 0x002ee81001007387 */ /* 0x0001e40000100a00 */
[----:B0-----:R-:W-:-:S02]  /*3f540*/  IMAD.MOV.U32 R16, RZ, RZ, R23 ;  /* 0x000000ffff107224 */ /* 0x001fc400078e0017 */
[----:B------:R-:W-:-:S05]  /*3f550*/  IMAD.MOV.U32 R17, RZ, RZ, R22 ;  /* 0x000000ffff117224 */ /* 0x000fca00078e0016 */
[----:B------:R0:W-:Y:S04]  /*3f560*/  STL.64 [R1+0x2fe8], R16 ;  /* 0x002fe81001007387 */ /* 0x0001e80000100a00 */
[----:B------:R1:W-:Y:S04]  /*3f570*/  STL.64 [R1+0x240], R8 ;  /* 0x0002400801007387 */ /* 0x0003e80000100a00 */
[----:B------:R2:W-:Y:S04]  /*3f580*/  STL.64 [R1+0x248], R10 ;  /* 0x0002480a01007387 */ /* 0x0005e80000100a00 */
[----:B0-----:R-:W3:Y:S04]  /*3f590*/  LDL.LU R16, [R1+0x140] ;  /* 0x0001400001107983 */ /* 0x001ee80000300800 */
[----:B------:R-:W3:Y:S04]  /*3f5a0*/  LDL.LU R17, [R1+0x144] ;  /* 0x0001440001117983 */ /* 0x000ee80000300800 */
[----:B------:R-:W4:Y:S04]  /*3f5b0*/  LDL.LU R18, [R1+0x148] ;  /* 0x0001480001127983 */ /* 0x000f280000300800 */
[----:B------:R-:W4:Y:S04]  /*3f5c0*/  LDL.LU R19, [R1+0x14c] ;  /* 0x00014c0001137983 */ /* 0x000f280000300800 */
[----:B------:R-:W3:Y:S04]  /*3f5d0*/  LDL.LU R12, [R1+0x150] ;  /* 0x00015000010c7983 */ /* 0x000ee80000300800 */
[----:B------:R-:W3:Y:S04]  /*3f5e0*/  LDL.LU R13, [R1+0x154] ;  /* 0x00015400010d7983 */ /* 0x000ee80000300800 */
[----:B------:R-:W3:Y:S04]  /*3f5f0*/  LDL.LU R14, [R1+0x158] ;  /* 0x00015800010e7983 */ /* 0x000ee80000300800 */
[----:B------:R-:W3:Y:S04]  /*3f600*/  LDL.LU R15, [R1+0x15c] ;  /* 0x00015c00010f7983 */ /* 0x000ee80000300800 */
[----:B-1----:R-:W4:Y:S04]  /*3f610*/  LDL.LU R8, [R1+0x190] ;  /* 0x0001900001087983 */ /* 0x002f280000300800 */
[----:B------:R-:W4:Y:S04]  /*3f620*/  LDL.LU R9, [R1+0x194] ;  /* 0x0001940001097983 */ /* 0x000f280000300800 */
[----:B--2---:R-:W2:Y:S04]  /*3f630*/  LDL.LU R10, [R1+0x198] ;  /* 0x00019800010a7983 */ /* 0x004ea80000300800 */
[----:B------:R-:W2:Y:S04]  /*3f640*/  LDL.LU R11, [R1+0x19c] ;  /* 0x00019c00010b7983 */ /* 0x000ea80000300800 */
[----:B---3--:R-:W-:Y:S04]  /*3f650*/  STL.64 [R1+0x3008], R14 ;  /* 0x0030080e01007387 */ /* 0x008fe80000100a00 */
[----:B------:R0:W-:Y:S04]  /*3f660*/  STL.64 [R1+0x3000], R12 ;  /* 0x0030000c01007387 */ /* 0x0001e80000100a00 */
[----:B0-----:R-:W3:Y:S04]  /*3f670*/  LDL.LU.64 R12, [R1+0x30] ;  /* 0x00003000010c7983 */ /* 0x001ee80000300a00 */
[----:B---3--:R0:W-:Y:S04]  /*3f680*/  STL.64 [R1+0x3018], R12 ;  /* 0x0030180c01007387 */ /* 0x0081e80000100a00 */
[----:B0-----:R-:W3:Y:S04]  /*3f690*/  LDL.LU.64 R12, [R1+0x40] ;  /* 0x00004000010c7983 */ /* 0x001ee80000300a00 */
[----:B----4-:R-:W-:Y:S04]  /*3f6a0*/  STL.64 [R1+0x2ff8], R18 ;  /* 0x002ff81201007387 */ /* 0x010fe80000100a00 */
[----:B------:R0:W-:Y:S04]  /*3f6b0*/  STL.64 [R1+0x2ff0], R16 ;  /* 0x002ff01001007387 */ /* 0x0001e80000100a00 */
[----:B0-----:R-:W4:Y:S01]  /*3f6c0*/  LDL.LU.64 R16, [R1+0x10] ;  /* 0x0000100001107983 */ /* 0x001f220000300a00 */
[----:B------:R-:W-:-:S02]  /*3f6d0*/  IMAD.MOV.U32 R27, RZ, RZ, R20 ;  /* 0x000000ffff1b7224 */ /* 0x000fc400078e0014 */
[----:B------:R-:W-:Y:S02]  /*3f6e0*/  IMAD.MOV.U32 R26, RZ, RZ, R21 ;  /* 0x000000ffff1a7224 */ /* 0x000fe400078e0015 */
[----:B------:R-:W0:Y:S04]  /*3f6f0*/  LDSM.16.MT88.4 R20, [R3+UR5+0xa080] ;  /* 0x00a080050314783b */ /* 0x000e280008004200 */
[----:B----4-:R1:W-:Y:S04]  /*3f700*/  STL.64 [R1+0x3010], R16 ;  /* 0x0030101001007387 */ /* 0x0103e80000100a00 */
[----:B-1----:R-:W4:Y:S04]  /*3f710*/  LDL.LU R16, [R1+0x160] ;  /* 0x0001600001107983 */ /* 0x002f280000300800 */
[----:B------:R-:W4:Y:S04]  /*3f720*/  LDL.LU R17, [R1+0x164] ;  /* 0x0001640001117983 */ /* 0x000f280000300800 */
[----:B------:R-:W2:Y:S04]  /*3f730*/  LDL.LU R18, [R1+0x168] ;  /* 0x0001680001127983 */ /* 0x000ea80000300800 */
[----:B------:R-:W2:Y:S04]  /*3f740*/  LDL.LU R19, [R1+0x16c] ;  /* 0x00016c0001137983 */ /* 0x000ea80000300800 */
[----:B--2---:R-:W-:Y:S04]  /*3f750*/  STL.64 [R1+0x3028], R18 ;  /* 0x0030281201007387 */ /* 0x004fe80000100a00 */
[----:B----4-:R1:W-:Y:S04]  /*3f760*/  STL.64 [R1+0x3020], R16 ;  /* 0x0030201001007387 */ /* 0x0103e80000100a00 */
[----:B-1----:R-:W2:Y:S04]  /*3f770*/  LDL.LU R16, [R1+0x170] ;  /* 0x0001700001107983 */ /* 0x002ea80000300800 */
[----:B------:R-:W2:Y:S04]  /*3f780*/  LDL.LU R17, [R1+0x174] ;  /* 0x0001740001117983 */ /* 0x000ea80000300800 */
[----:B------:R-:W2:Y:S04]  /*3f790*/  LDL.LU R18, [R1+0x178] ;  /* 0x0001780001127983 */ /* 0x000ea80000300800 */
[----:B------:R-:W2:Y:S04]  /*3f7a0*/  LDL.LU R19, [R1+0x17c] ;  /* 0x00017c0001137983 */ /* 0x000ea80000300800 */
[----:B------:R-:W4:Y:S04]  /*3f7b0*/  LDL.LU.64 R24, [R1] ;  /* 0x0000000001187983 */ /* 0x000f280000300a00 */
[----:B0-----:R0:W-:Y:S04]  /*3f7c0*/  STL.64 [R1+0x2e58], R22 ;  /* 0x002e581601007387 */ /* 0x0011e80000100a00 */
[----:B------:R1:W-:Y:S04]  /*3f7d0*/  STL.64 [R1+0x2e50], R20 ;  /* 0x002e501401007387 */ /* 0x0003e80000100a00 */
[----:B0-----:R-:W2:Y:S04]  /*3f7e0*/  LDL R22, [R1+0x78] ;  /* 0x0000780001167983 */ /* 0x001ea80000100800 */
[----:B------:R-:W2:Y:S01]  /*3f7f0*/  LDL R23, [R1+0x7c] ;  /* 0x00007c0001177983 */ /* 0x000ea20000100800 */
[----:B-1----:R-:W-:-:S02]  /*3f800*/  IMAD.MOV.U32 R20, RZ, RZ, R27 ;  /* 0x000000ffff147224 */ /* 0x002fc400078e001b */
[----:B------:R-:W-:Y:S01]  /*3f810*/  IMAD.MOV.U32 R21, RZ, RZ, R26 ;  /* 0x000000ffff157224 */ /* 0x000fe200078e001a */
[----:B--2---:R-:W-:Y:S04]  /*3f820*/  STL.64 [R1+0x2fc0], R22 ;  /* 0x002fc01601007387 */ /* 0x004fe80000100a00 */
[----:B------:R0:W-:Y:S02]  /*3f830*/  STL.64 [R1+0x2fb8], R20 ;  /* 0x002fb81401007387 */ /* 0x0001e40000100a00 */
[----:B0-----:R-:W-:Y:S02]  /*3f840*/  IMAD.MOV.U32 R20, RZ, RZ, R2 ;  /* 0x000000ffff147224 */ /* 0x001fe400078e0002 */
[----:B------:R-:W-:-:S07]  /*3f850*/  IMAD.MOV.U32 R21, RZ, RZ, R0 ;  /* 0x000000ffff157224 */ /* 0x000fce00078e0000 */
[----:B------:R-:W-:Y:S01]  /*3f860*/  HMMA.16816.F32.BF16 R20, R4, R20, R8 ;  /* 0x000000140414723c */ /* 0x000fe20000041808 */
[----:B------:R-:W0:Y:S04]  /*3f870*/  LDSM.16.MT88.4 R4, [R3+UR5+0xa100] ;  /* 0x00a100050304783b */ /* 0x000e280008004200 */
[----:B------:R-:W2:Y:S04]  /*3f880*/  LDL.LU.64 R10, [R1+0x3038] ;  /* 0x00303800010a7983 */ /* 0x000ea80000300a00 */
[----:B------:R-:W2:Y:S10]  /*3f890*/  LDL.LU.64 R8, [R1+0x3030] ;  /* 0x0030300001087983 */ /* 0x000eb40000300a00 */
[----:B------:R1:W-:Y:S04]  /*3f8a0*/  STL.64 [R1+0x190], R20 ;  /* 0x0001901401007387 */ /* 0x0003e80000100a00 */
[----:B------:R3:W-:Y:S04]  /*3f8b0*/  STL.64 [R1+0x198], R22 ;  /* 0x0001981601007387 */ /* 0x0007e80000100a00 */
[----:B-1----:R-:W4:Y:S04]  /*3f8c0*/  LDL.LU R20, [R1+0x120] ;  /* 0x0001200001147983 */ /* 0x002f280000300800 */
[----:B------:R-:W4:Y:S04]  /*3f8d0*/  LDL.LU R21, [R1+0x124] ;  /* 0x0001240001157983 */ /* 0x000f280000300800 */
[----:B---3--:R-:W3:Y:S04]  /*3f8e0*/  LDL.LU R22, [R1+0x128] ;  /* 0x0001280001167983 */ /* 0x008ee80000300800 */
[----:B------:R-:W3:Y:S04]  /*3f8f0*/  LDL.LU R23, [R1+0x12c] ;  /* 0x00012c0001177983 */ /* 0x000ee80000300800 */
[----:B0-----:R-:W-:Y:S04]  /*3f900*/  STL.64 [R1+0x2de8], R6 ;  /* 0x002de80601007387 */ /* 0x001fe80000100a00 */
[----:B------:R0:W-:Y:S04]  /*3f910*/  STL.64 [R1+0x2de0], R4 ;  /* 0x002de00401007387 */ /* 0x0001e80000100a00 */
[----:B0-----:R-:W3:Y:S04]  /*3f920*/  LDL.LU.64 R4, [R1+0x80] ;  /* 0x0000800001047983 */ /* 0x001ee80000300a00 */
[----:B------:R-:W3:Y:S01]  /*3f930*/  LDL.64 R6, [R1+0x88] ;  /* 0x0000880001067983 */ /* 0x000ee20000100a00 */
[----:B------:R-:W-:-:S02]  /*3f940*/  IMAD.MOV.U32 R2, RZ, RZ, R12 ;  /* 0x000000ffff027224 */ /* 0x000fc400078e000c */
[----:B------:R-:W-:Y:S01]  /*3f950*/  IMAD.MOV.U32 R0, RZ, RZ, R13 ;  /* 0x000000ffff007224 */ /* 0x000fe200078e000d */
[C---:B--2---:R-:W-:Y:S01]  /*3f960*/  HMMA.16816.F32.BF16 R16, R8.reuse, R12, R16 ;  /* 0x0000000c0810723c */ /* 0x044fe20000041810 */
        /* <DEDUP_REMOVED lines=10> */
[----:B------:R-:W3:Y:S02]  /*3fa10*/  LDL.LU.64 R12, [R1+0x3018] ;  /* 0x00301800010c7983 */ /* 0x000ee40000300a00 */
[----:B---3--:R-:W-:Y:S01]  /*3fa20*/  HMMA.16816.F32.BF16 R16, R8, R12, R16 ;  /* 0x0000000c0810723c */ /* 0x008fe20000041810 */
[----:B------:R-:W-:-:S02]  /*3fa30*/  IMAD.MOV.U32 R28, RZ, RZ, R12 ;  /* 0x000000ffff1c7224 */ /* 0x000fc400078e000c */
[----:B------:R-:W-:-:S15]  /*3fa40*/  IMAD.MOV.U32 R3, RZ, RZ, R13 ;  /* 0x000000ffff037224 */ /* 0x000fde00078e000d */
[----:B------:R-:W-:Y:S01]  /*3fa50*/  NOP ;  /* 0x0000000000007918 */ /* 0x000fe20000000000 */
[----:B------:R0:W-:Y:S04]  /*3fa60*/  STL.64 [R1+0x160], R16 ;  /* 0x0001601001007387 */ /* 0x0001e80000100a00 */
[----:B------:R1:W-:Y:S04]  /*3fa70*/  STL.64 [R1+0x168], R18 ;  /* 0x0001681201007387 */ /* 0x0003e80000100a00 */
[----:B0-----:R-:W3:Y:S04]  /*3fa80*/  LDL.LU.64 R16, [R1+0x3010] ;  /* 0x0030100001107983 */ /* 0x001ee80000300a00 */
[----:B------:R-:W3:Y:S04]  /*3fa90*/  LDL.LU.64 R14, [R1+0x3008] ;  /* 0x00300800010e7983 */ /* 0x000ee80000300a00 */
[----:B------:R-:W3:Y:S02]  /*3faa0*/  LDL.LU.64 R12, [R1+0x3000] ;  /* 0x00300000010c7983 */ /* 0x000ee40000300a00 */
[----:B---3--:R-:W-:-:S15]  /*3fab0*/  HMMA.16816.F32.BF16 R12, R8, R16, R12 ;  /* 0x00000010080c723c */ /* 0x008fde000004180c */
[----:B------:R-:W-:-:S04]  /*3fac0*/  NOP ;  /* 0x0000000000007918 */ /* 0x000fc80000000000 */
[----:B------:R0:W-:Y:S04]  /*3fad0*/  STL.64 [R1+0x150], R12 ;  /* 0x0001500c01007387 */ /* 0x0001e80000100a00 */
[----:B------:R-:W-:Y:S04]  /*3fae0*/  STL.64 [R1+0x158], R14 ;  /* 0x0001580e01007387 */ /* 0x000fe80000100a00 */
[----:B-1----:R-:W4:Y:S01]  /*3faf0*/  LDL.LU.64 R18, [R1+0x2ff8] ;  /* 0x002ff80001127983 */ /* 0x002f220000300a00 */
[----:B0-----:R-:W-:Y:S02]  /*3fb00*/  IMAD.MOV.U32 R13, RZ, RZ, R16 ;  /* 0x000000ffff0d7224 */ /* 0x001fe400078e0010 */
[----:B------:R-:W-:-:S02]  /*3fb10*/  IMAD.MOV.U32 R12, RZ, RZ, R17 ;  /* 0x000000ffff0c7224 */ /* 0x000fc400078e0011 */
[----:B------:R-:W4:Y:S02]  /*3fb20*/  LDL.LU.64 R16, [R1+0x2ff0] ;  /* 0x002ff00001107983 */ /* 0x000f240000300a00 */
[----:B----4-:R-:W-:-:S15]  /*3fb30*/  HMMA.16816.F32.BF16 R16, R8, R24, R16 ;  /* 0x000000180810723c */ /* 0x010fde0000041810 */
[----:B------:R-:W-:-:S04]  /*3fb40*/  NOP ;  /* 0x0000000000007918 */ /* 0x000fc80000000000 */
[----:B------:R0:W-:Y:S04]  /*3fb50*/  STL.64 [R1+0x140], R16 ;  /* 0x0001401001007387 */ /* 0x0001e80000100a00 */
[----:B------:R1:W-:Y:S04]  /*3fb60*/  STL.64 [R1+0x148], R18 ;  /* 0x0001481201007387 */ /* 0x0003e80000100a00 */
[----:B0-----:R-:W2:Y:S01]  /*3fb70*/  LDL.LU.64 R16, [R1+0x2fe8] ;  /* 0x002fe80001107983 */ /* 0x001ea20000300a00 */
[----:B-1----:R-:W-:Y:S02]  /*3fb80*/  IMAD.MOV.U32 R19, RZ, RZ, R24 ;  /* 0x000000ffff137224 */ /* 0x002fe400078e0018 */
[----:B------:R-:W-:Y:S01]  /*3fb90*/  IMAD.MOV.U32 R18, RZ, RZ, R25 ;  /* 0x000000ffff127224 */ /* 0x000fe200078e0019 */
[----:B------:R-:W3:Y:S04]  /*3fba0*/  LDL.LU.64 R26, [R1+0x2fe0] ;  /* 0x002fe000011a7983 */ /* 0x000ee80000300a00 */
[----:B------:R-:W4:Y:S01]  /*3fbb0*/  LDL.LU.64 R24, [R1+0x2fd8] ;  /* 0x002fd80001187983 */ /* 0x000f220000300a00 */
[C---:B--2---:R-:W-:Y:S08]  /*3fbc0*/  HMMA.16816.F32.BF16 R4, R8.reuse, R16, R4 ;  /* 0x000000100804723c */ /* 0x044ff00000041804 */
[----:B----4-:R-:W-:Y:S11]  /*3fbd0*/  HMMA.16816.F32.BF16 R20, R8, R24, R20 ;  /* 0x000000180814723c */ /* 0x010ff60000041814 */
[----:B------:R0:W-:Y:S04]  /*3fbe0*/  STL.64 [R1+0x130], R4 ;  /* 0x0001300401007387 */ /* 0x0001e80000100a00 */
[----:B------:R1:W-:Y:S04]  /*3fbf0*/  STL.64 [R1+0x138], R6 ;  /* 0x0001380601007387 */ /* 0x0003e80000100a00 */
[----:B0-----:R-:W2:Y:S04]  /*3fc00*/  LDL.LU R4, [R1+0x110] ;  /* 0x0001100001047983 */ /* 0x001ea80000300800 */
[----:B------:R-:W2:Y:S04]  /*3fc10*/  LDL.LU R5, [R1+0x114] ;  /* 0x0001140001057983 */ /* 0x000ea80000300800 */
[----:B-1----:R-:W2:Y:S04]  /*3fc20*/  LDL.LU R6, [R1+0x118] ;  /* 0x0001180001067983 */ /* 0x002ea80000300800 */
[----:B------:R-:W2:Y:S04]  /*3fc30*/  LDL.LU R7, [R1+0x11c] ;  /* 0x00011c0001077983 */ /* 0x000ea80000300800 */
[----:B------:R0:W-:Y:S02]  /*3fc40*/  STL.64 [R1+0x2f40], R16 ;  /* 0x002f401001007387 */ /* 0x0001e40000100a00 */
[----:B0-----:R-:W-:-:S02]  /*3fc50*/  IMAD.MOV.U32 R16, RZ, RZ, R13 ;  /* 0x000000ffff107224 */ /* 0x001fc400078e000d */
[----:B------:R-:W-:Y:S02]  /*3fc60*/  IMAD.MOV.U32 R17, RZ, RZ, R12 ;  /* 0x000000ffff117224 */ /* 0x000fe400078e000c */
[----:B------:R-:W4:Y:S04]  /*3fc70*/  LDL.LU R12, [R1+0xb0] ;  /* 0x0000b000010c7983 */ /* 0x000f280000300800 */
[----:B------:R-:W4:Y:S04]  /*3fc80*/  LDL.LU R13, [R1+0xb4] ;  /* 0x0000b400010d7983 */ /* 0x000f280000300800 */
[----:B------:R-:W4:Y:S04]  /*3fc90*/  LDL.LU R14, [R1+0xb8] ;  /* 0x0000b800010e7983 */ /* 0x000f280000300800 */
[----:B------:R-:W4:Y:S04]  /*3fca0*/  LDL.LU R15, [R1+0xbc] ;  /* 0x0000bc00010f7983 */ /* 0x000f280000300800 */
[----:B------:R0:W-:Y:S02]  /*3fcb0*/  STL.64 [R1+0x2f58], R16 ;  /* 0x002f581001007387 */ /* 0x0001e40000100a00 */
[----:B0-----:R-:W-:-:S02]  /*3fcc0*/  IMAD.MOV.U32 R16, RZ, RZ, R28 ;  /* 0x000000ffff107224 */ /* 0x001fc400078e001c */
[----:B------:R-:W-:Y:S01]  /*3fcd0*/  IMAD.MOV.U32 R17, RZ, RZ, R3 ;  /* 0x000000ffff117224 */ /* 0x000fe200078e0003 */
[----:B------:R-:W2:Y:S04]  /*3fce0*/  LDL.LU R28, [R1+0x2fd4] ;  /* 0x002fd400011c7983 */ /* 0x000ea80000300800 */
[----:B------:R-:W2:Y:S04]  /*3fcf0*/  LDL.LU R3, [R1+0x2fd0] ;  /* 0x002fd00001037983 */ /* 0x000ea80000300800 */
[----:B------:R0:W-:Y:S02]  /*3fd00*/  STL.64 [R1+0x2f70], R16 ;  /* 0x002f701001007387 */ /* 0x0001e40000100a00 */
[----:B0-----:R-:W-:-:S02]  /*3fd10*/  IMAD.MOV.U32 R16, RZ, RZ, R2 ;  /* 0x000000ffff107224 */ /* 0x001fc400078e0002 */
[----:B------:R-:W-:Y:S01]  /*3fd20*/  IMAD.MOV.U32 R17, RZ, RZ, R0 ;  /* 0x000000ffff117224 */ /* 0x000fe200078e0000 */
[----:B------:R-:W2:Y:S04]  /*3fd30*/  LDL.LU R2, [R1+0x2fcc] ;  /* 0x002fcc0001027983 */ /* 0x000ea80000300800 */
[----:B------:R-:W2:Y:S04]  /*3fd40*/  LDL.LU R0, [R1+0x2fc8] ;  /* 0x002fc80001007983 */ /* 0x000ea80000300800 */
[----:B------:R-:W-:Y:S04]  /*3fd50*/  STL.64 [R1+0x120], R20 ;  /* 0x0001201401007387 */ /* 0x000fe80000100a00 */
[----:B------:R0:W-:Y:S04]  /*3fd60*/  STL.64 [R1+0x128], R22 ;  /* 0x0001281601007387 */ /* 0x0001e80000100a00 */
[----:B0-----:R-:W2:Y:S04]  /*3fd70*/  LDL.LU.64 R22, [R1+0x2fc0] ;  /* 0x002fc00001167983 */ /* 0x001ea80000300a00 */
[----:B------:R-:W2:Y:S04]  /*3fd80*/  LDL.LU.64 R20, [R1+0x2fb8] ;  /* 0x002fb80001147983 */ /* 0x000ea80000300a00 */
        /* <DEDUP_REMOVED lines=22> */
[----:B------:R-:W4:Y:S04]  /*3fef0*/  LDL.LU.64 R4, [R1+0x2fa8] ;  /* 0x002fa80001047983 */ /* 0x000f280000300a00 */
[----:B------:R0:W-:Y:S04]  /*3ff00*/  STL.64 [R1+0x2f18], R22 ;  /* 0x002f181601007387 */ /* 0x0001e80000100a00 */
[----:B------:R1:W-:Y:S01]  /*3ff10*/  STL.64 [R1+0x2f10], R20 ;  /* 0x002f101401007387 */ /* 0x0003e20000100a00 */
[----:B0-----:R-:W-:-:S03]  /*3ff20*/  IMAD.MOV.U32 R22, RZ, RZ, R2 ;  /* 0x000000ffff167224 */ /* 0x001fc600078e0002 */
[----:B-1----:R-:W2:Y:S01]  /*3ff30*/  LDL.LU R20, [R1+0x220] ;  /* 0x0002200001147983 */ /* 0x002ea20000300800 */
[----:B------:R-:W-:-:S03]  /*3ff40*/  IMAD.MOV.U32 R21, RZ, RZ, R0 ;  /* 0x000000ffff157224 */ /* 0x000fc600078e0000 */
[----:B------:R-:W2:Y:S04]  /*3ff50*/  LDL.LU R0, [R1+0x2fa0] ;  /* 0x002fa00001007983 */ /* 0x000ea80000300800 */
[----:B------:R-:W2:Y:S01]  /*3ff60*/  LDL.LU R2, [R1+0x2f9c] ;  /* 0x002f9c0001027983 */ /* 0x000ea20000300800 */
[----:B------:R-:W-:-:S03]  /*3ff70*/  IMAD.MOV.U32 R23, RZ, RZ, R3 ;  /* 0x000000ffff177224 */ /* 0x000fc600078e0003 */
[----:B------:R-:W2:Y:S01]  /*3ff80*/  LDL.LU R3, [R1+0x2f98] ;  /* 0x002f980001037983 */ /* 0x000ea20000300800 */
[----:B----4-:R-:W-:Y:S03]  /*3ff90*/  HMMA.16816.F32.BF16 R8, R8, R4, R12 ;  /* 0x000000040808723c */ /* 0x010fe6000004180c */
[----:B------:R-:W2:Y:S04]  /*3ffa0*/  LDL.LU.64 R14, [R1+0x2f90] ;  /* 0x002f9000010e7983 */ /* 0x000ea80000300a00 */
[----:B------:R-:W2:-:S12]  /*3ffb0*/  LDL.LU.64 R12, [R1+0x2f88] ;  /* 0x002f8800010c7983 */ /* 0x000e980000300a00 */
[----:B------:R0:W-:Y:S02]  /*3ffc0*/  STL.64 [R1+0xb0], R8 ;  /* 0x0000b00801007387 */ /* 0x0001e40000100a00 */
[----:B0-----:R-:W-:Y:S02]  /*3ffd0*/  IMAD.MOV.U32 R8, RZ, RZ, R19 ;  /* 0x000000ffff087224 */ /* 0x001fe400078e0013 */
[----:B------:R-:W-:Y:S01]  /*3ffe0*/  IMAD.MOV.U32 R9, RZ, RZ, R18 ;  /* 0x000000ffff097224 */ /* 0x000fe200078e0012 */
[----:B------:R-:W-:Y:S04]  /*3fff0*/  STL.64 [R1+0xb8], R10 ;  /* 0x0000b80a01007387 */ /* 0x000fe80000100a00 */
[----:B---3--:R-:W-:Y:S04]  /*40000*/  STL.64 [R1+0x2f08], R6 ;  /* 0x002f080601007387 */ /* 0x008fe80000100a00 */
[----:B------:R0:W-:Y:S04]  /*40010*/  STL.64 [R1+0x2f00], R4 ;  /* 0x002f000401007387 */ /* 0x0001e80000100a00 */
        /* <DEDUP_REMOVED lines=12> */
[----:B0-----:R-:W2:Y:S01]  /*400e0*/  LDL.LU.64 R16, [R1+0x2f58] ;  /* 0x002f580001107983 */ /* 0x001ea20000300a00 */
[----:B------:R-:W-:Y:S02]  /*400f0*/  IMAD.MOV.U32 R5, RZ, RZ, R3 ;  /* 0x000000ffff057224 */ /* 0x000fe400078e0003 */
[----:B------:R-:W-:-:S02]  /*40100*/  IMAD.MOV.U32 R6, RZ, RZ, R2 ;  /* 0x000000ffff067224 */ /* 0x000fc400078e0002 */
[----:B------:R-:W-:Y:S01]  /*40110*/  IMAD.MOV.U32 R7, RZ, RZ, R0 ;  /* 0x000000ffff077224 */ /* 0x000fe200078e0000 */
[----:B--2---:R-:W-:Y:S01]  /*40120*/  HMMA.16816.F32.BF16 R16, R12, R16, R24 ;  /* 0x000000100c10723c */ /* 0x004fe20000041818 */
[----:B------:R-:W2:Y:S04]  /*40130*/  LDL.LU.64 R26, [R1+0x2f50] ;  /* 0x002f5000011a7983 */ /* 0x000ea80000300a00 */
[----:B------:R-:W4:-:S14]  /*40140*/  LDL.LU.64 R24, [R1+0x2f48] ;  /* 0x002f480001187983 */ /* 0x000f1c0000300a00 */
[----:B------:R0:W-:Y:S04]  /*40150*/  STL.64 [R1+0x60], R16 ;  /* 0x0000601001007387 */ /* 0x0001e80000100a00 */
[----:B------:R-:W-:Y:S04]  /*40160*/  STL.64 [R1+0x68], R18 ;  /* 0x0000681201007387 */ /* 0x000fe80000100a00 */
[----:B0-----:R-:W2:Y:S01]  /*40170*/  LDL.LU.64 R16, [R1+0x2f40] ;  /* 0x002f400001107983 */ /* 0x001ea20000300a00 */
[----:B---3--:R-:W-:-:S15]  /*40180*/  HMMA.16816.F32.BF16 R4, R12, R8, R4 ;  /* 0x000000080c04723c */ /* 0x008fde0000041804 */
[----:B------:R-:W-:-:S04]  /*40190*/  NOP ;  /* 0x0000000000007918 */ /* 0x000fc80000000000 */
[----:B------:R-:W-:Y:S02]  /*401a0*/  IMAD.MOV.U32 R3, RZ, RZ, R5 ;  /* 0x000000ffff037224 */ /* 0x000fe400078e0005 */
[----:B------:R-:W-:Y:S01]  /*401b0*/  IMAD.MOV.U32 R2, RZ, RZ, R6 ;  /* 0x000000ffff027224 */ /* 0x000fe200078e0006 */
[----:B------:R2:W-:Y:S01]  /*401c0*/  STL [R1+0x50], R4 ;  /* 0x0000500401007387 */ /* 0x0005e20000100800 */
[----:B------:R-:W-:-:S05]  /*401d0*/  IMAD.MOV.U32 R0, RZ, RZ, R7 ;  /* 0x000000ffff007224 */ /* 0x000fca00078e0007 */
[----:B------:R-:W-:Y:S04]  /*401e0*/  STL [R1+0x2d6c], R0 ;  /* 0x002d6c0001007387 */ /* 0x000fe80000100800 */
[----:B------:R-:W-:Y:S04]  /*401f0*/  STL [R1+0x2d68], R2 ;  /* 0x002d680201007387 */ /* 0x000fe80000100800 */
[----:B------:R-:W-:Y:S04]  /*40200*/  STL [R1+0x2d4c], R3 ;  /* 0x002d4c0301007387 */ /* 0x000fe80000100800 */
[----:B------:R-:W3:Y:S01]  /*40210*/  LDL.LU R8, [R1+0x210] ;  /* 0x0002100001087983 */ /* 0x000ee20000300800 */
[----:B--2---:R-:W-:-:S15]  /*40220*/  HMMA.16816.F32.BF16 R4, R12, R16, R20 ;  /* 0x000000100c04723c */ /* 0x004fde0000041814 */
[----:B------:R-:W-:-:S04]  /*40230*/  NOP ;  /* 0x0000000000007918 */ /* 0x000fc80000000000 */
[----:B------:R-:W-:Y:S04]  /*40240*/  STL.64 [R1+0x220], R4 ;  /* 0x0002200401007387 */ /* 0x000fe80000100a00 */
[----:B------:R-:W-:Y:S04]  /*40250*/  STL.64 [R1+0x228], R6 ;  /* 0x0002280601007387 */ /* 0x000fe80000100a00 */
[----:B------:R-:W3:Y:S01]  /*40260*/  LDL.LU R9, [R1+0x214] ;  /* 0x0002140001097983 */ /* 0x000ee20000300800 */
[----:B------:R-:W-:Y:S02]  /*40270*/  IMAD.MOV.U32 R10, RZ, RZ, R26 ;  /* 0x000000ffff0a7224 */ /* 0x000fe400078e001a */
[----:B------:R-:W-:Y:S01]  /*40280*/  IMAD.MOV.U32 R11, RZ, RZ, R27 ;  /* 0x000000ffff0b7224 */ /* 0x000fe200078e001b */
[----:B------:R-:W2:Y:S04]  /*40290*/  LDL.LU R26, [R1+0x2f3c] ;  /* 0x002f3c00011a7983 */ /* 0x000ea80000300800 */
[----:B------:R-:W2:Y:S04]  /*402a0*/  LDL.LU R27, [R1+0x2f38] ;  /* 0x002f3800011b7983 */ /* 0x000ea80000300800 */
[----:B------:R-:W-:Y:S04]  /*402b0*/  STL.64 [R1+0x2e68], R10 ;  /* 0x002e680a01007387 */ /* 0x000fe80000100a00 */
[----:B---3--:R0:W-:Y:S04]  /*402c0*/  STL.64 [R1+0x2e60], R8 ;  /* 0x002e600801007387 */ /* 0x0081e80000100a00 */
[----:B0-----:R-:W3:Y:S04]  /*402d0*/  LDL.LU R8, [R1+0x2c0] ;  /* 0x0002c00001087983 */ /* 0x001ee80000300800 */
[----:B------:R-:W3:Y:S04]  /*402e0*/  LDL.LU R9, [R1+0x2c4] ;  /* 0x0002c40001097983 */ /* 0x000ee80000300800 */
[----:B------:R-:W2:Y:S01]  /*402f0*/  LDL.LU R10, [R1+0x2c8] ;  /* 0x0002c800010a7983 */ /* 0x000ea20000300800 */
[----:B------:R-:W-:-:S03]  /*40300*/  IMAD.MOV.U32 R11, RZ, RZ, R28 ;  /* 0x000000ffff0b7224 */ /* 0x000fc600078e001c */
[----:B------:R-:W3:Y:S04]  /*40310*/  LDL.LU R28, [R1+0x2f34] ;  /* 0x002f3400011c7983 */ /* 0x000ee80000300800 */
[----:B------:R-:W4:Y:S04]  /*40320*/  LDL.LU R20, [R1+0x340] ;  /* 0x0003400001147983 */ /* 0x000f280000300800 */
[----:B------:R-:W4:Y:S04]  /*40330*/  LDL.LU R21, [R1+0x344] ;  /* 0x0003440001157983 */ /* 0x000f280000300800 */
[----:B------:R-:W4:Y:S04]  /*40340*/  LDL.LU R22, [R1+0x348] ;  /* 0x0003480001167983 */ /* 0x000f280000300800 */
[----:B------:R-:W4:Y:S04]  /*40350*/  LDL.LU R23, [R1+0x34c] ;  /* 0x00034c0001177983 */ /* 0x000f280000300800 */
[----:B--2---:R-:W-:Y:S04]  /*40360*/  STL.64 [R1+0x2e78], R10 ;  /* 0x002e780a01007387 */ /* 0x004fe80000100a00 */
[----:B---3--:R0:W-:Y:S04]  /*40370*/  STL.64 [R1+0x2e70], R8 ;  /* 0x002e700801007387 */ /* 0x0081e80000100a00 */
[----:B0-----:R-:W2:Y:S04]  /*40380*/  LDL.LU R8, [R1+0x2d0] ;  /* 0x0002d00001087983 */ /* 0x001ea80000300800 */
[----:B------:R-:W2:Y:S01]  /*40390*/  LDL.LU R9, [R1+0x2d4] ;  /* 0x0002d40001097983 */ /* 0x000ea20000300800 */
[----:B------:R-:W-:-:S02]  /*403a0*/  IMAD.MOV.U32 R10, RZ, RZ, R27 ;  /* 0x000000ffff0a7224 */ /* 0x000fc400078e001b */
[----:B------:R-:W-:Y:S01]  /*403b0*/  IMAD.MOV.U32 R11, RZ, RZ, R26 ;  /* 0x000000ffff0b7224 */ /* 0x000fe200078e001a */
[----:B------:R-:W3:Y:S04]  /*403c0*/  LDL.LU R27, [R1+0x2f30] ;  /* 0x002f3000011b7983 */ /* 0x000ee80000300800 */
[----:B------:R-:W3:Y:S04]  /*403d0*/  LDL.LU R26, [R1+0x2f2c] ;  /* 0x002f2c00011a7983 */ /* 0x000ee80000300800 */
[----:B------:R-:W-:Y:S04]  /*403e0*/  STL.64 [R1+0x2e88], R10 ;  /* 0x002e880a01007387 */ /* 0x000fe80000100a00 */
[----:B--2---:R0:W-:Y:S04]  /*403f0*/  STL.64 [R1+0x2e80], R8 ;  /* 0x002e800801007387 */ /* 0x0041e80000100a00 */
[----:B0-----:R-:W2:Y:S04]  /*40400*/  LDL.LU R8, [R1+0x2e0] ;  /* 0x0002e00001087983 */ /* 0x001ea80000300800 */
[----:B------:R-:W2:Y:S04]  /*40410*/  LDL.LU R9, [R1+0x2e4] ;  /* 0x0002e40001097983 */ /* 0x000ea80000300800 */
[----:B------:R-:W2:Y:S01]  /*40420*/  LDL.LU R10, [R1+0x2e8] ;  /* 0x0002e800010a7983 */ /* 0x000ea20000300800 */
[----:B------:R-:W-:-:S03]  /*40430*/  IMAD.MOV.U32 R11, RZ, RZ, R28 ;  /* 0x000000ffff0b7224 */ /* 0x000fc600078e001c */
[----:B------:R-:W3:Y:S04]  /*40440*/  LDL.LU R28, [R1+0x2f28] ;  /* 0x002f2800011c7983 */ /* 0x000ee80000300800 */
[----:B------:R-:W3:Y:S04]  /*40450*/  LDL.LU R4, [R1+0x460] ;  /* 0x0004600001047983 */ /* 0x000ee80000300800 */
[----:B------:R-:W3:Y:S04]  /*40460*/  LDL.LU R5, [R1+0x464] ;  /* 0x0004640001057983 */ /* 0x000ee80000300800 */
[----:B------:R-:W3:Y:S04]  /*40470*/  LDL.LU R6, [R1+0x468] ;  /* 0x0004680001067983 */ /* 0x000ee80000300800 */
[----:B------:R-:W3:Y:S04]  /*40480*/  LDL.LU R7, [R1+0x46c] ;  /* 0x00046c0001077983 */ /* 0x000ee80000300800 */
[----:B------:R-:W4:Y:S04]  /*40490*/  LDL.LU R16, [R1+0x330] ;  /* 0x0003300001107983 */ /* 0x000f280000300800 */
[----:B------:R-:W4:Y:S04]  /*404a0*/  LDL.LU R17, [R1+0x334] ;  /* 0x0003340001117983 */ /* 0x000f280000300800 */
[----:B------:R-:W4:Y:S04]  /*404b0*/  LDL.LU R18, [R1+0x338] ;  /* 0x0003380001127983 */ /* 0x000f280000300800 */
[----:B------:R-:W4:Y:S04]  /*404c0*/  LDL.LU R19, [R1+0x33c] ;  /* 0x00033c0001137983 */ /* 0x000f280000300800 */
[----:B--2---:R-:W-:Y:S04]  /*404d0*/  STL.64 [R1+0x2e98], R10 ;  /* 0x002e980a01007387 */ /* 0x004fe80000100a00 */
[----:B------:R0:W-:Y:S04]  /*404e0*/  STL.64 [R1+0x2e90], R8 ;  /* 0x002e900801007387 */ /* 0x0001e80000100a00 */
[----:B0-----:R-:W2:Y:S04]  /*404f0*/  LDL.LU R8, [R1+0x2f0] ;  /* 0x0002f00001087983 */ /* 0x001ea80000300800 */
[----:B------:R-:W2:Y:S01]  /*40500*/  LDL.LU R9, [R1+0x2f4] ;  /* 0x0002f40001097983 */ /* 0x000ea20000300800 */
[----:B---3--:R-:W-:-:S02]  /*40510*/  IMAD.MOV.U32 R10, RZ, RZ, R26 ;  /* 0x000000ffff0a7224 */ /* 0x008fc400078e001a */
[----:B------:R-:W-:Y:S01]  /*40520*/  IMAD.MOV.U32 R11, RZ, RZ, R27 ;  /* 0x000000ffff0b7224 */ /* 0x000fe200078e001b */
[----:B------:R-:W3:Y:S04]  /*40530*/  LDL.LU R26, [R1+0x2f24] ;  /* 0x002f2400011a7983 */ /* 0x000ee80000300800 */
[----:B------:R-:W3:Y:S04]  /*40540*/  LDL.LU R27, [R1+0x2f20] ;  /* 0x002f2000011b7983 */ /* 0x000ee80000300800 */
[----:B------:R0:W-:Y:S04]  /*40550*/  STL.64 [R1+0x2eb0], R10 ;  /* 0x002eb00a01007387 */ /* 0x0001e80000100a00 */
[----:B--2---:R-:W-:Y:S04]  /*40560*/  STL.64 [R1+0x2ea8], R8 ;  /* 0x002ea80801007387 */ /* 0x004fe80000100a00 */
[----:B0-----:R-:W2:Y:S04]  /*40570*/  LDL R10, [R1+0x18] ;  /* 0x00001800010a7983 */ /* 0x001ea80000100800 */
[----:B------:R-:W2:Y:S01]  /*40580*/  LDL R11, [R1+0x1c] ;  /* 0x00001c00010b7983 */ /* 0x000ea20000100800 */
[C---:B----4-:R-:W-:Y:S03]  /*40590*/  HMMA.16816.F32.BF16 R20, R12.reuse, R24, R20 ;  /* 0x000000180c14723c */ /* 0x050fe60000041814 */
[----:B--2---:R0:W-:Y:S04]  /*405a0*/  STL.64 [R1+0x2ec0], R10 ;  /* 0x002ec00a01007387 */ /* 0x0041e80000100a00 */
[----:B0-----:R-:W2:Y:S04]  /*405b0*/  LDL R10, [R1+0x38] ;  /* 0x00003800010a7983 */ /* 0x001ea80000100800 */
[----:B------:R-:W2:Y:S04]  /*405c0*/  LDL R11, [R1+0x3c] ;  /* 0x00003c00010b7983 */ /* 0x000ea80000100800 */
[----:B--2---:R0:W-:Y:S04]  /*405d0*/  STL.64 [R1+0x2ed0], R10 ;  /* 0x002ed00a01007387 */ /* 0x0041e80000100a00 */
[----:B0-----:R-:W2:Y:S04]  /*405e0*/  LDL.64 R10, [R1+0x48] ;  /* 0x00004800010a7983 */ /* 0x001ea80000100a00 */
[----:B------:R-:W-:Y:S04]  /*405f0*/  STL.64 [R1+0x340], R20 ;  /* 0x0003401401007387 */ /* 0x000fe80000100a00 */
[----:B------:R0:W-:Y:S04]  /*40600*/  STL.64 [R1+0x348], R22 ;  /* 0x0003481601007387 */ /* 0x0001e80000100a00 */
[----:B0-----:R-:W4:Y:S04]  /*40610*/  LDL.LU.64 R22, [R1+0x2f18] ;  /* 0x002f180001167983 */ /* 0x001f280000300a00 */
[----:B------:R-:W2:Y:S04]  /*40620*/  LDL.LU.64 R20, [R1+0x2f10] ;  /* 0x002f100001147983 */ /* 0x000ea80000300a00 */
[----:B---3--:R0:W-:Y:S04]  /*40630*/  STL.64 [R1+0x2ec8], R26 ;  /* 0x002ec81a01007387 */ /* 0x0081e80000100a00 */
[----:B------:R-:W3:Y:S04]  /*40640*/  LDL.LU R24, [R1+0x310] ;  /* 0x0003100001187983 */ /* 0x000ee80000300800 */
[----:B------:R-:W3:Y:S04]  /*40650*/  LDL.LU R25, [R1+0x314] ;  /* 0x0003140001197983 */ /* 0x000ee80000300800 */
[----:B0-----:R-:W3:Y:S04]  /*40660*/  LDL.LU R26, [R1+0x318] ;  /* 0x00031800011a7983 */ /* 0x001ee80000300800 */
        /* <DEDUP_REMOVED lines=12> */
[----:B----4-:R0:W-:Y:S04]  /*40730*/  STL.64 [R1+0x2ea0], R22 ;  /* 0x002ea01601007387 */ /* 0x0101e80000100a00 */
[----:B0-----:R-:W4:Y:S01]  /*40740*/  LDL.64 R22, [R1+0x8] ;  /* 0x0000080001167983 */ /* 0x001f220000100a00 */
[----:B------:R-:W-:Y:S01]  /*40750*/  IMAD.MOV.U32 R21, RZ, RZ, R28 ;  /* 0x000000ffff157224 */ /* 0x000fe200078e001c */
[----:B--2---:R-:W-:Y:S02]  /*40760*/  HMMA.16816.F32.BF16 R12, R12, R4, R16 ;  /* 0x000000040c0c723c */ /* 0x004fe40000041810 */
[----:B----4-:R0:W-:Y:S04]  /*40770*/  STL.64 [R1+0x2eb8], R22 ;  /* 0x002eb81601007387 */ /* 0x0101e80000100a00 */
[----:B------:R-:W2:Y:S04]  /*40780*/  LDL.LU R20, [R1+0x300] ;  /* 0x0003000001147983 */ /* 0x000ea80000300800 */
[----:B------:R-:W4:Y:S04]  /*40790*/  LDL.LU R28, [R1+0x2ef8] ;  /* 0x002ef800011c7983 */ /* 0x000f280000300800 */
[----:B0-----:R-:W2:Y:S04]  /*407a0*/  LDL.LU R22, [R1+0x308] ;  /* 0x0003080001167983 */ /* 0x001ea80000300800 */
[----:B------:R-:W2:Y:S04]  /*407b0*/  LDL.LU R23, [R1+0x30c] ;  /* 0x00030c0001177983 */ /* 0x000ea80000300800 */
[----:B------:R-:W2:Y:S04]  /*407c0*/  LDL.LU.64 R18, [R1+0x2ef0] ;  /* 0x002ef00001127983 */ /* 0x000ea80000300a00 */
[----:B------:R-:W2:Y:S04]  /*407d0*/  LDL.LU.64 R16, [R1+0x2ee8] ;  /* 0x002ee80001107983 */ /* 0x000ea80000300a00 */
[----:B------:R-:W-:Y:S04]  /*407e0*/  STL.64 [R1+0x330], R12 ;  /* 0x0003300c01007387 */ /* 0x000fe80000100a00 */
[----:B------:R0:W-:Y:S01]  /*407f0*/  STL.64 [R1+0x338], R14 ;  /* 0x0003380e01007387 */ /* 0x0001e20000100a00 */
[----:B------:R-:W-:-:S02]  /*40800*/  IMAD.MOV.U32 R5, RZ, RZ, R10 ;  /* 0x000000ffff057224 */ /* 0x000fc400078e000a */
[----:B------:R-:W-:Y:S01]  /*40810*/  IMAD.MOV.U32 R4, RZ, RZ, R11 ;  /* 0x000000ffff047224 */ /* 0x000fe200078e000b */
[----:B0-----:R-:W3:Y:S01]  /*40820*/  LDL R14, [R1+0x28] ;  /* 0x00002800010e7983 */ /* 0x001ee20000100800 */
[----:B--2---:R-:W-:-:S15]  /*40830*/  HMMA.16816.F32.BF16 R24, R16, R10, R24 ;  /* 0x0000000a1018723c */ /* 0x004fde0000041818 */
[----:B------:R-:W-:-:S04]  /*40840*/  NOP ;  /* 0x0000000000007918 */ /* 0x000fc80000000000 */
[----:B------:R-:W-:Y:S04]  /*40850*/  STL.64 [R1+0x320], R24 ;  /* 0x0003201801007387 */ /* 0x000fe80000100a00 */
[----:B------:R0:W-:Y:S04]  /*40860*/  STL.64 [R1+0x328], R26 ;  /* 0x0003281a01007387 */ /* 0x0001e80000100a00 */
[----:B0-----:R-:W2:Y:S04]  /*40870*/  LDL.LU.64 R26, [R1+0x2ee0] ;  /* 0x002ee000011a7983 */ /* 0x001ea80000300a00 */
[----:B------:R-:W2:Y:S04]  /*40880*/  LDL.LU.64 R24, [R1+0x2ed8] ;  /* 0x002ed80001187983 */ /* 0x000ea80000300a00 */
[----:B------:R-:W2:Y:S04]  /*40890*/  LDL.LU.64 R10, [R1+0x2ed0] ;  /* 0x002ed000010a7983 */ /* 0x000ea80000300a00 */
[----:B------:R-:W3:Y:S01]  /*408a0*/  LDL R3, [R1+0x1fe8] ;  /* 0x001fe80001037983 */ /* 0x000ee20000100800 */
[----:B--2---:R-:W-:Y:S03]  /*408b0*/  HMMA.16816.F32.BF16 R8, R16, R10, R24 ;  /* 0x0000000a1008723c */ /* 0x004fe60000041818 */
[----:B---3--:R-:W-:Y:S04]  /*408c0*/  STL [R1+0x2d90], R3 ;  /* 0x002d900301007387 */ /* 0x008fe80000100800 */
[----:B------:R-:W2:-:S12]  /*408d0*/  LDL.LU.64 R26, [R1+0x2ec8] ;  /* 0x002ec800011a7983 */ /* 0x000e980000300a00 */
[----:B------:R-:W-:Y:S04]  /*408e0*/  STL.64 [R1+0x310], R8 ;  /* 0x0003100801007387 */ /* 0x000fe80000100a00 */
[----:B------:R0:W-:Y:S01]  /*408f0*/  STL [R1+0x318], R10 ;  /* 0x0003180a01007387 */ /* 0x0001e20000100800 */
[----:B------:R-:W-:-:S03]  /*40900*/  IMAD.MOV.U32 R24, RZ, RZ, R11 ;  /* 0x000000ffff187224 */ /* 0x000fc600078e000b */
[----:B0-----:R-:W3:Y:S04]  /*40910*/  LDL.LU.64 R10, [R1+0x2ec0] ;  /* 0x002ec000010a7983 */ /* 0x001ee80000300a00 */
[----:B------:R-:W-:Y:S01]  /*40920*/  STL [R1+0x2af8], R24 ;  /* 0x002af81801007387 */ /* 0x000fe20000100800 */
[----:B---3--:R-:W-:Y:S03]  /*40930*/  HMMA.16816.F32.BF16 R8, R16, R10, R20 ;  /* 0x0000000a1008723c */ /* 0x008fe60000041814 */
[----:B------:R-:W3:-:S15]  /*40940*/  LDL.LU.64 R22, [R1+0x2eb8] ;  /* 0x002eb80001167983 */ /* 0x000ede0000300a00 */
[----:B------:R-:W-:Y:S01]  /*40950*/  NOP ;  /* 0x0000000000007918 */ /* 0x000fe20000000000 */
[----:B------:R-:W-:Y:S04]  /*40960*/  STL.64 [R1+0x300], R8 ;  /* 0x0003000801007387 */ /* 0x000fe80000100a00 */
[----:B------:R0:W-:Y:S04]  /*40970*/  STL.64 [R1+0x308], R10 ;  /* 0x0003080a01007387 */ /* 0x0001e80000100a00 */
[----:B0-----:R-:W2:Y:S04]  /*40980*/  LDL.LU.64 R10, [R1+0x2eb0] ;  /* 0x002eb000010a7983 */ /* 0x001ea80000300a00 */
[----:B------:R-:W2:Y:S01]  /*40990*/  LDL.LU.64 R8, [R1+0x2ea8] ;  /* 0x002ea80001087983 */ /* 0x000ea20000300a00 */
[----:B---3--:R-:W-:-:S02]  /*409a0*/  IMAD.MOV.U32 R2, RZ, RZ, R22 ;  /* 0x000000ffff027224 */ /* 0x008fc400078e0016 */
[----:B------:R-:W-:Y:S01]  /*409b0*/  IMAD.MOV.U32 R0, RZ, RZ, R23 ;  /* 0x000000ffff007224 */ /* 0x000fe200078e0017 */
[----:B--2---:R-:W-:Y:S01]  /*409c0*/  HMMA.16816.F32.BF16 R8, R16, R22, R8 ;  /* 0x000000161008723c */ /* 0x004fe20000041808 */
[----:B------:R-:W2:-:S15]  /*409d0*/  LDL.LU.64 R22, [R1+0x2ea0] ;  /* 0x002ea00001167983 */ /* 0x000e9e0000300a00 */
[----:B------:R-:W-:-:S03]  /*409e0*/  NOP ;  /* 0x0000000000007918 */ /* 0x000fc60000000000 */
[----:B------:R-:W-:Y:S04]  /*409f0*/  STL.64 [R1+0x2f0], R8 ;  /* 0x0002f00801007387 */ /* 0x000fe80000100a00 */
[----:B------:R0:W-:Y:S01]  /*40a00*/  STL [R1+0x2f8], R10 ;  /* 0x0002f80a01007387 */ /* 0x0001e20000100800 */
[----:B------:R-:W-:-:S03]  /*40a10*/  IMAD.MOV.U32 R24, RZ, RZ, R11 ;  /* 0x000000ffff187224 */ /* 0x000fc600078e000b */
[----:B0-----:R-:W3:Y:S04]  /*40a20*/  LDL.LU.64 R10, [R1+0x2e98] ;  /* 0x002e9800010a7983 */ /* 0x001ee80000300a00 */
[----:B------:R-:W3:Y:S01]  /*40a30*/  LDL.LU.64 R8, [R1+0x2e90] ;  /* 0x002e900001087983 */ /* 0x000ee20000300a00 */
[----:B----4-:R-:W-:-:S03]  /*40a40*/  IMAD.MOV.U32 R15, RZ, RZ, R28 ;  /* 0x000000ffff0f7224 */ /* 0x010fc600078e001c */
[----:B------:R-:W-:Y:S04]  /*40a50*/  STL [R1+0x2d78], R24 ;  /* 0x002d781801007387 */ /* 0x000fe80000100800 */
[----:B---3--:R-:W-:-:S15]  /*40a60*/  HMMA.16816.F32.BF16 R8, R16, R14, R8 ;  /* 0x0000000e1008723c */ /* 0x008fde0000041808 */
[----:B------:R-:W-:-:S04]  /*40a70*/  NOP ;  /* 0x0000000000007918 */ /* 0x000fc80000000000 */
[----:B------:R-:W-:Y:S04]  /*40a80*/  STL.64 [R1+0x470], R8 ;  /* 0x0004700801007387 */ /* 0x000fe80000100a00 */
[----:B------:R0:W-:Y:S04]  /*40a90*/  STL.64 [R1+0x478], R10 ;  /* 0x0004780a01007387 */ /* 0x0001e80000100a00 */
[----:B0-----:R-:W3:Y:S04]  /*40aa0*/  LDL.LU.64 R10, [R1+0x2e88] ;  /* 0x002e8800010a7983 */ /* 0x001ee80000300a00 */
[----:B------:R-:W3:Y:S04]  /*40ab0*/  LDL.LU.64 R8, [R1+0x2e80] ;  /* 0x002e800001087983 */ /* 0x000ee80000300a00 */
[----:B------:R-:W-:Y:S01]  /*40ac0*/  STL.64 [R1+0x2e28], R14 ;  /* 0x002e280e01007387 */ /* 0x000fe20000100a00 */
[----:B---3--:R-:W-:-:S15]  /*40ad0*/  HMMA.16816.F32.BF16 R8, R16, R26, R8 ;  /* 0x0000001a1008723c */ /* 0x008fde0000041808 */
[----:B------:R-:W-:-:S04]  /*40ae0*/  NOP ;  /* 0x0000000000007918 */ /* 0x000fc80000000000 */
[----:B------:R-:W-:Y:S04]  /*40af0*/  STL.64 [R1+0x4b0], R8 ;  /* 0x0004b00801007387 */ /* 0x000fe80000100a00 */
[----:B------:R0:W-:Y:S01]  /*40b00*/  STL [R1+0x4b8], R10 ;  /* 0x0004b80a01007387 */ /* 0x0001e20000100800 */
[----:B------:R-:W-:-:S03]  /*40b10*/  IMAD.MOV.U32 R28, RZ, RZ, R11 ;  /* 0x000000ffff1c7224 */ /* 0x000fc600078e000b */
[----:B0-----:R-:W2:Y:S04]  /*40b20*/  LDL.LU.64 R10, [R1+0x2e78] ;  /* 0x002e7800010a7983 */ /* 0x001ea80000300a00 */
[----:B------:R-:W2:Y:S04]  /*40b30*/  LDL.LU.64 R8, [R1+0x2e70] ;  /* 0x002e700001087983 */ /* 0x000ea80000300a00 */
[----:B------:R0:W-:Y:S04]  /*40b40*/  STL.64 [R1+0x2e20], R26 ;  /* 0x002e201a01007387 */ /* 0x0001e80000100a00 */
[----:B------:R-:W3:Y:S04]  /*40b50*/  LDL.LU R24, [R1+0x200] ;  /* 0x0002000001187983 */ /* 0x000ee80000300800 */
[----:B------:R-:W3:Y:S04]  /*40b60*/  LDL.LU R25, [R1+0x204] ;  /* 0x0002040001197983 */ /* 0x000ee80000300800 */
[----:B0-----:R-:W3:Y:S04]  /*40b70*/  LDL.LU R26, [R1+0x208] ;  /* 0x00020800011a7983 */ /* 0x001ee80000300800 */
[----:B------:R-:W3:Y:S04]  /*40b80*/  LDL.LU R27, [R1+0x20c] ;  /* 0x00020c00011b7983 */ /* 0x000ee80000300800 */
[----:B------:R-:W-:Y:S01]  /*40b90*/  STL [R1+0x2d7c], R28 ;  /* 0x002d7c1c01007387 */ /* 0x000fe20000100800 */
[----:B--2---:R-:W-:Y:S03]  /*40ba0*/  HMMA.16816.F32.BF16 R20, R16, R22, R8 ;  /* 0x000000161014723c */ /* 0x004fe60000041808 */
[----:B------:R-:W2:Y:S04]  /*40bb0*/  LDL.LU.64 R10, [R1+0x2e68] ;  /* 0x002e6800010a7983 */ /* 0x000ea80000300a00 */
[----:B------:R-:W2:-:S12]  /*40bc0*/  LDL.LU.64 R8, [R1+0x2e60] ;  /* 0x002e600001087983 */ /* 0x000e980000300a00 */
[----:B------:R-:W-:Y:S04]  /*40bd0*/  STL.64 [R1+0x540], R20 ;  /* 0x0005401401007387 */ /* 0x000fe80000100a00 */
[----:B------:R0:W-:Y:S04]  /*40be0*/  STL.64 [R1+0x548], R22 ;  /* 0x0005481601007387 */ /* 0x0001e80000100a00 */
[----:B0-----:R-:W3:Y:S04]  /*40bf0*/  LDL.LU.64 R22, [R1+0x2e58] ;  /* 0x002e580001167983 */ /* 0x001ee80000300a00 */
[----:B------:R-:W3:Y:S04]  /*40c00*/  LDL.LU.64 R20, [R1+0x2e50] ;  /* 0x002e500001147983 */ /* 0x000ee80000300a00 */
[----:B------:R0:W-:Y:S01]  /*40c10*/  STL.64 [R1+0x2e00], R6 ;  /* 0x002e000601007387 */ /* 0x0001e20000100a00 */
[----:B--2---:R-:W-:Y:S03]  /*40c20*/  HMMA.16816.F32.BF16 R16, R16, R6, R8 ;  /* 0x000000061010723c */ /* 0x004fe60000041808 */
[----:B------:R-:W2:-:S15]  /*40c30*/  LDL.LU R8, [R1+0xd0] ;  /* 0x0000d00001087983 */ /* 0x000e9e0000300800 */
[----:B------:R-:W-:Y:S01]  /*40c40*/  NOP ;  /* 0x0000000000007918 */ /* 0x000fe20000000000 */
[----:B------:R-:W-:Y:S04]  /*40c50*/  STL.64 [R1+0x210], R16 ;  /* 0x0002101001007387 */ /* 0x000fe80000100a00 */
[----:B------:R1:W-:Y:S04]  /*40c60*/  STL.64 [R1+0x218], R18 ;  /* 0x0002181201007387 */ /* 0x0003e80000100a00 */
[----:B------:R-:W2:Y:S04]  /*40c70*/  LDL.LU R9, [R1+0xd4] ;  /* 0x0000d40001097983 */ /* 0x000ea80000300800 */
[----:B------:R-:W4:Y:S04]  /*40c80*/  LDL.LU R10, [R1+0xd8] ;  /* 0x0000d800010a7983 */ /* 0x000f280000300800 */
[----:B------:R-:W4:Y:S04]  /*40c90*/  LDL.LU R11, [R1+0xdc] ;  /* 0x0000dc00010b7983 */ /* 0x000f280000300800 */
[----:B0-----:R-:W2:Y:S01]  /*40ca0*/  LDL.64 R6, [R1+0x78] ;  /* 0x0000780001067983 */ /* 0x001ea20000100a00 */
[----:B------:R-:W-:-:S02]  /*40cb0*/  IMAD.MOV.U32 R14, RZ, RZ, R5 ;  /* 0x000000ffff0e7224 */ /* 0x000fc400078e0005 */
[----:B------:R-:W-:Y:S01]  /*40cc0*/  IMAD.MOV.U32 R15, RZ, RZ, R4 ;  /* 0x000000ffff0f7224 */ /* 0x000fe200078e0004 */
[----:B--2---:R3:W-:Y:S04]  /*40cd0*/  STL.64 [R1+0x2e18], R6 ;  /* 0x002e180601007387 */ /* 0x0047e80000100a00 */
[----:B----4-:R0:W-:Y:S04]  /*40ce0*/  STL.64 [R1+0x2db8], R10 ;  /* 0x002db80a01007387 */ /* 0x0101e80000100a00 */
[----:B------:R-:W-:Y:S04]  /*40cf0*/  STL.64 [R1+0x2db0], R8 ;  /* 0x002db00801007387 */ /* 0x000fe80000100a00 */
[----:B-1----:R-:W2:Y:S01]  /*40d00*/  LDL.64 R18, [R1+0x18] ;  /* 0x0000180001127983 */ /* 0x002ea20000100a00 */
[----:B---3--:R-:W-:Y:S03]  /*40d10*/  HMMA.16816.F32.BF16 R4, R20, R14, R24 ;  /* 0x0000000e1404723c */ /* 0x008fe60000041818 */
[----:B0-----:R-:W3:Y:S04]  /*40d20*/  LDL.64 R10, [R1+0x38] ;  /* 0x00003800010a7983 */ /* 0x001ee80000100a00 */
[----:B--2---:R0:W-:Y:S04]  /*40d30*/  STL.64 [R1+0x2e48], R18 ;  /* 0x002e481201007387 */ /* 0x0041e80000100a00 */
[----:B------:R-:W3:Y:S04]  /*40d40*/  LDL.LU R16, [R1+0x1f0] ;  /* 0x0001f00001107983 */ /* 0x000ee80000300800 */
[----:B------:R-:W3:Y:S04]  /*40d50*/  LDL.LU R17, [R1+0x1f4] ;  /* 0x0001f40001117983 */ /* 0x000ee80000300800 */
[----:B0-----:R-:W3:Y:S04]  /*40d60*/  LDL.LU R18, [R1+0x1f8] ;  /* 0x0001f80001127983 */ /* 0x001ee80000300800 */
[----:B------:R-:W3:Y:S04]  /*40d70*/  LDL.LU R19, [R1+0x1fc] ;  /* 0x0001fc0001137983 */ /* 0x000ee80000300800 */
[----:B------:R-:W2:Y:S04]  /*40d80*/  LDL.LU R24, [R1+0x1c0] ;  /* 0x0001c00001187983 */ /* 0x000ea80000300800 */
[----:B------:R-:W-:Y:S04]  /*40d90*/  STL.64 [R1+0x5c0], R4 ;  /* 0x0005c00401007387 */ /* 0x000fe80000100a00 */
[----:B------:R-:W-:Y:S04]  /*40da0*/  STL.64 [R1+0x5c8], R6 ;  /* 0x0005c80601007387 */ /* 0x000fe80000100a00 */
[----:B------:R-:W2:Y:S04]  /*40db0*/  LDL.LU R25, [R1+0x1c4] ;  /* 0x0001c40001197983 */ /* 0x000ea80000300800 */
[----:B------:R-:W4:Y:S04]  /*40dc0*/  LDL.LU R26, [R1+0x1c8] ;  /* 0x0001c800011a7983 */ /* 0x000f280000300800 */
[----:B------:R-:W4:Y:S01]  /*40dd0*/  LDL.LU R27, [R1+0x1cc] ;  /* 0x0001cc00011b7983 */ /* 0x000f220000300800 */
[----:B------:R-:W-:-:S02]  /*40de0*/  IMAD.MOV.U32 R14, RZ, RZ, R2 ;  /* 0x000000ffff0e7224 */ /* 0x000fc400078e0002 */
[----:B------:R-:W-:Y:S01]  /*40df0*/  IMAD.MOV.U32 R15, RZ, RZ, R0 ;  /* 0x000000ffff0f7224 */ /* 0x000fe200078e0000 */
[C---:B---3--:R-:W-:Y:S01]  /*40e00*/  HMMA.16816.F32.BF16 R16, R20.reuse, R10, R16 ;  /* 0x0000000a1410723c */ /* 0x048fe20000041810 */
[----:B----4-:R-:W-:Y:S04]  /*40e10*/  STL.64 [R1+0x2e38], R26 ;  /* 0x002e381a01007387 */ /* 0x010fe80000100a00 */
[----:B--2---:R-:W-:Y:S04]  /*40e20*/  STL.64 [R1+0x2e30], R24 ;  /* 0x002e301801007387 */ /* 0x004fe80000100a00 */
[----:B------:R0:W-:Y:S04]  /*40e30*/  STL.64 [R1+0x2e40], R14 ;  /* 0x002e400e01007387 */ /* 0x0001e80000100a00 */
[----:B------:R-:W2:Y:S04]  /*40e40*/  LDL.LU R12, [R1+0x1e0] ;  /* 0x0001e000010c7983 */ /* 0x000ea80000300800 */
[----:B------:R-:W2:Y:S04]  /*40e50*/  LDL.LU R13, [R1+0x1e4] ;  /* 0x0001e400010d7983 */ /* 0x000ea80000300800 */
[----:B0-----:R-:W2:Y:S04]  /*40e60*/  LDL.LU R14, [R1+0x1e8] ;  /* 0x0001e800010e7983 */ /* 0x001ea80000300800 */
[----:B------:R-:W2:Y:S04]  /*40e70*/  LDL.LU R15, [R1+0x1ec] ;  /* 0x0001ec00010f7983 */ /* 0x000ea80000300800 */
        /* <DEDUP_REMOVED lines=8> */
[----:B------:R-:W-:Y:S04]  /*40f00*/  STL.64 [R1+0x5b0], R16 ;  /* 0x0005b01001007387 */ /* 0x000fe80000100a00 */
[----:B------:R0:W-:Y:S04]  /*40f10*/  STL.64 [R1+0x5b8], R18 ;  /* 0x0005b81201007387 */ /* 0x0001e80000100a00 */
[----:B0-----:R-:W2:Y:S04]  /*40f20*/  LDL.LU.64 R18, [R1+0x2e48] ;  /* 0x002e480001127983 */ /* 0x001ea80000300a00 */
        /* <DEDUP_REMOVED lines=11> */
[C---:B------:R-:W-:Y:S03]  /*40fe0*/  HMMA.16816.F32.BF16 R12, R20.reuse, R18, R12 ;  /* 0x00000012140c723c */ /* 0x040fe6000004180c */
        /* <DEDUP_REMOVED lines=12> */
[----:B0-----:R-:W2:Y:S01]  /*410b0*/  LDL.LU R18, [R1+0xe8] ;  /* 0x0000e80001127983 */ /* 0x001ea20000300800 */
[----:B------:R-:W-:Y:S01]  /*410c0*/  IMAD.MOV.U32 R19, RZ, RZ, R29 ;  /* 0x000000ffff137224 */ /* 0x000fe200078e001d */
[C---:B---3--:R-:W-:Y:S04]  /*410d0*/  HMMA.16816.F32.BF16 R12, R20.reuse, R14, R24 ;  /* 0x0000000e140c723c */ /* 0x048fe80000041818 */
[----:B--2---:R0:W-:Y:S04]  /*410e0*/  STL.64 [R1+0x2dd8], R18 ;  /* 0x002dd81201007387 */ /* 0x0041e80000100a00 */
[----:B------:R-:W-:Y:S04]  /*410f0*/  STL.64 [R1+0x2dd0], R16 ;  /* 0x002dd01001007387 */ /* 0x000fe80000100a00 */
[----:B0-----:R-:W2:Y:S04]  /*41100*/  LDL.64 R18, [R1+0x48] ;  /* 0x0000480001127983 */ /* 0x001ea80000100a00 */
        /* <DEDUP_REMOVED lines=9> */
[----:B0-----:R-:W4:Y:S04]  /*411a0*/  LDL.LU.64 R26, [R1+0x2e20] ;  /* 0x002e2000011a7983 */ /* 0x001f280000300a00 */
[----:B------:R-:W-:Y:S01]  /*411b0*/  STL [R1+0x2d94], R15 ;  /* 0x002d940f01007387 */ /* 0x000fe20000100800 */
[----:B----4-:R-:W-:-:S15]  /*411c0*/  HMMA.16816.F32.BF16 R4, R20, R26, R4 ;  /* 0x0000001a1404723c */ /* 0x010fde0000041804 */
[----:B------:R-:W-:-:S04]  /*411d0*/  NOP ;  /* 0x0000000000007918 */ /* 0x000fc80000000000 */
        /* <DEDUP_REMOVED lines=14> */
[----:B------:R-:W3:Y:S01]  /*412c0*/  LDL.LU.64 R8, [R1+0x2df0] ;  /* 0x002df00001087983 */ /* 0x000ee20000300a00 */
[----:B------:R-:W-:-:S02]  /*412d0*/  IMAD.MOV.U32 R13, RZ, RZ, R6 ;  /* 0x000000ffff0d7224 */ /* 0x000fc400078e0006 */
[----:B------:R-:W-:-:S10]  /*412e0*/  IMAD.MOV.U32 R12, RZ, RZ, R7 ;  /* 0x000000ffff0c7224 */ /* 0x000fd400078e0007 */
[----:B------:R2:W-:Y:S04]  /*412f0*/  STL.64 [R1+0x530], R20 ;  /* 0x0005301401007387 */ /* 0x0005e80000100a00 */
[----:B------:R-:W-:Y:S04]  /*41300*/  STL.64 [R1+0x538], R22 ;  /* 0x0005381601007387 */ /* 0x000fe80000100a00 */
[----:B------:R-:W3:Y:S04]  /*41310*/  LDL.LU.64 R6, [R1+0x2de8] ;  /* 0x002de80001067983 */ /* 0x000ee80000300a00 */
[----:B------:R-:W3:Y:S04]  /*41320*/  LDL.LU.64 R4, [R1+0x2de0] ;  /* 0x002de00001047983 */ /* 0x000ee80000300a00 */
[----:B------:R0:W-:Y:S04]  /*41330*/  STL.64 [R1+0x2da0], R14 ;  /* 0x002da00e01007387 */ /* 0x0001e80000100a00 */
[----:B------:R-:W-:Y:S01]  /*41340*/  STL.64 [R1+0x2d98], R12 ;  /* 0x002d980c01007387 */ /* 0x000fe20000100a00 */
[----:B--2---:R-:W-:-:S02]  /*41350*/  IMAD.MOV.U32 R21, RZ, RZ, R18 ;  /* 0x000000ffff157224 */ /* 0x004fc400078e0012 */
[----:B------:R-:W-:Y:S01]  /*41360*/  IMAD.MOV.U32 R20, RZ, RZ, R19 ;  /* 0x000000ffff147224 */ /* 0x000fe200078e0013 */
[----:B0-----:R-:W2:Y:S01]  /*41370*/  LDL.64 R14, [R1+0x8] ;  /* 0x00000800010e7983 */ /* 0x001ea20000100a00 */
[----:B---3--:R-:W-:Y:S03]  /*41380*/  HMMA.16816.F32.BF16 R8, R4, R18, R8 ;  /* 0x000000120408723c */ /* 0x008fe60000041808 */
[----:B------:R-:W3:Y:S04]  /*41390*/  LDL.LU.64 R18, [R1+0x2dd8] ;  /* 0x002dd80001127983 */ /* 0x000ee80000300a00 */
[----:B------:R-:W3:-:S12]  /*413a0*/  LDL.LU.64 R16, [R1+0x2dd0] ;  /* 0x002dd00001107983 */ /* 0x000ed80000300a00 */
[----:B------:R-:W-:Y:S04]  /*413b0*/  STL.64 [R1+0x510], R8 ;  /* 0x0005100801007387 */ /* 0x000fe80000100a00 */
[----:B------:R0:W-:Y:S01]  /*413c0*/  STL [R1+0x518], R10 ;  /* 0x0005180a01007387 */ /* 0x0001e20000100800 */
[----:B------:R-:W-:-:S03]  /*413d0*/  IMAD.MOV.U32 R29, RZ, RZ, R11 ;  /* 0x000000ffff1d7224 */ /* 0x000fc600078e000b */
[----:B0-----:R-:W3:Y:S04]  /*413e0*/  LDL.LU.64 R10, [R1+0x2dc8] ;  /* 0x002dc800010a7983 */ /* 0x001ee80000300a00 */
[----:B------:R0:W-:Y:S04]  /*413f0*/  STL.64 [R1+0x2da8], R20 ;  /* 0x002da81401007387 */ /* 0x0001e80000100a00 */
[----:B0-----:R-:W2:Y:S04]  /*41400*/  LDL.LU R20, [R1+0xc0] ;  /* 0x0000c00001147983 */ /* 0x001ea80000300800 */
[----:B------:R-:W2:Y:S04]  /*41410*/  LDL.LU R21, [R1+0xc4] ;  /* 0x0000c40001157983 */ /* 0x000ea80000300800 */
[----:B------:R-:W2:Y:S04]  /*41420*/  LDL.LU R22, [R1+0xc8] ;  /* 0x0000c80001167983 */ /* 0x000ea80000300800 */
[----:B------:R-:W2:Y:S04]  /*41430*/  LDL.LU R23, [R1+0xcc] ;  /* 0x0000cc0001177983 */ /* 0x000ea80000300800 */
[----:B------:R-:W-:Y:S01]  /*41440*/  STL [R1+0x2a28], R29 ;  /* 0x002a281d01007387 */ /* 0x000fe20000100800 */
        /* <DEDUP_REMOVED lines=13> */
[----:B------:R-:W-:Y:S04]  /*41520*/  STL.64 [R1+0x4f0], R8 ;  /* 0x0004f00801007387 */ /* 0x000fe80000100a00 */
[----:B------:R-:W-:Y:S04]  /*41530*/  STL [R1+0x4f8], R10 ;  /* 0x0004f80a01007387 */ /* 0x000fe80000100800 */
[----:B------:R-:W3:Y:S04]  /*41540*/  LDL.LU R16, [R1+0x230] ;  /* 0x0002300001107983 */ /* 0x000ee80000300800 */
[----:B------:R-:W3:Y:S04]  /*41550*/  LDL.LU R17, [R1+0x234] ;  /* 0x0002340001117983 */ /* 0x000ee80000300800 */
[----:B------:R-:W4:Y:S04]  /*41560*/  LDL.LU R18, [R1+0x238] ;  /* 0x0002380001127983 */ /* 0x000f280000300800 */
        /* <DEDUP_REMOVED lines=10> */
[----:B------:R0:W-:Y:S04]  /*41610*/  STL [R1+0x2a2c], R29 ;  /* 0x002a2c1d01007387 */ /* 0x0001e80000100800 */
[----:B------:R1:W-:Y:S04]  /*41620*/  STL.64 [R1+0x100], R20 ;  /* 0x0001001401007387 */ /* 0x0003e80000100a00 */
[----:B------:R3:W-:Y:S01]  /*41630*/  STL.64 [R1+0x108], R22 ;  /* 0x0001081601007387 */ /* 0x0007e20000100a00 */
[----:B0-----:R-:W-:-:S03]  /*41640*/  IMAD.MOV.U32 R29, RZ, RZ, R14 ;  /* 0x000000ffff1d7224 */ /* 0x001fc600078e000e */
[----:B-1----:R-:W4:Y:S04]  /*41650*/  LDL.LU.64 R20, [R1+0x2da8] ;  /* 0x002da80001147983 */ /* 0x002f280000300a00 */
[----:B------:R-:W2:Y:S04]  /*41660*/  LDL.LU.64 R14, [R1+0x2da0] ;  /* 0x002da000010e7983 */ /* 0x000ea80000300a00 */
[----:B------:R-:W4:Y:S01]  /*41670*/  LDL.LU.64 R12, [R1+0x2d98] ;  /* 0x002d9800010c7983 */ /* 0x000f220000300a00 */
[----:B---3--:R-:W-:Y:S01]  /*41680*/  IMAD.MOV.U32 R23, RZ, RZ, R3 ;  /* 0x000000ffff177224 */ /* 0x008fe200078e0003 */
        /* <DEDUP_REMOVED lines=9> */
[----:B--2---:R-:W-:Y:S02]  /*41720*/  IMAD.MOV.U32 R22, RZ, RZ, R15 ;  /* 0x000000ffff167224 */ /* 0x004fe400078e000f */
[----:B------:R-:W2:Y:S04]  /*41730*/  LDL.LU R15, [R1+0x2d94] ;  /* 0x002d9400010f7983 */ /* 0x000ea80000300800 */
[----:B------:R-:W3:Y:S01]  /*41740*/  LDL.LU R3, [R1+0x2d90] ;  /* 0x002d900001037983 */ /* 0x000ee20000300800 */
[----:B------:R-:W-:-:S06]  /*41750*/  LOP3.LUT R11, R11, 0x1000, R10, 0xf8, !PT ;  /* 0x000010000b0b7812 */ /* 0x000fcc00078ef80a */
[----:B------:R-:W0:Y:S04]  /*41760*/  LDSM.16.MT88.4 R8, [R11+UR5+0xa180] ;  /* 0x00a180050b08783b */ /* 0x000e280008004200 */
[----:B0-----:R4:W-:Y:S02]  /*41770*/  STL.64 [R1+0x2d58], R10 ;  /* 0x002d580a01007387 */ /* 0x0019e40000100a00 */
[----:B----4-:R-:W-:Y:S02]  /*41780*/  IMAD.MOV.U32 R10, RZ, RZ, R13 ;  /* 0x000000ffff0a7224 */ /* 0x010fe400078e000d */
[----:B------:R-:W-:Y:S01]  /*41790*/  IMAD.MOV.U32 R11, RZ, RZ, R12 ;  /* 0x000000ffff0b7224 */ /* 0x000fe200078e000c */
[----:B------:R0:W-:Y:S04]  /*417a0*/  STL.64 [R1+0x2d50], R8 ;  /* 0x002d500801007387 */ /* 0x0001e80000100a00 */
[----:B------:R1:W-:Y:S04]  /*417b0*/  STL.64 [R1+0x2d70], R10 ;  /* 0x002d700a01007387 */ /* 0x0003e80000100a00 */
[----:B0-----:R-:W4:Y:S04]  /*417c0*/  LDL.LU R8, [R1+0x370] ;  /* 0x0003700001087983 */ /* 0x001f280000300800 */
[----:B------:R-:W4:Y:S04]  /*417d0*/  LDL.LU R9, [R1+0x374] ;  /* 0x0003740001097983 */ /* 0x000f280000300800 */
[----:B-1----:R-:W4:Y:S04]  /*417e0*/  LDL.LU R10, [R1+0x378] ;  /* 0x00037800010a7983 */ /* 0x002f280000300800 */
[----:B------:R-:W4:Y:S01]  /*417f0*/  LDL.LU R11, [R1+0x37c] ;  /* 0x00037c00010b7983 */ /* 0x000f220000300800 */
[----:B--2---:R-:W-:Y:S03]  /*41800*/  HMMA.16816.F32.BF16 R12, R4, R14, R16 ;  /* 0x0000000e040c723c */ /* 0x004fe60000041810 */
[----:B------:R-:W2:Y:S04]  /*41810*/  LDL.LU.64 R18, [R1+0x2d88] ;  /* 0x002d880001127983 */ /* 0x000ea80000300a00 */
[----:B------:R-:W2:-:S12]  /*41820*/  LDL.LU.64 R16, [R1+0x2d80] ;  /* 0x002d800001107983 */ /* 0x000e980000300a00 */
[----:B------:R-:W-:Y:S04]  /*41830*/  STL.64 [R1+0x1c0], R12 ;  /* 0x0001c00c01007387 */ /* 0x000fe80000100a00 */
[----:B------:R-:W-:Y:S04]  /*41840*/  STL.64 [R1+0x1c8], R14 ;  /* 0x0001c80e01007387 */ /* 0x000fe80000100a00 */
[----:B---3--:R-:W0:Y:S04]  /*41850*/  LDSM.16.MT88.4 R12, [R3+UR5+0xa000] ;  /* 0x00a00005030c783b */ /* 0x008e280008004200 */
[----:B0-----:R0:W-:Y:S04]  /*41860*/  STL.64 [R1+0x2ce0], R14 ;  /* 0x002ce00e01007387 */ /* 0x0011e80000100a00 */
[----:B------:R-:W-:Y:S01]  /*41870*/  STL.64 [R1+0x2cd8], R12 ;  /* 0x002cd80c01007387 */ /* 0x000fe20000100a00 */
[----:B0-----:R-:W-:-:S02]  /*41880*/  IMAD.MOV.U32 R14, RZ, RZ, R28 ;  /* 0x000000ffff0e7224 */ /* 0x001fc400078e001c */
[----:B------:R-:W-:Y:S01]  /*41890*/  IMAD.MOV.U32 R15, RZ, RZ, R24 ;  /* 0x000000ffff0f7224 */ /* 0x000fe200078e0018 */
[----:B------:R-:W3:Y:S04]  /*418a0*/  LDL.LU R28, [R1+0x2d7c] ;  /* 0x002d7c00011c7983 */ /* 0x000ee80000300800 */
[----:B------:R-:W3:Y:S04]  /*418b0*/  LDL.LU R24, [R1+0x2d78] ;  /* 0x002d780001187983 */ /* 0x000ee80000300800 */
[----:B------:R0:W-:Y:S02]  /*418c0*/  STL.64 [R1+0x2d40], R14 ;  /* 0x002d400e01007387 */ /* 0x0001e40000100a00 */
[----:B0-----:R-:W-:-:S02]  /*418d0*/  IMAD.MOV.U32 R14, RZ, RZ, R21 ;  /* 0x000000ffff0e7224 */ /* 0x001fc400078e0015 */
[----:B------:R-:W-:-:S05]  /*418e0*/  IMAD.MOV.U32 R15, RZ, RZ, R20 ;  /* 0x000000ffff0f7224 */ /* 0x000fca00078e0014 */
[----:B------:R0:W-:Y:S04]  /*418f0*/  STL.64 [R1+0x2d60], R14 ;  /* 0x002d600e01007387 */ /* 0x0001e80000100a00 */
[----:B------:R-:W3:Y:S04]  /*41900*/  LDL.LU R12, [R1+0x360] ;  /* 0x00036000010c7983 */ /* 0x000ee80000300800 */
[----:B------:R-:W3:Y:S04]  /*41910*/  LDL.LU R13, [R1+0x364] ;  /* 0x00036400010d7983 */ /* 0x000ee80000300800 */
[----:B0-----:R-:W3:Y:S04]  /*41920*/  LDL.LU R14, [R1+0x368] ;  /* 0x00036800010e7983 */ /* 0x001ee80000300800 */
[----:B------:R-:W3:Y:S04]  /*41930*/  LDL.LU R15, [R1+0x36c] ;  /* 0x00036c00010f7983 */ /* 0x000ee80000300800 */
[----:B------:R-:W-:Y:S01]  /*41940*/  STL.64 [R1+0x2d18], R26 ;  /* 0x002d181a01007387 */ /* 0x000fe20000100a00 */
[C---:B----4-:R-:W-:Y:S08]  /*41950*/  HMMA.16816.F32.BF16 R20, R4.reuse, R22, R8 ;  /* 0x000000160414723c */ /* 0x050ff00000041808 */
[----:B--2---:R-:W-:Y:S01]  /*41960*/  HMMA.16816.F32.BF16 R16, R4, R26, R16 ;  /* 0x0000001a0410723c */ /* 0x004fe20000041810 */
[----:B---3--:R0:W-:-:S15]  /*41970*/  STL [R1+0x2d10], R24 ;  /* 0x002d101801007387 */ /* 0x0081de0000100800 */
[----:B------:R-:W-:-:S03]  /*41980*/  NOP ;  /* 0x0000000000007918 */ /* 0x000fc60000000000 */
[----:B------:R-:W-:Y:S04]  /*41990*/  STL.64 [R1+0x4e0], R16 ;  /* 0x0004e01001007387 */ /* 0x000fe80000100a00 */
[----:B------:R-:W-:Y:S04]  /*419a0*/  STL.64 [R1+0x4e8], R18 ;  /* 0x0004e81201007387 */ /* 0x000fe80000100a00 */
[----:B------:R-:W1:Y:S04]  /*419b0*/  LDSM.16.MT88.4 R16, [R3+UR5+0xa080] ;  /* 0x00a080050310783b */ /* 0x000e680008004200 */
[----:B------:R2:W-:Y:S04]  /*419c0*/  STL [R1+0x2d48], R25 ;  /* 0x002d481901007387 */ /* 0x0005e80000100800 */
[----:B0-----:R-:W3:Y:S04]  /*419d0*/  LDL.LU R24, [R1+0x450] ;  /* 0x0004500001187983 */ /* 0x001ee80000300800 */
[----:B--2---:R-:W3:Y:S04]  /*419e0*/  LDL.LU R25, [R1+0x454] ;  /* 0x0004540001197983 */ /* 0x004ee80000300800 */
[----:B------:R-:W3:Y:S04]  /*419f0*/  LDL.LU R26, [R1+0x458] ;  /* 0x00045800011a7983 */ /* 0x000ee80000300800 */
[----:B------:R-:W3:Y:S04]  /*41a00*/  LDL.LU R27, [R1+0x45c] ;  /* 0x00045c00011b7983 */ /* 0x000ee80000300800 */
[----:B-1----:R-:W-:Y:S04]  /*41a10*/  STL.64 [R1+0x2c70], R18 ;  /* 0x002c701201007387 */ /* 0x002fe80000100a00 */
[----:B------:R0:W-:Y:S04]  /*41a20*/  STL.64 [R1+0x2c68], R16 ;  /* 0x002c681001007387 */ /* 0x0001e80000100a00 */
[----:B0-----:R-:W2:Y:S04]  /*41a30*/  LDL.LU R16, [R1+0x430] ;  /* 0x0004300001107983 */ /* 0x001ea80000300800 */
[----:B------:R-:W2:Y:S04]  /*41a40*/  LDL.LU R17, [R1+0x434] ;  /* 0x0004340001117983 */ /* 0x000ea80000300800 */
[----:B------:R-:W2:Y:S04]  /*41a50*/  LDL.LU R18, [R1+0x438] ;  /* 0x0004380001127983 */ /* 0x000ea80000300800 */
[----:B------:R-:W2:Y:S04]  /*41a60*/  LDL.LU R19, [R1+0x43c] ;  /* 0x00043c0001137983 */ /* 0x000ea80000300800 */
[----:B------:R-:W4:Y:S04]  /*41a70*/  LDL.LU.64 R10, [R1+0x2d70] ;  /* 0x002d7000010a7983 */ /* 0x000f280000300a00 */
[----:B------:R-:W-:Y:S04]  /*41a80*/  STL.64 [R1+0x4d0], R20 ;  /* 0x0004d01401007387 */ /* 0x000fe80000100a00 */
[----:B------:R-:W-:Y:S04]  /*41a90*/  STL.64 [R1+0x4d8], R22 ;  /* 0x0004d81601007387 */ /* 0x000fe80000100a00 */
[----:B------:R-:W0:Y:S04]  /*41aa0*/  LDSM.16.MT88.4 R20, [R3+UR5+0xa100] ;  /* 0x00a100050314783b */ /* 0x000e280008004200 */
[----:B0-----:R0:W-:Y:S04]  /*41ab0*/  STL.64 [R1+0x2be8], R22 ;  /* 0x002be81601007387 */ /* 0x0011e80000100a00 */
[----:B------:R-:W-:Y:S01]  /*41ac0*/  STL.64 [R1+0x2be0], R20 ;  /* 0x002be01401007387 */ /* 0x000fe20000100a00 */
[----:B0-----:R-:W-:-:S02]  /*41ad0*/  IMAD.MOV.U32 R22, RZ, RZ, R0 ;  /* 0x000000ffff167224 */ /* 0x001fc400078e0000 */
[----:B------:R-:W-:Y:S01]  /*41ae0*/  IMAD.MOV.U32 R23, RZ, RZ, R2 ;  /* 0x000000ffff177224 */ /* 0x000fe200078e0002 */
[----:B------:R-:W2:Y:S04]  /*41af0*/  LDL.LU R0, [R1+0x2d6c] ;  /* 0x002d6c0001007983 */ /* 0x000ea80000300800 */
[----:B------:R-:W2:Y:S01]  /*41b00*/  LDL.LU R2, [R1+0x2d68] ;  /* 0x002d680001027983 */ /* 0x000ea20000300800 */
[----:B----4-:R-:W-:Y:S03]  /*41b10*/  HMMA.16816.F32.BF16 R4, R4, R10, R12 ;  /* 0x0000000a0404723c */ /* 0x010fe6000004180c */
[----:B------:R-:W3:Y:S04]  /*41b20*/  LDL.LU.64 R14, [R1+0x2d60] ;  /* 0x002d6000010e7983 */ /* 0x000ee80000300a00 */
[----:B------:R-:W3:Y:S04]  /*41b30*/  LDL.LU.64 R10, [R1+0x2d58] ;  /* 0x002d5800010a7983 */ /* 0x000ee80000300a00 */
[----:B------:R-:W3:Y:S08]  /*41b40*/  LDL.LU.64 R8, [R1+0x2d50] ;  /* 0x002d500001087983 */ /* 0x000ef00000300a00 */
[----:B------:R-:W-:Y:S04]  /*41b50*/  STL.64 [R1+0x4a0], R4 ;  /* 0x0004a00401007387 */ /* 0x000fe80000100a00 */
[----:B------:R-:W-:Y:S04]  /*41b60*/  STL.64 [R1+0x4a8], R6 ;  /* 0x0004a80601007387 */ /* 0x000fe80000100a00 */
[----:B------:R0:W1:Y:S04]  /*41b70*/  LDSM.16.MT88.4 R4, [R3+UR5+0xa180] ;  /* 0x00a180050304783b */ /* 0x0000680008004200 */
[----:B0-----:R-:W4:Y:S04]  /*41b80*/  LDL.LU R3, [R1+0x2d4c] ;  /* 0x002d4c0001037983 */ /* 0x001f280000300800 */
[----:B-1----:R0:W-:Y:S04]  /*41b90*/  STL.64 [R1+0x2b58], R6 ;  /* 0x002b580601007387 */ /* 0x0021e80000100a00 */
[----:B------:R1:W-:Y:S04]  /*41ba0*/  STL.64 [R1+0x2b50], R4 ;  /* 0x002b500401007387 */ /* 0x0003e80000100a00 */
[----:B0-----:R-:W2:Y:S01]  /*41bb0*/  LDL.LU.64 R6, [R1+0x88] ;  /* 0x0000880001067983 */ /* 0x001ea20000300a00 */
[C---:B---3--:R-:W-:Y:S03]  /*41bc0*/  HMMA.16816.F32.BF16 R12, R8.reuse, R14, R24 ;  /* 0x0000000e080c723c */ /* 0x048fe60000041818 */
[----:B--2---:R0:W-:Y:S04]  /*41bd0*/  STL.64 [R1+0x2cf8], R6 ;  /* 0x002cf80601007387 */ /* 0x0041e80000100a00 */
[----:B-1----:R-:W2:Y:S04]  /*41be0*/  LDL.LU R4, [R1+0x440] ;  /* 0x0004400001047983 */ /* 0x002ea80000300800 */
[----:B------:R-:W2:Y:S04]  /*41bf0*/  LDL.LU R5, [R1+0x444] ;  /* 0x0004440001057983 */ /* 0x000ea80000300800 */
[----:B0-----:R-:W2:Y:S04]  /*41c00*/  LDL.LU R6, [R1+0x448] ;  /* 0x0004480001067983 */ /* 0x001ea80000300800 */
[----:B------:R-:W2:Y:S04]  /*41c10*/  LDL.LU R7, [R1+0x44c] ;  /* 0x00044c0001077983 */ /* 0x000ea80000300800 */
[----:B------:R-:W3:Y:S04]  /*41c20*/  LDL.LU R25, [R1+0x2d48] ;  /* 0x002d480001197983 */ /* 0x000ee80000300800 */
[----:B------:R-:W-:Y:S04]  /*41c30*/  STL.64 [R1+0x450], R12 ;  /* 0x0004500c01007387 */ /* 0x000fe80000100a00 */
[----:B------:R0:W-:Y:S04]  /*41c40*/  STL.64 [R1+0x458], R14 ;  /* 0x0004580e01007387 */ /* 0x0001e80000100a00 */
[----:B0-----:R-:W3:Y:S01]  /*41c50*/  LDL.LU.64 R14, [R1+0x2d40] ;  /* 0x002d4000010e7983 */ /* 0x001ee20000300a00 */
[C---:B--2---:R-:W-:Y:S08]  /*41c60*/  HMMA.16816.F32.BF16 R20, R8.reuse, R22, R4 ;  /* 0x000000160814723c */ /* 0x044ff00000041804 */
[----:B---3--:R-:W-:Y:S01]  /*41c70*/  HMMA.16816.F32.BF16 R4, R8, R14, R16 ;  /* 0x0000000e0804723c */ /* 0x008fe20000041810 */
[----:B------:R-:W2:Y:S10]  /*41c80*/  LDL.LU R16, [R1+0x390] ;  /* 0x0003900001107983 */ /* 0x000eb40000300800 */
[----:B------:R-:W-:Y:S04]  /*41c90*/  STL.64 [R1+0x440], R20 ;  /* 0x0004401401007387 */ /* 0x000fe80000100a00 */
[----:B------:R-:W-:Y:S04]  /*41ca0*/  STL.64 [R1+0x448], R22 ;  /* 0x0004481601007387 */ /* 0x000fe80000100a00 */
[----:B------:R-:W-:Y:S04]  /*41cb0*/  STL.64 [R1+0x430], R4 ;  /* 0x0004300401007387 */ /* 0x000fe80000100a00 */
[----:B------:R-:W-:Y:S04]  /*41cc0*/  STL.64 [R1+0x438], R6 ;  /* 0x0004380601007387 */ /* 0x000fe80000100a00 */
        /* <DEDUP_REMOVED lines=35> */
[----:B------:R-:W2:Y:S04]  /*41f00*/  LDL.64 R26, [R1+0x28] ;  /* 0x00002800011a7983 */ /* 0x000ea80000100a00 */
[----:B------:R0:W-:Y:S04]  /*41f10*/  STL.64 [R1+0x2cf0], R14 ;  /* 0x002cf00e01007387 */ /* 0x0001e80000100a00 */
[----:B------:R-:W-:Y:S04]  /*41f20*/  STL.64 [R1+0x2ce8], R12 ;  /* 0x002ce80c01007387 */ /* 0x000fe80000100a00 */
[----:B0-----:R-:W2:Y:S04]  /*41f30*/  LDL.LU.64 R14, [R1+0x78] ;  /* 0x00007800010e7983 */ /* 0x001ea80000300a00 */
[----:B---3--:R0:W-:Y:S04]  /*41f40*/  STL.64 [R1+0x2c98], R18 ;  /* 0x002c981201007387 */ /* 0x0081e80000100a00 */
[----:B------:R-:W-:Y:S04]  /*41f50*/  STL.64 [R1+0x2c90], R16 ;  /* 0x002c901001007387 */ /* 0x000fe80000100a00 */
[----:B0-----:R-:W3:Y:S04]  /*41f60*/  LDL.64 R18, [R1+0x18] ;  /* 0x0000180001127983 */ /* 0x001ee80000100a00 */
[----:B---3--:R0:W-:Y:S04]  /*41f70*/  STL.64 [R1+0x2ca8], R18 ;  /* 0x002ca81201007387 */ /* 0x0081e80000100a00 */
[----:B0-----:R-:W3:Y:S04]  /*41f80*/  LDL.64 R18, [R1+0x38] ;  /* 0x0000380001127983 */ /* 0x001ee80000100a00 */
[----:B---3--:R0:W-:Y:S04]  /*41f90*/  STL.64 [R1+0x2cc0], R18 ;  /* 0x002cc01201007387 */ /* 0x0081e80000100a00 */
[----:B0-----:R-:W3:Y:S04]  /*41fa0*/  LDL.64 R18, [R1+0x48] ;  /* 0x0000480001127983 */ /* 0x001ee80000100a00 */
[----:B------:R-:W2:Y:S04]  /*41fb0*/  LDL.LU R20, [R1+0x260] ;  /* 0x0002600001147983 */ /* 0x000ea80000300800 */
[----:B------:R-:W2:Y:S04]  /*41fc0*/  LDL.LU R21, [R1+0x264] ;  /* 0x0002640001157983 */ /* 0x000ea80000300800 */
[----:B------:R-:W2:Y:S04]  /*41fd0*/  LDL.LU R22, [R1+0x268] ;  /* 0x0002680001167983 */ /* 0x000ea80000300800 */
[----:B------:R-:W2:Y:S04]  /*41fe0*/  LDL.LU R23, [R1+0x26c] ;  /* 0x00026c0001177983 */ /* 0x000ea80000300800 */
[----:B--2---:R0:W-:Y:S02]  /*41ff0*/  STL.64 [R1+0x2c08], R22 ;  /* 0x002c081601007387 */ /* 0x0041e40000100a00 */
[----:B0-----:R-:W-:-:S02]  /*42000*/  IMAD.MOV.U32 R22, RZ, RZ, R29 ;  /* 0x000000ffff167224 */ /* 0x001fc400078e001d */
[----:B------:R-:W-:-:S07]  /*42010*/  IMAD.MOV.U32 R23, RZ, RZ, R25 ;  /* 0x000000ffff177224 */ /* 0x000fce00078e0019 */
[----:B------:R-:W-:Y:S01]  /*42020*/  HMMA.16816.F32.BF16 R4, R8, R22, R4 ;  /* 0x000000160804723c */ /* 0x000fe20000041804 */
[----:B------:R-:W-:-:S15]  /*42030*/  STL.64 [R1+0x2c00], R20 ;  /* 0x002c001401007387 */ /* 0x000fde0000100a00 */
[----:B------:R-:W-:-:S03]  /*42040*/  NOP ;  /* 0x0000000000007918 */ /* 0x000fc60000000000 */
[----:B------:R-:W-:Y:S04]  /*42050*/  STL.64 [R1+0x420], R4 ;  /* 0x0004200401007387 */ /* 0x000fe80000100a00 */
[----:B------:R0:W-:Y:S04]  /*42060*/  STL.64 [R1+0x428], R6 ;  /* 0x0004280601007387 */ /* 0x0001e80000100a00 */
[----:B0-----:R-:W2:Y:S04]  /*42070*/  LDL.LU.64 R6, [R1+0x2d38] ;  /* 0x002d380001067983 */ /* 0x001ea80000300a00 */
[----:B------:R-:W2:Y:S04]  /*42080*/  LDL.LU.64 R4, [R1+0x2d30] ;  /* 0x002d300001047983 */ /* 0x000ea80000300a00 */
        /* <DEDUP_REMOVED lines=11> */
[----:B------:R-:W-:Y:S01]  /*42140*/  HMMA.16816.F32.BF16 R4, R8, R26, R4 ;  /* 0x0000001a0804723c */ /* 0x000fe20000041804 */
[----:B------:R-:W-:-:S02]  /*42150*/  IMAD.MOV.U32 R17, RZ, RZ, R26 ;  /* 0x000000ffff117224 */ /* 0x000fc400078e001a */
[----:B------:R-:W-:Y:S01]  /*42160*/  IMAD.MOV.U32 R16, RZ, RZ, R27 ;  /* 0x000000ffff107224 */ /* 0x000fe200078e001b */
        /* <DEDUP_REMOVED lines=8> */
[----:B0-----:R-:W2:Y:S04]  /*421f0*/  LDL.LU.64 R6, [R1+0x2d28] ;  /* 0x002d280001067983 */ /* 0x001ea80000300a00 */
[----:B------:R-:W2:Y:S04]  /*42200*/  LDL.LU.64 R4, [R1+0x2d20] ;  /* 0x002d200001047983 */ /* 0x000ea80000300a00 */
[----:B------:R-:W2:Y:S04]  /*42210*/  LDL.LU.64 R26, [R1+0x2d18] ;  /* 0x002d1800011a7983 */ /* 0x000ea80000300a00 */
[----:B------:R-:W3:Y:S01]  /*42220*/  LDL.LU R24, [R1+0x2d10] ;  /* 0x002d100001187983 */ /* 0x000ee20000300800 */
[----:B--2---:R-:W-:-:S15]  /*42230*/  HMMA.16816.F32.BF16 R4, R8, R26, R4 ;  /* 0x0000001a0804723c */ /* 0x004fde0000041804 */
[----:B------:R-:W-:-:S04]  /*42240*/  NOP ;  /* 0x0000000000007918 */ /* 0x000fc80000000000 */
[----:B------:R-:W-:Y:S04]  /*42250*/  STL.64 [R1+0x400], R4 ;  /* 0x0004000401007387 */ /* 0x000fe80000100a00 */
[----:B------:R0:W-:Y:S04]  /*42260*/  STL.64 [R1+0x408], R6 ;  /* 0x0004080601007387 */ /* 0x0001e80000100a00 */
[----:B0-----:R-:W2:Y:S04]  /*42270*/  LDL.LU.64 R6, [R1+0x2d08] ;  /* 0x002d080001067983 */ /* 0x001ea80000300a00 */
[----:B------:R-:W2:Y:S02]  /*42280*/  LDL.LU.64 R4, [R1+0x2d00] ;  /* 0x002d000001047983 */ /* 0x000ea40000300a00 */
[----:B--2---:R-:W-:-:S15]  /*42290*/  HMMA.16816.F32.BF16 R4, R8, R14, R4 ;  /* 0x0000000e0804723c */ /* 0x004fde0000041804 */
[----:B------:R-:W-:-:S04]  /*422a0*/  NOP ;  /* 0x0000000000007918 */ /* 0x000fc80000000000 */
[----:B------:R0:W-:Y:S04]  /*422b0*/  STL.64 [R1+0x370], R4 ;  /* 0x0003700401007387 */ /* 0x0001e80000100a00 */
[----:B------:R1:W-:Y:S01]  /*422c0*/  STL.64 [R1+0x378], R6 ;  /* 0x0003780601007387 */ /* 0x0003e20000100a00 */
[----:B0-----:R-:W-:-:S03]  /*422d0*/  IMAD.MOV.U32 R5, RZ, RZ, R14 ;  /* 0x000000ffff057224 */ /* 0x001fc600078e000e */
[----:B-1----:R-:W2:Y:S01]  /*422e0*/  LDL.LU.64 R6, [R1+0x2cf8] ;  /* 0x002cf80001067983 */ /* 0x002ea20000300a00 */
[----:B------:R-:W-:-:S03]  /*422f0*/  IMAD.MOV.U32 R4, RZ, RZ, R15 ;  /* 0x000000ffff047224 */ /* 0x000fc600078e000f */
[----:B------:R-:W2:Y:S04]  /*42300*/  LDL.LU.64 R14, [R1+0x2cf0] ;  /* 0x002cf000010e7983 */ /* 0x000ea80000300a00 */
[----:B------:R-:W2:Y:S02]  /*42310*/  LDL.LU.64 R12, [R1+0x2ce8] ;  /* 0x002ce800010c7983 */ /* 0x000ea40000300a00 */
[----:B--2---:R-:W-:Y:S02]  /*42320*/  HMMA.16816.F32.BF16 R8, R8, R6, R12 ;  /* 0x000000060808723c */ /* 0x004fe4000004180c */
[----:B------:R-:W2:Y:S04]  /*42330*/  LDL.LU.64 R14, [R1+0x2ce0] ;  /* 0x002ce000010e7983 */ /* 0x000ea80000300a00 */
[----:B------:R-:W2:Y:S04]  /*42340*/  LDL.LU.64 R12, [R1+0x2cd8] ;  /* 0x002cd800010c7983 */ /* 0x000ea80000300a00 */
[----:B------:R-:W-:Y:S09]  /*42350*/  STL.64 [R1+0x2c78], R6 ;  /* 0x002c780601007387 */ /* 0x000ff20000100a00 */
[----:B------:R3:W-:Y:S04]  /*42360*/  STL.64 [R1+0x1b0], R8 ;  /* 0x0001b00801007387 */ /* 0x0007e80000100a00 */
[----:B------:R-:W-:Y:S01]  /*42370*/  STL.64 [R1+0x1b8], R10 ;  /* 0x0001b80a01007387 */ /* 0x000fe20000100a00 */
[----:B---3--:R-:W-:-:S02]  /*42380*/  IMAD.MOV.U32 R9, RZ, RZ, R18 ;  /* 0x000000ffff097224 */ /* 0x008fc400078e0012 */
[----:B------:R-:W-:Y:S01]  /*42390*/  IMAD.MOV.U32 R8, RZ, RZ, R19 ;  /* 0x000000ffff087224 */ /* 0x000fe200078e0013 */
[----:B--2---:R-:W-:-:S15]  /*423a0*/  HMMA.16816.F32.BF16 R20, R12, R18, R20 ;  /* 0x000000120c14723c */ /* 0x004fde0000041814 */
[----:B------:R-:W-:-:S04]  /*423b0*/  NOP ;  /* 0x0000000000007918 */ /* 0x000fc80000000000 */
[----:B------:R-:W-:Y:S04]  /*423c0*/  STL.64 [R1+0x3e0], R20 ;  /* 0x0003e01401007387 */ /* 0x000fe80000100a00 */
[----:B------:R0:W-:Y:S04]  /*423d0*/  STL.64 [R1+0x3e8], R22 ;  /* 0x0003e81601007387 */ /* 0x0001e80000100a00 */
[----:B0-----:R-:W2:Y:S04]  /*423e0*/  LDL.LU.64 R22, [R1+0x2cd0] ;  /* 0x002cd00001167983 */ /* 0x001ea80000300a00 */
[----:B------:R-:W2:Y:S04]  /*423f0*/  LDL.LU.64 R20, [R1+0x2cc8] ;  /* 0x002cc80001147983 */ /* 0x000ea80000300a00 */
[----:B------:R-:W2:Y:S01]  /*42400*/  LDL.LU.64 R18, [R1+0x2cc0] ;  /* 0x002cc00001127983 */ /* 0x000ea20000300a00 */
[----:B------:R-:W-:-:S02]  /*42410*/  IMAD.MOV.U32 R10, RZ, RZ, R5 ;  /* 0x000000ffff0a7224 */ /* 0x000fc400078e0005 */
[----:B------:R-:W-:Y:S01]  /*42420*/  IMAD.MOV.U32 R11, RZ, RZ, R4 ;  /* 0x000000ffff0b7224 */ /* 0x000fe200078e0004 */
        /* <DEDUP_REMOVED lines=9> */
[----:B------:R-:W-:-:S02]  /*424c0*/  IMAD.MOV.U32 R6, RZ, RZ, R17 ;  /* 0x000000ffff067224 */ /* 0x000fc400078e0011 */
[----:B------:R-:W-:Y:S01]  /*424d0*/  IMAD.MOV.U32 R7, RZ, RZ, R16 ;  /* 0x000000ffff077224 */ /* 0x000fe200078e0010 */
        /* <DEDUP_REMOVED lines=9> */
[----:B--2---:R-:W-:-:S15]  /*42570*/  HMMA.16816.F32.BF16 R16, R12, R22, R16 ;  /* 0x000000160c10723c */ /* 0x004fde0000041810 */
[----:B------:R-:W-:-:S04]  /*42580*/  NOP ;  /* 0x0000000000007918 */ /* 0x000fc80000000000 */
[----:B------:R-:W-:Y:S04]  /*42590*/  STL.64 [R1+0x3b0], R16 ;  /* 0x0003b01001007387 */ /* 0x000fe80000100a00 */
[----:B------:R0:W-:Y:S04]  /*425a0*/  STL.64 [R1+0x3b8], R18 ;  /* 0x0003b81201007387 */ /* 0x0001e80000100a00 */
[----:B0-----:R-:W2:Y:S04]  /*425b0*/  LDL.LU.64 R18, [R1+0x2c88] ;  /* 0x002c880001127983 */ /* 0x001ea80000300a00 */
[----:B------:R-:W2:Y:S04]  /*425c0*/  LDL.LU.64 R16, [R1+0x2c80] ;  /* 0x002c800001107983 */ /* 0x000ea80000300a00 */
[----:B------:R0:W-:Y:S02]  /*425d0*/  STL.64 [R1+0x2c20], R22 ;  /* 0x002c201601007387 */ /* 0x0001e40000100a00 */
[----:B0-----:R-:W-:-:S02]  /*425e0*/  IMAD.MOV.U32 R22, RZ, RZ, R21 ;  /* 0x000000ffff167224 */ /* 0x001fc400078e0015 */
[----:B------:R-:W-:-:S05]  /*425f0*/  IMAD.MOV.U32 R23, RZ, RZ, R20 ;  /* 0x000000ffff177224 */ /* 0x000fca00078e0014 */
[----:B------:R0:W-:Y:S02]  /*42600*/  STL.64 [R1+0x2c38], R22 ;  /* 0x002c381601007387 */ /* 0x0001e40000100a00 */
[----:B0-----:R-:W-:Y:S02]  /*42610*/  IMAD.MOV.U32 R22, RZ, RZ, R5 ;  /* 0x000000ffff167224 */ /* 0x001fe400078e0005 */
[----:B------:R-:W-:-:S05]  /*42620*/  IMAD.MOV.U32 R23, RZ, RZ, R4 ;  /* 0x000000ffff177224 */ /* 0x000fca00078e0004 */
[----:B------:R0:W-:Y:S04]  /*42630*/  STL.64 [R1+0x2c50], R22 ;  /* 0x002c501601007387 */ /* 0x0001e80000100a00 */
[----:B------:R-:W3:Y:S04]  /*42640*/  LDL.LU R20, [R1+0x3a0] ;  /* 0x0003a00001147983 */ /* 0x000ee80000300800 */
[----:B------:R-:W3:Y:S04]  /*42650*/  LDL.LU R21, [R1+0x3a4] ;  /* 0x0003a40001157983 */ /* 0x000ee80000300800 */
[----:B0-----:R-:W3:Y:S04]  /*42660*/  LDL.LU R22, [R1+0x3a8] ;  /* 0x0003a80001167983 */ /* 0x001ee80000300800 */
[----:B------:R-:W3:Y:S04]  /*42670*/  LDL.LU R23, [R1+0x3ac] ;  /* 0x0003ac0001177983 */ /* 0x000ee80000300800 */
[----:B------:R-:W4:Y:S01]  /*42680*/  LDL.LU R4, [R1+0x380] ;  /* 0x0003800001047983 */ /* 0x000f220000300800 */
[C---:B--2---:R-:W-:Y:S08]  /*42690*/  HMMA.16816.F32.BF16 R16, R12.reuse, R26, R16 ;  /* 0x0000001a0c10723c */ /* 0x044ff00000041810 */
[----:B---3--:R-:W-:-:S15]  /*426a0*/  HMMA.16816.F32.BF16 R20, R12, R6, R20 ;  /* 0x000000060c14723c */ /* 0x008fde0000041814 */
[----:B------:R-:W-:-:S04]  /*426b0*/  NOP ;  /* 0x0000000000007918 */ /* 0x000fc80000000000 */
[----:B------:R-:W-:Y:S04]  /*426c0*/  STL.64 [R1+0x2e0], R20 ;  /* 0x0002e01401007387 */ /* 0x000fe80000100a00 */
[----:B------:R-:W-:Y:S04]  /*426d0*/  STL.64 [R1+0x2e8], R22 ;  /* 0x0002e81601007387 */ /* 0x000fe80000100a00 */
        /* <DEDUP_REMOVED lines=10> */
[----:B------:R0:W-:Y:S04]  /*42780*/  STL [R1+0x2c10], R24 ;  /* 0x002c101801007387 */ /* 0x0001e80000100800 */
        /* <DEDUP_REMOVED lines=26> */
[----:B------:R-:W-:-:S03]  /*42930*/  IMAD.MOV.U32 R23, RZ, RZ, R8 ;  /* 0x000000ffff177224 */ /* 0x000fc600078e0008 */
[----:B------:R0:W-:Y:S01]  /*42940*/  STL.64 [R1+0x2bf8], R10 ;  /* 0x002bf80a01007387 */ /* 0x0001e20000100a00 */
[----:B------:R-:W-:-:S03]  /*42950*/  IMAD.MOV.U32 R22, RZ, RZ, R9 ;  /* 0x000000ffff167224 */ /* 0x000fc600078e0009 */
[----:B------:R-:W4:Y:S04]  /*42960*/  LDL.LU R8, [R1+0x250] ;  /* 0x0002500001087983 */ /* 0x000f280000300800 */
[----:B------:R-:W4:Y:S04]  /*42970*/  LDL.LU R9, [R1+0x254] ;  /* 0x0002540001097983 */ /* 0x000f280000300800 */
[----:B0-----:R-:W4:Y:S04]  /*42980*/  LDL.LU R10, [R1+0x258] ;  /* 0x00025800010a7983 */ /* 0x001f280000300800 */
[----:B------:R-:W4:Y:S01]  /*42990*/  LDL.LU R11, [R1+0x25c] ;  /* 0x00025c00010b7983 */ /* 0x000f220000300800 */
[----:B---3--:R-:W-:Y:S03]  /*429a0*/  HMMA.16816.F32.BF16 R12, R12, R6, R16 ;  /* 0x000000060c0c723c */ /* 0x008fe60000041810 */
[----:B------:R-:W2:Y:S04]  /*429b0*/  LDL.LU.64 R18, [R1+0x2c70] ;  /* 0x002c700001127983 */ /* 0x000ea80000300a00 */
[----:B------:R-:W2:Y:S04]  /*429c0*/  LDL.LU.64 R16, [R1+0x2c68] ;  /* 0x002c680001107983 */ /* 0x000ea80000300a00 */
[----:B------:R0:W-:Y:S04]  /*429d0*/  STL.64 [R1+0x2bf0], R6 ;  /* 0x002bf00601007387 */ /* 0x0001e80000100a00 */
[----:B------:R-:W3:Y:S04]  /*429e0*/  LDL.LU R4, [R1+0x240] ;  /* 0x0002400001047983 */ /* 0x000ee80000300800 */
[----:B------:R-:W-:Y:S04]  /*429f0*/  STL.64 [R1+0x1a0], R12 ;  /* 0x0001a00c01007387 */ /* 0x000fe80000100a00 */
[----:B------:R1:W-:Y:S04]  /*42a00*/  STL.64 [R1+0x1a8], R14 ;  /* 0x0001a80e01007387 */ /* 0x0003e80000100a00 */
[----:B------:R-:W3:Y:S04]  /*42a10*/  LDL.LU R5, [R1+0x244] ;  /* 0x0002440001057983 */ /* 0x000ee80000300800 */
[----:B0-----:R-:W3:Y:S04]  /*42a20*/  LDL.LU R6, [R1+0x248] ;  /* 0x0002480001067983 */ /* 0x001ee80000300800 */
[----:B------:R-:W3:Y:S04]  /*42a30*/  LDL.LU R7, [R1+0x24c] ;  /* 0x00024c0001077983 */ /* 0x000ee80000300800 */
[----:B-1----:R-:W3:Y:S01]  /*42a40*/  LDL.LU.64 R14, [R1+0x28] ;  /* 0x00002800010e7983 */ /* 0x002ee20000300a00 */
        /* <DEDUP_REMOVED lines=19> */
[----:B------:R-:W4:Y:S04]  /*42b80*/  LDL.LU.64 R26, [R1+0x2c18] ;  /* 0x002c1800011a7983 */ /* 0x000f280000300a00 */
[----:B------:R-:W2:-:S13]  /*42b90*/  LDL.LU R24, [R1+0x2c10] ;  /* 0x002c100001187983 */ /* 0x000e9a0000300800 */
[----:B------:R-:W-:Y:S04]  /*42ba0*/  STL.64 [R1+0xd0], R20 ;  /* 0x0000d01401007387 */ /* 0x000fe80000100a00 */
[----:B------:R0:W-:Y:S04]  /*42bb0*/  STL.64 [R1+0xd8], R22 ;  /* 0x0000d81601007387 */ /* 0x0001e80000100a00 */
[----:B0-----:R-:W3:Y:S04]  /*42bc0*/  LDL.LU.64 R22, [R1+0x2c08] ;  /* 0x002c080001167983 */ /* 0x001ee80000300a00 */
[----:B------:R-:W3:Y:S02]  /*42bd0*/  LDL.LU.64 R20, [R1+0x2c00] ;  /* 0x002c000001147983 */ /* 0x000ee40000300a00 */
[----:B---3--:R-:W-:-:S15]  /*42be0*/  HMMA.16816.F32.BF16 R20, R16, R14, R20 ;  /* 0x0000000e1014723c */ /* 0x008fde0000041814 */
[----:B------:R-:W-:-:S04]  /*42bf0*/  NOP ;  /* 0x0000000000007918 */ /* 0x000fc80000000000 */
[----:B------:R0:W-:Y:S04]  /*42c00*/  STL.64 [R1+0x1d0], R20 ;  /* 0x0001d01401007387 */ /* 0x0001e80000100a00 */
[----:B------:R1:W-:Y:S04]  /*42c10*/  STL.64 [R1+0x1d8], R22 ;  /* 0x0001d81601007387 */ /* 0x0003e80000100a00 */
[----:B0-----:R-:W3:Y:S04]  /*42c20*/  LDL.LU R20, [R1+0x190] ;  /* 0x0001900001147983 */ /* 0x001ee80000300800 */
[----:B------:R-:W3:Y:S04]  /*42c30*/  LDL.LU R21, [R1+0x194] ;  /* 0x0001940001157983 */ /* 0x000ee80000300800 */
[----:B-1----:R-:W3:Y:S04]  /*42c40*/  LDL.LU R22, [R1+0x198] ;  /* 0x0001980001167983 */ /* 0x002ee80000300800 */
[----:B------:R-:W3:Y:S04]  /*42c50*/  LDL.LU R23, [R1+0x19c] ;  /* 0x00019c0001177983 */ /* 0x000ee80000300800 */
[----:B------:R0:W-:Y:S04]  /*42c60*/  STL.64 [R1+0x2b98], R14 ;  /* 0x002b980e01007387 */ /* 0x0001e80000100a00 */
[----:B0-----:R-:W2:Y:S04]  /*42c70*/  LDL.LU.64 R14, [R1+0x8] ;  /* 0x00000800010e7983 */ /* 0x001ea80000300a00 */
[----:B--2---:R0:W-:Y:S04]  /*42c80*/  STL.64 [R1+0x2ba8], R14 ;  /* 0x002ba80e01007387 */ /* 0x0041e80000100a00 */
[----:B0-----:R-:W2:Y:S01]  /*42c90*/  LDL.LU.64 R14, [R1+0x18] ;  /* 0x00001800010e7983 */ /* 0x001ea20000300a00 */
[C---:B----4-:R-:W-:Y:S03]  /*42ca0*/  HMMA.16816.F32.BF16 R8, R16.reuse, R26, R8 ;  /* 0x0000001a1008723c */ /* 0x050fe60000041808 */
[----:B--2---:R0:W-:Y:S04]  /*42cb0*/  STL.64 [R1+0x2bc0], R14 ;  /* 0x002bc00e01007387 */ /* 0x0041e80000100a00 */
[----:B0-----:R-:W2:Y:S04]  /*42cc0*/  LDL.LU.64 R14, [R1+0x38] ;  /* 0x00003800010e7983 */ /* 0x001ea80000300a00 */
[----:B--2---:R0:W-:Y:S04]  /*42cd0*/  STL.64 [R1+0x2bd8], R14 ;  /* 0x002bd80e01007387 */ /* 0x0041e80000100a00 */
[----:B------:R-:W2:Y:S04]  /*42ce0*/  LDL.LU R12, [R1+0x170] ;  /* 0x00017000010c7983 */ /* 0x000ea80000300800 */
[----:B------:R-:W2:Y:S04]  /*42cf0*/  LDL.LU R13, [R1+0x174] ;  /* 0x00017400010d7983 */ /* 0x000ea80000300800 */
[----:B0-----:R-:W2:Y:S04]  /*42d00*/  LDL.LU R14, [R1+0x178] ;  /* 0x00017800010e7983 */ /* 0x001ea80000300800 */
[----:B------:R-:W2:Y:S04]  /*42d10*/  LDL.LU R15, [R1+0x17c] ;  /* 0x00017c00010f7983 */ /* 0x000ea80000300800 */
[----:B------:R-:W-:Y:S04]  /*42d20*/  STL.64 [R1+0x270], R8 ;  /* 0x0002700801007387 */ /* 0x000fe80000100a00 */
[----:B------:R0:W-:Y:S04]  /*42d30*/  STL.64 [R1+0x278], R10 ;  /* 0x0002780a01007387 */ /* 0x0001e80000100a00 */
[----:B0-----:R-:W4:Y:S02]  /*42d40*/  LDL.LU.64 R10, [R1+0x2bf8] ;  /* 0x002bf800010a7983 */ /* 0x001f240000300a00 */
[----:B----4-:R-:W-:-:S15]  /*42d50*/  HMMA.16816.F32.BF16 R4, R16, R10, R4 ;  /* 0x0000000a1004723c */ /* 0x010fde0000041804 */
[----:B------:R-:W-:-:S04]  /*42d60*/  NOP ;  /* 0x0000000000007918 */ /* 0x000fc80000000000 */
[----:B------:R-:W-:Y:S04]  /*42d70*/  STL.64 [R1+0x520], R4 ;  /* 0x0005200401007387 */ /* 0x000fe80000100a00 */
[----:B------:R0:W-:Y:S04]  /*42d80*/  STL.64 [R1+0x528], R6 ;  /* 0x0005280601007387 */ /* 0x0001e80000100a00 */
[----:B0-----:R-:W3:Y:S04]  /*42d90*/  LDL.LU.64 R6, [R1+0x2bf0] ;  /* 0x002bf00001067983 */ /* 0x001ee80000300a00 */
[----:B------:R0:W-:Y:S04]  /*42da0*/  STL.64 [R1+0x2ba0], R10 ;  /* 0x002ba00a01007387 */ /* 0x0001e80000100a00 */
[----:B------:R-:W4:Y:S04]  /*42db0*/  LDL.LU R8, [R1+0x140] ;  /* 0x0001400001087983 */ /* 0x000f280000300800 */
[----:B------:R-:W4:Y:S04]  /*42dc0*/  LDL.LU R9, [R1+0x144] ;  /* 0x0001440001097983 */ /* 0x000f280000300800 */
[----:B0-----:R-:W2:Y:S04]  /*42dd0*/  LDL.LU R10, [R1+0x148] ;  /* 0x00014800010a7983 */ /* 0x001ea80000300800 */
[----:B------:R-:W2:Y:S04]  /*42de0*/  LDL.LU R11, [R1+0x14c] ;  /* 0x00014c00010b7983 */ /* 0x000ea80000300800 */
[----:B--2---:R-:W-:Y:S04]  /*42df0*/  STL.64 [R1+0x2bb8], R10 ;  /* 0x002bb80a01007387 */ /* 0x004fe80000100a00 */
[----:B----4-:R0:W-:Y:S04]  /*42e00*/  STL.64 [R1+0x2bb0], R8 ;  /* 0x002bb00801007387 */ /* 0x0101e80000100a00 */
[----:B0-----:R-:W2:Y:S04]  /*42e10*/  LDL.LU R8, [R1+0x150] ;  /* 0x0001500001087983 */ /* 0x001ea80000300800 */
[----:B------:R-:W2:Y:S04]  /*42e20*/  LDL.LU R9, [R1+0x154] ;  /* 0x0001540001097983 */ /* 0x000ea80000300800 */
[----:B------:R-:W4:Y:S04]  /*42e30*/  LDL.LU R10, [R1+0x158] ;  /* 0x00015800010a7983 */ /* 0x000f280000300800 */
[----:B------:R-:W4:Y:S01]  /*42e40*/  LDL.LU R11, [R1+0x15c] ;  /* 0x00015c00010b7983 */ /* 0x000f220000300800 */
[----:B---3--:R-:W-:Y:S03]  /*42e50*/  HMMA.16816.F32.BF16 R16, R16, R6, R20 ;  /* 0x000000061010723c */ /* 0x008fe60000041814 */
[----:B----4-:R-:W-:Y:S04]  /*42e60*/  STL.64 [R1+0x2bd0], R10 ;  /* 0x002bd00a01007387 */ /* 0x010fe80000100a00 */
        /* <DEDUP_REMOVED lines=14> */
[----:B0-----:R-:W2:Y:S01]  /*42f50*/  LDL.LU.64 R14, [R1+0x2bd8] ;  /* 0x002bd800010e7983 */ /* 0x001ea20000300a00 */
[----:B------:R-:W-:-:S03]  /*42f60*/  IMAD.MOV.U32 R25, RZ, RZ, R18 ;  /* 0x000000ffff197224 */ /* 0x000fc600078e0012 */
[----:B------:R-:W-:Y:S04]  /*42f70*/  STL.64 [R1+0x2b90], R26 ;  /* 0x002b901a01007387 */ /* 0x000fe80000100a00 */
[----:B------:R0:W-:Y:S01]  /*42f80*/  STL.64 [R1+0x2b88], R24 ;  /* 0x002b881801007387 */ /* 0x0001e20000100a00 */
[----:B------:R-:W-:-:S03]  /*42f90*/  IMAD.MOV.U32 R17, RZ, RZ, R19 ;  /* 0x000000ffff117224 */ /* 0x000fc600078e0013 */
        /* <DEDUP_REMOVED lines=22> */
[----:B------:R-:W-:Y:S04]  /*43100*/  STL.64 [R1+0x2b70], R6 ;  /* 0x002b700601007387 */ /* 0x000fe80000100a00 */
[----:B------:R0:W-:Y:S04]  /*43110*/  STL.64 [R1+0x2b68], R4 ;  /* 0x002b680401007387 */ /* 0x0001e80000100a00 */
[----:B0-----:R-:W4:Y:S04]  /*43120*/  LDL.LU R4, [R1+0x110] ;  /* 0x0001100001047983 */ /* 0x001f280000300800 */
[----:B------:R-:W4:Y:S04]  /*43130*/  LDL.LU R5, [R1+0x114] ;  /* 0x0001140001057983 */ /* 0x000f280000300800 */
[----:B------:R-:W3:Y:S04]  /*43140*/  LDL.LU R6, [R1+0x118] ;  /* 0x0001180001067983 */ /* 0x000ee80000300800 */
[----:B------:R-:W3:Y:S01]  /*43150*/  LDL.LU R7, [R1+0x11c] ;  /* 0x00011c0001077983 */ /* 0x000ee20000300800 */
[----:B--2---:R-:W-:Y:S03]  /*43160*/  HMMA.16816.F32.BF16 R8, R20, R14, R8 ;  /* 0x0000000e1408723c */ /* 0x004fe60000041808 */
[----:B---3--:R-:W-:Y:S04]  /*43170*/  STL.64 [R1+0x2b80], R6 ;  /* 0x002b800601007387 */ /* 0x008fe80000100a00 */
[----:B----4-:R0:W-:Y:S04]  /*43180*/  STL.64 [R1+0x2b78], R4 ;  /* 0x002b780401007387 */ /* 0x0101e80000100a00 */
[----:B0-----:R-:W2:Y:S04]  /*43190*/  LDL.LU R4, [R1+0x120] ;  /* 0x0001200001047983 */ /* 0x001ea80000300800 */
[----:B------:R-:W2:Y:S04]  /*431a0*/  LDL.LU R5, [R1+0x124] ;  /* 0x0001240001057983 */ /* 0x000ea80000300800 */
[----:B------:R-:W2:Y:S04]  /*431b0*/  LDL.LU R6, [R1+0x128] ;  /* 0x0001280001067983 */ /* 0x000ea80000300800 */
[----:B------:R-:W2:Y:S04]  /*431c0*/  LDL.LU R7, [R1+0x12c] ;  /* 0x00012c0001077983 */ /* 0x000ea80000300800 */
[----:B------:R0:W-:Y:S04]  /*431d0*/  STL.64 [R1+0x550], R8 ;  /* 0x0005500801007387 */ /* 0x0001e80000100a00 */
[----:B------:R1:W-:Y:S01]  /*431e0*/  STL.64 [R1+0x558], R10 ;  /* 0x0005580a01007387 */ /* 0x0003e20000100a00 */
[----:B0-----:R-:W-:-:S03]  /*431f0*/  IMAD.MOV.U32 R9, RZ, RZ, R14 ;  /* 0x000000ffff097224 */ /* 0x001fc600078e000e */
[----:B-1----:R-:W3:Y:S01]  /*43200*/  LDL.LU.64 R10, [R1+0x2ba0] ;  /* 0x002ba000010a7983 */ /* 0x002ee20000300a00 */
[----:B------:R-:W-:-:S03]  /*43210*/  IMAD.MOV.U32 R8, RZ, RZ, R15 ;  /* 0x000000ffff087224 */ /* 0x000fc600078e000f */
[----:B------:R-:W4:Y:S02]  /*43220*/  LDL.LU.64 R14, [R1+0x2b98] ;  /* 0x002b9800010e7983 */ /* 0x000f240000300a00 */
[----:B----4-:R-:W-:-:S15]  /*43230*/  HMMA.16816.F32.BF16 R24, R20, R14, R24 ;  /* 0x0000000e1418723c */ /* 0x010fde0000041818 */
[----:B------:R-:W-:-:S04]  /*43240*/  NOP ;  /* 0x0000000000007918 */ /* 0x000fc80000000000 */
[----:B------:R-:W-:Y:S04]  /*43250*/  STL.64 [R1+0x170], R24 ;  /* 0x0001701801007387 */ /* 0x000fe80000100a00 */
[----:B------:R0:W-:Y:S04]  /*43260*/  STL.64 [R1+0x178], R26 ;  /* 0x0001781a01007387 */ /* 0x0001e80000100a00 */
[----:B0-----:R-:W2:Y:S04]  /*43270*/  LDL.LU.64 R26, [R1+0x2b90] ;  /* 0x002b9000011a7983 */ /* 0x001ea80000300a00 */
[----:B------:R-:W4:Y:S01]  /*43280*/  LDL.LU.64 R24, [R1+0x2b88] ;  /* 0x002b880001187983 */ /* 0x000f220000300a00 */
[----:B------:R-:W-:-:S02]  /*43290*/  IMAD.MOV.U32 R16, RZ, RZ, R14 ;  /* 0x000000ffff107224 */ /* 0x000fc400078e000e */
[----:B------:R-:W-:-:S05]  /*432a0*/  IMAD.MOV.U32 R14, RZ, RZ, R15 ;  /* 0x000000ffff0e7224 */ /* 0x000fca00078e000f */
[----:B------:R0:W-:Y:S04]  /*432b0*/  STL [R1+0x2b60], R14 ;  /* 0x002b600e01007387 */ /* 0x0001e80000100800 */
[----:B------:R-:W3:Y:S04]  /*432c0*/  LDL.LU R12, [R1+0xb0] ;  /* 0x0000b000010c7983 */ /* 0x000ee80000300800 */
[----:B------:R-:W3:Y:S04]  /*432d0*/  LDL.LU R13, [R1+0xb4] ;  /* 0x0000b400010d7983 */ /* 0x000ee80000300800 */
[----:B0-----:R-:W3:Y:S04]  /*432e0*/  LDL.LU R14, [R1+0xb8] ;  /* 0x0000b800010e7983 */ /* 0x001ee80000300800 */
[----:B------:R-:W3:Y:S04]  /*432f0*/  LDL.LU R15, [R1+0xbc] ;  /* 0x0000bc00010f7983 */ /* 0x000ee80000300800 */
[----:B------:R-:W-:Y:S04]  /*43300*/  STL [R1+0x2b24], R16 ;  /* 0x002b241001007387 */ /* 0x000fe80000100800 */
[----:B------:R4:W-:Y:S01]  /*43310*/  STL.64 [R1+0x2b38], R18 ;  /* 0x002b381201007387 */ /* 0x0009e20000100a00 */
[----:B--2---:R-:W-:Y:S01]  /*43320*/  HMMA.16816.F32.BF16 R4, R20, R26, R4 ;  /* 0x0000001a1404723c */ /* 0x004fe20000041804 */
[----:B----4-:R-:W-:-:S15]  /*43330*/  IMAD.MOV.U32 R18, RZ, RZ, R25 ;  /* 0x000000ffff127224 */ /* 0x010fde00078e0019 */
[----:B------:R-:W-:-:S03]  /*43340*/  NOP ;  /* 0x0000000000007918 */ /* 0x000fc60000000000 */
[----:B------:R-:W-:Y:S04]  /*43350*/  STL.64 [R1+0x160], R4 ;  /* 0x0001600401007387 */ /* 0x000fe80000100a00 */
[----:B------:R0:W-:Y:S04]  /*43360*/  STL.64 [R1+0x168], R6 ;  /* 0x0001680601007387 */ /* 0x0001e80000100a00 */
[----:B0-----:R-:W3:Y:S04]  /*43370*/  LDL.LU.64 R6, [R1+0x2b80] ;  /* 0x002b800001067983 */ /* 0x001ee80000300a00 */
[----:B------:R-:W3:Y:S04]  /*43380*/  LDL.LU.64 R4, [R1+0x2b78] ;  /* 0x002b780001047983 */ /* 0x000ee80000300a00 */
[----:B------:R-:W-:Y:S04]  /*43390*/  STL.64 [R1+0x2b30], R26 ;  /* 0x002b301a01007387 */ /* 0x000fe80000100a00 */
[----:B------:R0:W-:Y:S04]  /*433a0*/  STL [R1+0x2b28], R24 ;  /* 0x002b281801007387 */ /* 0x0001e80000100800 */
        /* <DEDUP_REMOVED lines=15> */
[----:B------:R0:W-:Y:S02]  /*434a0*/  STL.64 [R1+0x2af0], R10 ;  /* 0x002af00a01007387 */ /* 0x0001e40000100a00 */
[----:B0-----:R-:W-:-:S02]  /*434b0*/  IMAD.MOV.U32 R10, RZ, RZ, R9 ;  /* 0x000000ffff0a7224 */ /* 0x001fc400078e0009 */
[----:B------:R-:W-:-:S05]  /*434c0*/  IMAD.MOV.U32 R11, RZ, RZ, R8 ;  /* 0x000000ffff0b7224 */ /* 0x000fca00078e0008 */
[----:B------:R4:W-:Y:S01]  /*434d0*/  STL.64 [R1+0x2b10], R10 ;  /* 0x002b100a01007387 */ /* 0x0009e20000100a00 */
[----:B---3--:R-:W-:Y:S03]  /*434e0*/  HMMA.16816.F32.BF16 R20, R20, R6, R12 ;  /* 0x000000061414723c */ /* 0x008fe6000004180c */
[----:B------:R-:W3:Y:S01]  /*434f0*/  LDL.LU R14, [R1+0x2b60] ;  /* 0x002b6000010e7983 */ /* 0x000ee20000300800 */
[----:B------:R-:W-:Y:S02]  /*43500*/  IMAD.MOV.U32 R13, RZ, RZ, R6 ;  /* 0x000000ffff0d7224 */ /* 0x000fe400078e0006 */
[----:B------:R-:W-:Y:S02]  /*43510*/  IMAD.MOV.U32 R12, RZ, RZ, R7 ;  /* 0x000000ffff0c7224 */ /* 0x000fe400078e0007 */
[----:B----4-:R-:W-:Y:S02]  /*43520*/  IMAD.MOV.U32 R10, RZ, RZ, R5 ;  /* 0x000000ffff0a7224 */ /* 0x010fe400078e0005 */
[----:B------:R-:W-:-:S09]  /*43530*/  IMAD.MOV.U32 R11, RZ, RZ, R4 ;  /* 0x000000ffff0b7224 */ /* 0x000fd200078e0004 */
[----:B------:R-:W-:Y:S04]  /*43540*/  STL.64 [R1+0x4c0], R20 ;  /* 0x0004c01401007387 */ /* 0x000fe80000100a00 */
[----:B------:R-:W-:Y:S04]  /*43550*/  STL.64 [R1+0x4c8], R22 ;  /* 0x0004c81601007387 */ /* 0x000fe80000100a00 */
[----:B------:R-:W2:Y:S04]  /*43560*/  LDL.LU.64 R6, [R1+0x2b58] ;  /* 0x002b580001067983 */ /* 0x000ea80000300a00 */
[----:B------:R-:W2:Y:S01]  /*43570*/  LDL.LU.64 R4, [R1+0x2b50] ;  /* 0x002b500001047983 */ /* 0x000ea20000300a00 */
[----:B------:R-:W-:-:S03]  /*43580*/  IMAD.MOV.U32 R19, RZ, RZ, R17 ;  /* 0x000000ffff137224 */ /* 0x000fc600078e0011 */
[----:B---3--:R-:W-:Y:S04]  /*43590*/  STL [R1+0x2b20], R14 ;  /* 0x002b200e01007387 */ /* 0x008fe80000100800 */
[----:B------:R0:W-:Y:S04]  /*435a0*/  STL.64 [R1+0x2b18], R12 ;  /* 0x002b180c01007387 */ /* 0x0001e80000100a00 */
[----:B0-----:R-:W3:Y:S04]  /*435b0*/  LDL.LU R12, [R1+0x60] ;  /* 0x00006000010c7983 */ /* 0x001ee80000300800 */
[----:B------:R-:W3:Y:S04]  /*435c0*/  LDL.LU R13, [R1+0x64] ;  /* 0x00006400010d7983 */ /* 0x000ee80000300800 */
[----:B------:R-:W3:Y:S04]  /*435d0*/  LDL.LU R14, [R1+0x68] ;  /* 0x00006800010e7983 */ /* 0x000ee80000300800 */
[----:B------:R-:W3:Y:S04]  /*435e0*/  LDL.LU R15, [R1+0x6c] ;  /* 0x00006c00010f7983 */ /* 0x000ee80000300800 */
[----:B------:R-:W4:Y:S01]  /*435f0*/  LDL.LU R20, [R1+0x50] ;  /* 0x0000500001147983 */ /* 0x000f220000300800 */
[----:B--2---:R-:W-:Y:S03]  /*43600*/  HMMA.16816.F32.BF16 R16, R4, R18, R24 ;  /* 0x000000120410723c */ /* 0x004fe60000041818 */
[----:B------:R-:W2:Y:S04]  /*43610*/  LDL.LU.64 R26, [R1+0x2b48] ;  /* 0x002b4800011a7983 */ /* 0x000ea80000300a00 */
[----:B------:R-:W2:-:S12]  /*43620*/  LDL.LU.64 R24, [R1+0x2b40] ;  /* 0x002b400001187983 */ /* 0x000e980000300a00 */
[----:B------:R-:W-:Y:S04]  /*43630*/  STL.64 [R1+0x490], R16 ;  /* 0x0004901001007387 */ /* 0x000fe80000100a00 */
[----:B------:R0:W-:Y:S04]  /*43640*/  STL.64 [R1+0x498], R18 ;  /* 0x0004981201007387 */ /* 0x0001e80000100a00 */
[----:B0-----:R-:W2:Y:S01]  /*43650*/  LDL.LU.64 R18, [R1+0x2b38] ;  /* 0x002b380001127983 */ /* 0x001ea20000300a00 */
[----:B------:R-:W-:Y:S02]  /*43660*/  IMAD.MOV.U32 R23, RZ, RZ, R0 ;  /* 0x000000ffff177224 */ /* 0x000fe400078e0000 */
[----:B------:R-:W-:-:S02]  /*43670*/  IMAD.MOV.U32 R22, RZ, RZ, R2 ;  /* 0x000000ffff167224 */ /* 0x000fc400078e0002 */
[----:B------:R-:W-:Y:S01]  /*43680*/  IMAD.MOV.U32 R21, RZ, RZ, R3 ;  /* 0x000000ffff157224 */ /* 0x000fe200078e0003 */
[C---:B---3--:R-:W-:Y:S08]  /*43690*/  HMMA.16816.F32.BF16 R8, R4.reuse, R10, R12 ;  /* 0x0000000a0408723c */ /* 0x048ff0000004180c */
[----:B--2---:R-:W-:Y:S01]  /*436a0*/  HMMA.16816.F32.BF16 R16, R4, R18, R24 ;  /* 0x000000120410723c */ /* 0x004fe20000041818 */
[----:B------:R-:W2:Y:S04]  /*436b0*/  LDL.LU.64 R26, [R1+0x2b30] ;  /* 0x002b3000011a7983 */ /* 0x000ea80000300a00 */
[----:B------:R-:W3:-:S14]  /*436c0*/  LDL.LU R24, [R1+0x2b28] ;  /* 0x002b280001187983 */ /* 0x000edc0000300800 */
[----:B------:R-:W-:Y:S02]  /*436d0*/  IMAD.MOV.U32 R0, RZ, RZ, R19 ;  /* 0x000000ffff007224 */ /* 0x000fe400078e0013 */
[----:B------:R-:W-:Y:S02]  /*436e0*/  IMAD.MOV.U32 R2, RZ, RZ, R18 ;  /* 0x000000ffff027224 */ /* 0x000fe400078e0012 */
[----:B------:R-:W-:Y:S01]  /*436f0*/  IMAD.MOV.U32 R3, RZ, RZ, R17 ;  /* 0x000000ffff037224 */ /* 0x000fe200078e0011 */
[----:B------:R0:W-:Y:S04]  /*43700*/  STL [R1+0x480], R16 ;  /* 0x0004801001007387 */ /* 0x0001e80000100800 */
[----:B0-----:R-:W2:Y:S04]  /*43710*/  LDL.LU R16, [R1+0x2b24] ;  /* 0x002b240001107983 */ /* 0x001ea80000300800 */
[----:B------:R-:W-:Y:S04]  /*43720*/  STL [R1+0x2760], R0 ;  /* 0x0027600001007387 */ /* 0x000fe80000100800 */
[----:B------:R-:W-:Y:S04]  /*43730*/  STL [R1+0x275c], R2 ;  /* 0x00275c0201007387 */ /* 0x000fe80000100800 */
[----:B------:R-:W-:Y:S04]  /*43740*/  STL [R1+0x2758], R3 ;  /* 0x0027580301007387 */ /* 0x000fe80000100800 */
[----:B------:R-:W2:Y:S04]  /*43750*/  LDL.LU R14, [R1+0x2b20] ;  /* 0x002b2000010e7983 */ /* 0x000ea80000300800 */
[----:B------:R-:W2:Y:S04]  /*43760*/  LDL.LU.64 R12, [R1+0x2b18] ;  /* 0x002b1800010c7983 */ /* 0x000ea80000300a00 */
[----:B------:R-:W-:Y:S04]  /*43770*/  STL.64 [R1+0xc0], R8 ;  /* 0x0000c00801007387 */ /* 0x000fe80000100a00 */
[----:B------:R0:W-:Y:S04]  /*43780*/  STL.64 [R1+0xc8], R10 ;  /* 0x0000c80a01007387 */ /* 0x0001e80000100a00 */
[----:B0-----:R-:W4:Y:S01]  /*43790*/  LDL.LU.64 R10, [R1+0x2b10] ;  /* 0x002b1000010a7983 */ /* 0x001f220000300a00 */
[----:B------:R-:W0:Y:S01]  /*437a0*/  S2R R19, SR_TID.X ;  /* 0x0000000000137919 */ /* 0x000e220000002100 */
[----:B------:R-:W1:Y:S01]  /*437b0*/  S2R R25, SR_TID.X ;  /* 0x0000000000197919 */ /* 0x000e620000002100 */
[----:B0-----:R-:W-:Y:S01]  /*437c0*/  IMAD.SHL.U32 R29, R19, 0x2, RZ ;  /* 0x00000002131d7824 */ /* 0x001fe200078e00ff */
[----:B-1----:R-:W-:-:S04]  /*437d0*/  LOP3.LUT R25, R25, 0x7, RZ, 0xc0, !PT ;  /* 0x0000000719197812 */ /* 0x002fc800078ec0ff */
[----:B------:R-:W-:-:S04]  /*437e0*/  LOP3.LUT R15, R29, 0x10, RZ, 0xc0, !PT ;  /* 0x000000101d0f7812 */ /* 0x000fc800078ec0ff */
[----:B------:R-:W-:Y:S01]  /*437f0*/  LOP3.LUT R15, R15, 0x20, R19, 0xf8, !PT ;  /* 0x000000200f0f7812 */ /* 0x000fe200078ef813 */
[----:B----4-:R-:W-:-:S15]  /*43800*/  HMMA.16816.F32.BF16 R8, R4, R10, R20 ;  /* 0x0000000a0408723c */ /* 0x010fde0000041814 */
[----:B------:R-:W-:-:S04]  /*43810*/  NOP ;  /* 0x0000000000007918 */ /* 0x000fc80000000000 */
[----:B------:R0:W-:Y:S01]  /*43820*/  STL [R1+0xb0], R8 ;  /* 0x0000b00801007387 */ /* 0x0001e20000100800 */
[----:B------:R-:W-:Y:S02]  /*43830*/  IMAD.MOV.U32 R0, RZ, RZ, R9 ;  /* 0x000000ffff007224 */ /* 0x000fe400078e0009 */
[----:B------:R-:W-:Y:S02]  /*43840*/  IMAD.MOV.U32 R2, RZ, RZ, R10 ;  /* 0x000000ffff027224 */ /* 0x000fe400078e000a */
[----:B------:R-:W-:Y:S02]  /*43850*/  IMAD.SHL.U32 R9, R19, 0x100, RZ ;  /* 0x0000010013097824 */ /* 0x000fe400078e00ff */
[----:B0-----:R-:W-:Y:S01]  /*43860*/  IMAD R8, R25, 0x210, RZ ;  /* 0x0000021019087824 */ /* 0x001fe200078e02ff */
[----:B------:R-:W-:Y:S04]  /*43870*/  STL [R1+0x276c], R0 ;  /* 0x00276c0001007387 */ /* 0x000fe80000100800 */
[----:B------:R-:W-:Y:S01]  /*43880*/  STL [R1+0x2768], R2 ;  /* 0x0027680201007387 */ /* 0x000fe20000100800 */
[----:B------:R-:W-:-:S03]  /*43890*/  LOP3.LUT R15, R8, R15, RZ, 0x3c, !PT ;  /* 0x0000000f080f7212 */ /* 0x000fc600078e3cff */
[----:B------:R-:W4:Y:S01]  /*438a0*/  LDL.LU R8, [R1+0x340] ;  /* 0x0003400001087983 */ /* 0x000f220000300800 */
[----:B------:R-:W-:Y:S01]  /*438b0*/  LOP3.LUT R15, R15, 0x1000, R9, 0xf8, !PT ;  /* 0x000010000f0f7812 */ /* 0x000fe200078ef809 */
[----:B------:R-:W-:Y:S02]  /*438c0*/  IMAD.MOV.U32 R3, RZ, RZ, R11 ;  /* 0x000000ffff037224 */ /* 0x000fe400078e000b */
[----:B------:R-:W4:Y:S04]  /*438d0*/  LDL.LU R9, [R1+0x344] ;  /* 0x0003440001097983 */ /* 0x000f280000300800 */
[----:B------:R-:W2:Y:S04]  /*438e0*/  LDL.LU R10, [R1+0x348] ;  /* 0x00034800010a7983 */ /* 0x000ea80000300800 */
[----:B------:R-:W2:Y:S04]  /*438f0*/  LDL.LU R11, [R1+0x34c] ;  /* 0x00034c00010b7983 */ /* 0x000ea80000300800 */
[----:B------:R-:W0:Y:S01]  /*43900*/  LDSM.16.MT88.4 R20, [R15+UR5+0xc000] ;  /* 0x00c000050f14783b */ /* 0x000e220008004200 */
[----:B------:R-:W-:-:S05]  /*43910*/  LOP3.LUT R25, R19, 0x7, RZ, 0xc0, !PT ;  /* 0x0000000713197812 */ /* 0x000fca00078ec0ff */
[----:B------:R-:W-:-:S05]  /*43920*/  IMAD R25, R25, 0x110, RZ ;  /* 0x0000011019197824 */ /* 0x000fca00078e02ff */
[----:B------:R-:W-:-:S04]  /*43930*/  LOP3.LUT R25, R25, 0x30, R29, 0x78, !PT ;  /* 0x0000003019197812 */ /* 0x000fc800078e781d */
[----:B------:R-:W-:Y:S01]  /*43940*/  LOP3.LUT R25, R25, 0x40, RZ, 0x3c, !PT ;  /* 0x0000004019197812 */ /* 0x000fe200078e3cff */
[----:B--2---:R-:W-:Y:S04]  /*43950*/  STL.64 [R1+0x2b08], R10 ;  /* 0x002b080a01007387 */ /* 0x004fe80000100a00 */
[----:B----4-:R1:W-:Y:S04]  /*43960*/  STL.64 [R1+0x2b00], R8 ;  /* 0x002b000801007387 */ /* 0x0103e80000100a00 */
[----:B-1----:R-:W2:Y:S04]  /*43970*/  LDL.LU R8, [R1+0x220] ;  /* 0x0002200001087983 */ /* 0x002ea80000300800 */
[----:B------:R-:W2:Y:S04]  /*43980*/  LDL.LU R9, [R1+0x224] ;  /* 0x0002240001097983 */ /* 0x000ea80000300800 */
[----:B------:R-:W2:Y:S04]  /*43990*/  LDL.LU R10, [R1+0x228] ;  /* 0x00022800010a7983 */ /* 0x000ea80000300800 */
[----:B------:R-:W2:Y:S04]  /*439a0*/  LDL.LU R11, [R1+0x22c] ;  /* 0x00022c00010b7983 */ /* 0x000ea80000300800 */
[----:B------:R-:W-:Y:S04]  /*439b0*/  STL [R1+0x2764], R3 ;  /* 0x0027640301007387 */ /* 0x000fe80000100800 */
[----:B0-----:R0:W-:Y:S02]  /*439c0*/  STL.64 [R1+0x2ad0], R22 ;  /* 0x002ad01601007387 */ /* 0x0011e40000100a00 */
[----:B0-----:R-:W-:-:S02]  /*439d0*/  IMAD.MOV.U32 R22, RZ, RZ, R16 ;  /* 0x000000ffff167224 */ /* 0x001fc400078e0010 */
[----:B------:R-:W0:Y:S01]  /*439e0*/  LDSM.16.M88.4 R16, [R25+UR5+0x10080] ;  /* 0x010080051910783b */ /* 0x000e220008000200 */
[----:B------:R-:W-:-:S03]  /*439f0*/  IMAD.MOV.U32 R23, RZ, RZ, R14 ;  /* 0x000000ffff177224 */ /* 0x000fc600078e000e */
[----:B------:R2:W-:Y:S04]  /*43a00*/  STL.64 [R1+0x2ac8], R20 ;  /* 0x002ac81401007387 */ /* 0x0005e80000100a00 */
[----:B------:R-:W-:Y:S01]  /*43a10*/  STL [R1+0x2a80], R15 ;  /* 0x002a800f01007387 */ /* 0x000fe20000100800 */
[----:B--2---:R-:W-:Y:S03]  /*43a20*/  HMMA.16816.F32.BF16 R20, R4, R22, R8 ;  /* 0x000000160414723c */ /* 0x004fe60000041808 */
[----:B------:R-:W2:Y:S04]  /*43a30*/  LDL.LU.64 R10, [R1+0x2b08] ;  /* 0x002b0800010a7983 */ /* 0x000ea80000300a00 */
[----:B------:R-:W2:-:S12]  /*43a40*/  LDL.LU.64 R8, [R1+0x2b00] ;  /* 0x002b000001087983 */ /* 0x000e980000300a00 */
[----:B------:R-:W-:Y:S04]  /*43a50*/  STL [R1+0xac], R23 ;  /* 0x0000ac1701007387 */ /* 0x000fe80000100800 */
[----:B0-----:R-:W-:Y:S04]  /*43a60*/  STL.64 [R1+0x60], R16 ;  /* 0x0000601001007387 */ /* 0x001fe80000100a00 */
[----:B------:R-:W-:Y:S04]  /*43a70*/  STL.64 [R1+0x68], R18 ;  /* 0x0000681201007387 */ /* 0x000fe80000100a00 */
[----:B------:R0:W-:Y:S04]  /*43a80*/  STL.64 [R1+0x2ad8], R16 ;  /* 0x002ad81001007387 */ /* 0x0001e80000100a00 */
[----:B0-----:R-:W4:Y:S04]  /*43a90*/  LDL.LU R16, [R1+0x330] ;  /* 0x0003300001107983 */ /* 0x001f280000300800 */
[----:B------:R-:W4:Y:S04]  /*43aa0*/  LDL.LU R17, [R1+0x334] ;  /* 0x0003340001117983 */ /* 0x000f280000300800 */
[----:B------:R-:W2:Y:S04]  /*43ab0*/  LDL.LU R18, [R1+0x338] ;  /* 0x0003380001127983 */ /* 0x000ea80000300800 */
[----:B------:R-:W2:Y:S01]  /*43ac0*/  LDL.LU R19, [R1+0x33c] ;  /* 0x00033c0001137983 */ /* 0x000ea20000300800 */
[----:B------:R-:W-:-:S02]  /*43ad0*/  IMAD.MOV.U32 R3, RZ, RZ, R22 ;  /* 0x000000ffff037224 */ /* 0x000fc400078e0016 */
[----:B------:R-:W-:Y:S02]  /*43ae0*/  IMAD.MOV.U32 R23, RZ, RZ, R12 ;  /* 0x000000ffff177224 */ /* 0x000fe400078e000c */
[----:B------:R-:W-:Y:S01]  /*43af0*/  IMAD.MOV.U32 R22, RZ, RZ, R13 ;  /* 0x000000ffff167224 */ /* 0x000fe200078e000d */
[----:B--2---:R-:W-:Y:S04]  /*43b00*/  STL.64 [R1+0x2ae8], R18 ;  /* 0x002ae81201007387 */ /* 0x004fe80000100a00 */
[----:B----4-:R0:W-:Y:S04]  /*43b10*/  STL.64 [R1+0x2ae0], R16 ;  /* 0x002ae01001007387 */ /* 0x0101e80000100a00 */
[----:B0-----:R-:W2:Y:S04]  /*43b20*/  LDL.LU R16, [R1+0x460] ;  /* 0x0004600001107983 */ /* 0x001ea80000300800 */
[----:B------:R-:W2:Y:S04]  /*43b30*/  LDL.LU R17, [R1+0x464] ;  /* 0x0004640001117983 */ /* 0x000ea80000300800 */
[----:B------:R-:W2:Y:S04]  /*43b40*/  LDL.LU R18, [R1+0x468] ;  /* 0x0004680001127983 */ /* 0x000ea80000300800 */
[----:B------:R-:W2:Y:S04]  /*43b50*/  LDL.LU R19, [R1+0x46c] ;  /* 0x00046c0001137983 */ /* 0x000ea80000300800 */
[----:B------:R-:W4:Y:S04]  /*43b60*/  LDL.LU R12, [R1+0x2f0] ;  /* 0x0002f000010c7983 */ /* 0x000f280000300800 */
[----:B------:R-:W4:Y:S04]  /*43b70*/  LDL.LU R13, [R1+0x2f4] ;  /* 0x0002f400010d7983 */ /* 0x000f280000300800 */
[----:B------:R-:W2:Y:S01]  /*43b80*/  LDL.LU R14, [R1+0x2f8] ;  /* 0x0002f800010e7983 */ /* 0x000ea20000300800 */
[----:B---3--:R-:W-:-:S03]  /*43b90*/  IMAD.MOV.U32 R15, RZ, RZ, R24 ;  /* 0x000000ffff0f7224 */ /* 0x008fc600078e0018 */
[----:B------:R-:W3:Y:S01]  /*43ba0*/  LDL.LU R24, [R1+0x2af8] ;  /* 0x002af80001187983 */ /* 0x000ee20000300800 */
[----:B------:R-:W-:Y:S01]  /*43bb0*/  HMMA.16816.F32.BF16 R8, R4, R26, R8 ;  /* 0x0000001a0408723c */ /* 0x000fe20000041808 */
[----:B------:R-:W-:Y:S02]  /*43bc0*/  IMAD.MOV.U32 R2, RZ, RZ, R21 ;  /* 0x000000ffff027224 */ /* 0x000fe400078e0015 */
[----:B------:R-:W-:Y:S01]  /*43bd0*/  IMAD.MOV.U32 R0, RZ, RZ, R20 ;  /* 0x000000ffff007224 */ /* 0x000fe200078e0014 */
[----:B--2---:R-:W-:Y:S04]  /*43be0*/  STL.64 [R1+0x2a90], R14 ;  /* 0x002a900e01007387 */ /* 0x004fe80000100a00 */
[----:B----4-:R-:W-:Y:S04]  /*43bf0*/  STL.64 [R1+0x2a88], R12 ;  /* 0x002a880c01007387 */ /* 0x010fe80000100a00 */
[----:B------:R-:W0:Y:S04]  /*43c00*/  LDSM.16.M88.4 R12, [R25+UR5+0x10880] ;  /* 0x01088005190c783b */ /* 0x000e280008000200 */
[----:B------:R-:W-:Y:S04]  /*43c10*/  STL [R1+0x27c8], R3 ;  /* 0x0027c80301007387 */ /* 0x000fe80000100800 */
[----:B------:R1:W-:Y:S04]  /*43c20*/  STL [R1+0x27c4], R2 ;  /* 0x0027c40201007387 */ /* 0x0003e80000100800 */
[----:B-1----:R-:W2:Y:S04]  /*43c30*/  LDL R2, [R1+0x1fe8] ;  /* 0x001fe80001027983 */ /* 0x002ea80000100800 */
[----:B------:R-:W-:Y:S04]  /*43c40*/  STL [R1+0x27c0], R0 ;  /* 0x0027c00001007387 */ /* 0x000fe80000100800 */
[----:B0-----:R-:W-:Y:S04]  /*43c50*/  STL.64 [R1+0x50], R12 ;  /* 0x0000500c01007387 */ /* 0x001fe80000100a00 */
[----:B------:R-:W-:Y:S04]  /*43c60*/  STL.64 [R1+0x58], R14 ;  /* 0x0000580e01007387 */ /* 0x000fe80000100a00 */
[----:B------:R-:W-:Y:S04]  /*43c70*/  STL.64 [R1+0x90], R8 ;  /* 0x0000900801007387 */ /* 0x000fe80000100a00 */
[----:B------:R-:W-:Y:S04]  /*43c80*/  STL.64 [R1+0x98], R10 ;  /* 0x0000980a01007387 */ /* 0x000fe80000100a00 */
[----:B------:R-:W0:Y:S04]  /*43c90*/  LDSM.16.M88.4 R8, [R25+UR5+0x11880] ;  /* 0x011880051908783b */ /* 0x000e280008000200 */
[----:B0-----:R-:W-:Y:S04]  /*43ca0*/  STL.64 [R1+0x30], R8 ;  /* 0x0000300801007387 */ /* 0x001fe80000100a00 */
[----:B------:R0:W-:Y:S04]  /*43cb0*/  STL.64 [R1+0x38], R10 ;  /* 0x0000380a01007387 */ /* 0x0001e80000100a00 */
[----:B0-----:R-:W4:Y:S01]  /*43cc0*/  LDL.LU.64 R10, [R1+0x2af0] ;  /* 0x002af000010a7983 */ /* 0x001f220000300a00 */
[----:B------:R-:W-:-:S02]  /*43cd0*/  IMAD.MOV.U32 R3, RZ, RZ, R8 ;  /* 0x000000ffff037224 */ /* 0x000fc400078e0008 */
[----:B------:R-:W-:Y:S02]  /*43ce0*/  IMAD.MOV.U32 R0, RZ, RZ, R9 ;  /* 0x000000ffff007224 */ /* 0x000fe400078e0009 */
[----:B------:R-:W-:Y:S02]  /*43cf0*/  IMAD.MOV.U32 R21, RZ, RZ, R12 ;  /* 0x000000ffff157224 */ /* 0x000fe400078e000c */
[----:B------:R-:W-:Y:S02]  /*43d00*/  IMAD.MOV.U32 R20, RZ, RZ, R13 ;  /* 0x000000ffff147224 */ /* 0x000fe400078e000d */
[----:B------:R-:W-:Y:S01]  /*43d10*/  LDSM.16.M88.4 R12, [R25+UR5+0x11080] ;  /* 0x01108005190c783b */ /* 0x000fe20008000200 */
[----:B----4-:R-:W-:Y:S03]  /*43d20*/  HMMA.16816.F32.BF16 R8, R4, R10, R16 ;  /* 0x0000000a0408723c */ /* 0x010fe60000041810 */
[----:B------:R-:W4:Y:S04]  /*43d30*/  LDL.LU.64 R18, [R1+0x2ae8] ;  /* 0x002ae80001127983 */ /* 0x000f280000300a00 */
[----:B------:R-:W4:-:S12]  /*43d40*/  LDL.LU.64 R16, [R1+0x2ae0] ;  /* 0x002ae00001107983 */ /* 0x000f180000300a00 */
[----:B------:R-:W-:Y:S04]  /*43d50*/  STL.64 [R1+0x360], R8 ;  /* 0x0003600801007387 */ /* 0x000fe80000100a00 */
[----:B------:R-:W-:Y:S04]  /*43d60*/  STL.64 [R1+0x368], R10 ;  /* 0x0003680a01007387 */ /* 0x000fe80000100a00 */
[----:B------:R-:W0:Y:S04]  /*43d70*/  LDSM.16.M88.4 R8, [R25+UR5+0x12080] ;  /* 0x012080051908783b */ /* 0x000e280008000200 */
        /* <DEDUP_REMOVED lines=8> */
[----:B------:R0:W-:Y:S02]  /*43e00*/  STL.64 [R1+0x2aa0], R12 ;  /* 0x002aa00c01007387 */ /* 0x0001e40000100a00 */
[----:B0-----:R-:W-:-:S02]  /*43e10*/  IMAD.MOV.U32 R12, RZ, RZ, R21 ;  /* 0x000000ffff0c7224 */ /* 0x001fc400078e0015 */
[----:B------:R-:W-:Y:S02]  /*43e20*/  IMAD.MOV.U32 R13, RZ, RZ, R20 ;  /* 0x000000ffff0d7224 */ /* 0x000fe400078e0014 */
[----:B----4-:R-:W-:Y:S01]  /*43e30*/  HMMA.16816.F32.BF16 R20, R4, R22, R16 ;  /* 0x000000160414723c */ /* 0x010fe20000041810 */
[----:B------:R-:W-:Y:S02]  /*43e40*/  IMAD.MOV.U32 R4, RZ, RZ, R3 ;  /* 0x000000ffff047224 */ /* 0x000fe400078e0003 */
[----:B------:R-:W-:Y:S01]  /*43e50*/  IMAD.MOV.U32 R5, RZ, RZ, R0 ;  /* 0x000000ffff057224 */ /* 0x000fe200078e0000 */
[----:B------:R-:W2:-:S15]  /*43e60*/  LDL.LU.64 R16, [R1+0x2ad8] ;  /* 0x002ad80001107983 */ /* 0x000e9e0000300a00 */
[----:B------:R-:W-:Y:S04]  /*43e70*/  STL.64 [R1+0x70], R20 ;  /* 0x0000701401007387 */ /* 0x000fe80000100a00 */
[----:B------:R-:W-:Y:S04]  /*43e80*/  STL.64 [R1+0x78], R22 ;  /* 0x0000781601007387 */ /* 0x000fe80000100a00 */
[----:B------:R0:W-:Y:S04]  /*43e90*/  STL.64 [R1+0x2a98], R4 ;  /* 0x002a980401007387 */ /* 0x0001e80000100a00 */
[----:B------:R-:W1:Y:S04]  /*43ea0*/  LDSM.16.M88.4 R20, [R25+UR5+0x12880] ;  /* 0x012880051914783b */ /* 0x000e680008000200 */
[----:B0-----:R-:W4:Y:S04]  /*43eb0*/  LDL.LU R4, [R1+0x300] ;  /* 0x0003000001047983 */ /* 0x001f280000300800 */
[----:B------:R-:W4:Y:S04]  /*43ec0*/  LDL.LU R5, [R1+0x304] ;  /* 0x0003040001057983 */ /* 0x000f280000300800 */
[----:B------:R-:W2:Y:S04]  /*43ed0*/  LDL.LU R6, [R1+0x308] ;  /* 0x0003080001067983 */ /* 0x000ea80000300800 */
[----:B------:R-:W2:Y:S01]  /*43ee0*/  LDL.LU R7, [R1+0x30c] ;  /* 0x00030c0001077983 */ /* 0x000ea20000300800 */
[----:B-1----:R-:W-:-:S02]  /*43ef0*/  IMAD.MOV.U32 R3, RZ, RZ, R20 ;  /* 0x000000ffff037224 */ /* 0x002fc400078e0014 */
[----:B------:R-:W-:Y:S01]  /*43f00*/  IMAD.MOV.U32 R0, RZ, RZ, R21 ;  /* 0x000000ffff007224 */ /* 0x000fe200078e0015 */
[----:B--2---:R-:W-:Y:S04]  /*43f10*/  STL.64 [R1+0x2ab0], R6 ;  /* 0x002ab00601007387 */ /* 0x004fe80000100a00 */
[----:B----4-:R0:W-:Y:S04]  /*43f20*/  STL.64 [R1+0x2aa8], R4 ;  /* 0x002aa80401007387 */ /* 0x0101e80000100a00 */
        /* <DEDUP_REMOVED lines=8> */
[C---:B----4-:R-:W-:Y:S02]  /*43fb0*/  HMMA.16816.F32.BF16 R16, R20.reuse, R16, R8 ;  /* 0x000000101410723c */ /* 0x050fe40000041808 */
[----:B------:R-:W3:Y:S04]  /*43fc0*/  LDL.LU.64 R10, [R1+0x2ac0] ;  /* 0x002ac000010a7983 */ /* 0x000ee80000300a00 */
[----:B------:R-:W4:Y:S02]  /*43fd0*/  LDL.LU.64 R8, [R1+0x2ab8] ;  /* 0x002ab80001087983 */ /* 0x000f240000300a00 */
[----:B--2---:R-:W-:Y:S02]  /*43fe0*/  HMMA.16816.F32.BF16 R12, R20, R12, R4 ;  /* 0x0000000c140c723c */ /* 0x004fe40000041804 */
[----:B----4-:R-:W-:Y:S04]  /*43ff0*/  STL.64 [R1+0x20], R8 ;  /* 0x0000200801007387 */ /* 0x010fe80000100a00 */
[----:B---3--:R-:W-:Y:S05]  /*44000*/  STL.64 [R1+0x28], R10 ;  /* 0x0000280a01007387 */ /* 0x008fea0000100a00 */
[----:B------:R-:W-:Y:S04]  /*44010*/  STL.64 [R1+0x350], R16 ;  /* 0x0003501001007387 */ /* 0x000fe80000100a00 */
[----:B------:R-:W-:Y:S04]  /*44020*/  STL.64 [R1+0x358], R18 ;  /* 0x0003581201007387 */ /* 0x000fe80000100a00 */
[----:B------:R-:W2:Y:S04]  /*44030*/  LDL.LU.64 R6, [R1+0x2ab0] ;  /* 0x002ab00001067983 */ /* 0x000ea80000300a00 */
[----:B------:R-:W2:Y:S04]  /*44040*/  LDL.LU.64 R4, [R1+0x2aa8] ;  /* 0x002aa80001047983 */ /* 0x000ea80000300a00 */
[----:B------:R0:W-:Y:S04]  /*44050*/  STL.64 [R1+0x340], R12 ;  /* 0x0003400c01007387 */ /* 0x0001e80000100a00 */
[----:B------:R-:W-:Y:S04]  /*44060*/  STL.64 [R1+0x348], R14 ;  /* 0x0003480e01007387 */ /* 0x000fe80000100a00 */
[----:B------:R-:W-:Y:S04]  /*44070*/  LDSM.16.M88.4 R16, [R25+UR5+0x13080] ;  /* 0x013080051910783b */ /* 0x000fe80008000200 */
[----:B------:R-:W1:Y:S04]  /*44080*/  LDSM.16.M88.4 R24, [R25+UR5+0x13880] ;  /* 0x013880051918783b */ /* 0x000e680008000200 */
[----:B0-----:R-:W2:Y:S04]  /*44090*/  LDL.LU.64 R12, [R1+0x2aa0] ;  /* 0x002aa000010c7983 */ /* 0x001ea80000300a00 */
[----:B-1----:R-:W-:Y:S04]  /*440a0*/  STL [R1+0x262c], R26 ;  /* 0x00262c1a01007387 */ /* 0x002fe80000100800 */
[----:B------:R-:W-:Y:S04]  /*440b0*/  STL.64 [R1], R16 ;  /* 0x0000001001007387 */ /* 0x000fe80000100a00 */
[----:B------:R-:W-:Y:S04]  /*440c0*/  STL.64 [R1+0x8], R18 ;  /* 0x0000081201007387 */ /* 0x000fe80000100a00 */
[----:B------:R-:W-:Y:S04]  /*440d0*/  STL.64 [R1+0x2a70], R16 ;  /* 0x002a701001007387 */ /* 0x000fe80000100a00 */
[----:B------:R-:W-:Y:S04]  /*440e0*/  STL [R1+0x2628], R27 ;  /* 0x0026281b01007387 */ /* 0x000fe80000100800 */
[----:B------:R0:W-:Y:S04]  /*440f0*/  STL.64 [R1+0x2a78], R24 ;  /* 0x002a781801007387 */ /* 0x0001e80000100a00 */
[----:B0-----:R-:W3:Y:S04]  /*44100*/  LDL.LU R24, [R1+0x4b0] ;  /* 0x0004b00001187983 */ /* 0x001ee80000300800 */
[----:B------:R-:W3:Y:S04]  /*44110*/  LDL.LU R25, [R1+0x4b4] ;  /* 0x0004b40001197983 */ /* 0x000ee80000300800 */
[----:B------:R-:W3:Y:S01]  /*44120*/  LDL.LU R26, [R1+0x4b8] ;  /* 0x0004b800011a7983 */ /* 0x000ee20000300800 */
[----:B------:R-:W-:-:S02]  /*44130*/  IMAD.MOV.U32 R16, RZ, RZ, R3 ;  /* 0x000000ffff107224 */ /* 0x000fc400078e0003 */
[----:B------:R-:W-:Y:S01]  /*44140*/  IMAD.MOV.U32 R17, RZ, RZ, R0 ;  /* 0x000000ffff117224 */ /* 0x000fe200078e0000 */
[----:B--2---:R-:W-:Y:S01]  /*44150*/  HMMA.16816.F32.BF16 R4, R20, R12, R4 ;  /* 0x0000000c1404723c */ /* 0x004fe20000041804 */
[----:B------:R-:W-:Y:S02]  /*44160*/  IMAD.MOV.U32 R3, RZ, RZ, R12 ;  /* 0x000000ffff037224 */ /* 0x000fe400078e000c */
[----:B------:R-:W-:-:S15]  /*44170*/  IMAD.MOV.U32 R0, RZ, RZ, R13 ;  /* 0x000000ffff007224 */ /* 0x000fde00078e000d */
[----:B------:R-:W-:Y:S01]  /*44180*/  NOP ;  /* 0x0000000000007918 */ /* 0x000fe20000000000 */
[----:B------:R0:W-:Y:S04]  /*44190*/  STL.64 [R1+0x330], R4 ;  /* 0x0003300401007387 */ /* 0x0001e80000100a00 */
[----:B------:R1:W-:Y:S04]  /*441a0*/  STL.64 [R1+0x338], R6 ;  /* 0x0003380601007387 */ /* 0x0003e80000100a00 */
[----:B0-----:R-:W1:Y:S04]  /*441b0*/  LDL.LU.64 R4, [R1+0x2a98] ;  /* 0x002a980001047983 */ /* 0x001e680000300a00 */
[----:B------:R-:W1:Y:S04]  /*441c0*/  LDL.LU.64 R14, [R1+0x2a90] ;  /* 0x002a9000010e7983 */ /* 0x000e680000300a00 */
[----:B------:R-:W1:Y:S01]  /*441d0*/  LDL.LU.64 R12, [R1+0x2a88] ;  /* 0x002a8800010c7983 */ /* 0x000e620000300a00 */
[----:B------:R-:W-:Y:S01]  /*441e0*/  IMAD.MOV.U32 R27, RZ, RZ, R28 ;  /* 0x000000ffff1b7224 */ /* 0x000fe200078e001c */
[----:B-1----:R-:W-:Y:S02]  /*441f0*/  HMMA.16816.F32.BF16 R4, R20, R4, R12 ;  /* 0x000000041404723c */ /* 0x002fe4000004180c */
[----:B------:R-:W2:-:S15]  /*44200*/  LDL.LU R15, [R1+0x2a80] ;  /* 0x002a8000010f7983 */ /* 0x000e9e0000300800 */
[----:B------:R-:W-:Y:S02]  /*44210*/  NOP ;  /* 0x0000000000007918 */ /* 0x000fe40000000000 */
[----:B------:R-:W-:Y:S04]  /*44220*/  STL.64 [R1+0x320], R4 ;  /* 0x0003200401007387 */ /* 0x000fe80000100a00 */
[----:B------:R-:W-:Y:S01]  /*44230*/  STL [R1+0x328], R6 ;  /* 0x0003280601007387 */ /* 0x000fe20000100800 */
[----:B------:R-:W-:-:S05]  /*44240*/  IMAD.MOV.U32 R28, RZ, RZ, R7 ;  /* 0x000000ffff1c7224 */ /* 0x000fca00078e0007 */
[----:B------:R-:W-:Y:S04]  /*44250*/  STL [R1+0x26a0], R28 ;  /* 0x0026a01c01007387 */ /* 0x000fe80000100800 */
[----:B--2---:R-:W0:Y:S04]  /*44260*/  LDSM.16.MT88.4 R4, [R15+UR5+0xc080] ;  /* 0x00c080050f04783b */ /* 0x004e280008004200 */
[----:B0-----:R-:W-:Y:S04]  /*44270*/  STL.64 [R1+0x2a68], R6 ;  /* 0x002a680601007387 */ /* 0x001fe80000100a00 */
[----:B------:R0:W-:Y:S04]  /*44280*/  STL.64 [R1+0x2a60], R4 ;  /* 0x002a600401007387 */ /* 0x0001e80000100a00 */
[----:B0-----:R-:W2:Y:S04]  /*44290*/  LDL.LU R4, [R1+0x470] ;  /* 0x0004700001047983 */ /* 0x001ea80000300800 */
[----:B------:R-:W2:Y:S04]  /*442a0*/  LDL.LU R5, [R1+0x474] ;  /* 0x0004740001057983 */ /* 0x000ea80000300800 */
[----:B------:R-:W2:Y:S04]  /*442b0*/  LDL.LU R6, [R1+0x478] ;  /* 0x0004780001067983 */ /* 0x000ea80000300800 */
[----:B------:R-:W2:Y:S01]  /*442c0*/  LDL.LU R7, [R1+0x47c] ;  /* 0x00047c0001077983 */ /* 0x000ea20000300800 */
[----:B------:R-:W-:Y:S01]  /*442d0*/  IMAD.MOV.U32 R29, RZ, RZ, R9 ;  /* 0x000000ffff1d7224 */ /* 0x000fe200078e0009 */
[----:B--2---:R-:W-:Y:S02]  /*442e0*/  HMMA.16816.F32.BF16 R4, R20, R8, R4 ;  /* 0x000000081404723c */ /* 0x004fe40000041804 */
[----:B------:R-:W0:Y:S04]  /*442f0*/  LDSM.16.MT88.4 R8, [R15+UR5+0xc100] ;  /* 0x00c100050f08783b */ /* 0x000e280008004200 */
[----:B------:R-:W1:-:S13]  /*44300*/  LDSM.16.MT88.4 R12, [R15+UR5+0xc180] ;  /* 0x00c180050f0c783b */ /* 0x000e5a0008004200 */
[----:B------:R2:W-:Y:S04]  /*44310*/  STL.64 [R1+0x310], R4 ;  /* 0x0003100401007387 */ /* 0x0005e80000100a00 */
[----:B------:R4:W-:Y:S04]  /*44320*/  STL.64 [R1+0x318], R6 ;  /* 0x0003180601007387 */ /* 0x0009e80000100a00 */
[----:B0-----:R-:W-:Y:S04]  /*44330*/  STL.64 [R1+0x29f0], R10 ;  /* 0x0029f00a01007387 */ /* 0x001fe80000100a00 */
[----:B------:R0:W-:Y:S04]  /*44340*/  STL.64 [R1+0x29e8], R8 ;  /* 0x0029e80801007387 */ /* 0x0001e80000100a00 */
[----:B--2---:R-:W2:Y:S04]  /*44350*/  LDL.LU R4, [R1+0x210] ;  /* 0x0002100001047983 */ /* 0x004ea80000300800 */
[----:B------:R-:W2:Y:S04]  /*44360*/  LDL.LU R5, [R1+0x214] ;  /* 0x0002140001057983 */ /* 0x000ea80000300800 */
[----:B----4-:R-:W2:Y:S04]  /*44370*/  LDL.LU R6, [R1+0x218] ;  /* 0x0002180001067983 */ /* 0x010ea80000300800 */
[----:B------:R-:W2:Y:S01]  /*44380*/  LDL.LU R7, [R1+0x21c] ;  /* 0x00021c0001077983 */ /* 0x000ea20000300800 */
[----:B0-----:R-:W-:-:S02]  /*44390*/  IMAD.MOV.U32 R8, RZ, RZ, R3 ;  /* 0x000000ffff087224 */ /* 0x001fc400078e0003 */
[----:B------:R-:W-:-:S05]  /*443a0*/  IMAD.MOV.U32 R9, RZ, RZ, R0 ;  /* 0x000000ffff097224 */ /* 0x000fca00078e0000 */
[----:B------:R0:W-:Y:S04]  /*443b0*/  STL.64 [R1+0x2a38], R8 ;  /* 0x002a380801007387 */ /* 0x0001e80000100a00 */
[----:B0-----:R-:W4:Y:S04]  /*443c0*/  LDL.LU R8, [R1+0x5b0] ;  /* 0x0005b00001087983 */ /* 0x001f280000300800 */
[----:B------:R-:W4:Y:S04]  /*443d0*/  LDL.LU R9, [R1+0x5b4] ;  /* 0x0005b40001097983 */ /* 0x000f280000300800 */
[----:B------:R-:W2:Y:S04]  /*443e0*/  LDL.LU R10, [R1+0x5b8] ;  /* 0x0005b800010a7983 */ /* 0x000ea80000300800 */
[----:B------:R-:W2:Y:S01]  /*443f0*/  LDL.LU R11, [R1+0x5bc] ;  /* 0x0005bc00010b7983 */ /* 0x000ea20000300800 */
[C---:B---3--:R-:W-:Y:S03]  /*44400*/  HMMA.16816.F32.BF16 R16, R20.reuse, R16, R24 ;  /* 0x000000101410723c */ /* 0x048fe60000041818 */
[----:B--2---:R-:W-:Y:S04]  /*44410*/  STL.64 [R1+0x2a48], R10 ;  /* 0x002a480a01007387 */ /* 0x004fe80000100a00 */
[----:B----4-:R0:W-:Y:S04]  /*44420*/  STL.64 [R1+0x2a40], R8 ;  /* 0x002a400801007387 */ /* 0x0101e80000100a00 */
[----:B0-----:R-:W2:Y:S04]  /*44430*/  LDL.64 R8, [R1+0x60] ;  /* 0x0000600001087983 */ /* 0x001ea80000100a00 */
[----:B------:R-:W3:Y:S04]  /*44440*/  LDL.LU.64 R24, [R1+0x2a78] ;  /* 0x002a780001187983 */ /* 0x000ee80000300a00 */
[----:B------:R0:W-:Y:S04]  /*44450*/  STL.64 [R1+0x300], R16 ;  /* 0x0003001001007387 */ /* 0x0001e80000100a00 */
[----:B------:R-:W-:Y:S04]  /*44460*/  STL.64 [R1+0x308], R18 ;  /* 0x0003081201007387 */ /* 0x000fe80000100a00 */
[----:B0-----:R-:W4:Y:S04]  /*44470*/  LDL.LU.64 R16, [R1+0x2a70] ;  /* 0x002a700001107983 */ /* 0x001f280000300a00 */
[----:B-1----:R-:W-:Y:S04]  /*44480*/  STL.64 [R1+0x2968], R14 ;  /* 0x0029680e01007387 */ /* 0x002fe80000100a00 */
[----:B------:R0:W-:Y:S04]  /*44490*/  STL.64 [R1+0x2960], R12 ;  /* 0x0029600c01007387 */ /* 0x0001e80000100a00 */
[----:B0-----:R-:W4:Y:S04]  /*444a0*/  LDL.LU R12, [R1+0x540] ;  /* 0x00054000010c7983 */ /* 0x001f280000300800 */
[----:B------:R-:W4:Y:S04]  /*444b0*/  LDL.LU R13, [R1+0x544] ;  /* 0x00054400010d7983 */ /* 0x000f280000300800 */
[----:B------:R-:W4:Y:S04]  /*444c0*/  LDL.LU R14, [R1+0x548] ;  /* 0x00054800010e7983 */ /* 0x000f280000300800 */
[----:B------:R-:W4:Y:S02]  /*444d0*/  LDL.LU R15, [R1+0x54c] ;  /* 0x00054c00010f7983 */ /* 0x000f240000300800 */
[----:B----4-:R-:W-:Y:S02]  /*444e0*/  HMMA.16816.F32.BF16 R16, R20, R16, R12 ;  /* 0x000000101410723c */ /* 0x010fe4000004180c */
[----:B------:R-:W4:-:S15]  /*444f0*/  LDL.LU R12, [R1+0x590] ;  /* 0x00059000010c7983 */ /* 0x000f1e0000300800 */
[----:B------:R-:W-:Y:S02]  /*44500*/  NOP ;  /* 0x0000000000007918 */ /* 0x000fe40000000000 */
[----:B------:R-:W-:Y:S04]  /*44510*/  STL.64 [R1+0x2f0], R16 ;  /* 0x0002f01001007387 */ /* 0x000fe80000100a00 */
[----:B------:R-:W-:Y:S04]  /*44520*/  STL.64 [R1+0x2f8], R18 ;  /* 0x0002f81201007387 */ /* 0x000fe80000100a00 */
[----:B------:R-:W4:Y:S04]  /*44530*/  LDL.LU R13, [R1+0x594] ;  /* 0x00059400010d7983 */ /* 0x000f280000300800 */
[----:B------:R-:W2:Y:S04]  /*44540*/  LDL.LU R14, [R1+0x598] ;  /* 0x00059800010e7983 */ /* 0x000ea80000300800 */
[----:B------:R-:W2:Y:S04]  /*44550*/  LDL.LU R15, [R1+0x59c] ;  /* 0x00059c00010f7983 */ /* 0x000ea80000300800 */
[----:B------:R-:W0:Y:S01]  /*44560*/  LDSM.16.MT88.4 R16, [R2+UR5+0xc000] ;  /* 0x00c000050210783b */ /* 0x000e220008004200 */
[----:B---3--:R-:W-:Y:S03]  /*44570*/  HMMA.16816.F32.BF16 R20, R20, R24, R4 ;  /* 0x000000181414723c */ /* 0x008fe60000041804 */
[----:B--2---:R-:W-:Y:S04]  /*44580*/  STL.64 [R1+0x2a58], R14 ;  /* 0x002a580e01007387 */ /* 0x004fe80000100a00 */
[----:B----4-:R1:W-:Y:S04]  /*44590*/  STL.64 [R1+0x2a50], R12 ;  /* 0x002a500c01007387 */ /* 0x0103e80000100a00 */
[----:B-1----:R-:W2:Y:S04]  /*445a0*/  LDL.LU R12, [R1+0x5c0] ;  /* 0x0005c000010c7983 */ /* 0x002ea80000300800 */
[----:B------:R-:W2:Y:S04]  /*445b0*/  LDL.LU R13, [R1+0x5c4] ;  /* 0x0005c400010d7983 */ /* 0x000ea80000300800 */
[----:B------:R-:W2:Y:S04]  /*445c0*/  LDL.LU R14, [R1+0x5c8] ;  /* 0x0005c800010e7983 */ /* 0x000ea80000300800 */
[----:B------:R-:W2:Y:S04]  /*445d0*/  LDL.LU R15, [R1+0x5cc] ;  /* 0x0005cc00010f7983 */ /* 0x000ea80000300800 */
[----:B0-----:R-:W-:Y:S04]  /*445e0*/  STL.64 [R1+0x28d0], R18 ;  /* 0x0028d01201007387 */ /* 0x001fe80000100a00 */
[----:B------:R0:W-:Y:S04]  /*445f0*/  STL.64 [R1+0x28c8], R16 ;  /* 0x0028c81001007387 */ /* 0x0001e80000100a00 */
[----:B0-----:R-:W3:Y:S04]  /*44600*/  LDL.LU R16, [R1+0x5a0] ;  /* 0x0005a00001107983 */ /* 0x001ee80000300800 */
[----:B------:R-:W3:Y:S04]  /*44610*/  LDL.LU R17, [R1+0x5a4] ;  /* 0x0005a40001117983 */ /* 0x000ee80000300800 */
[----:B------:R-:W3:Y:S04]  /*44620*/  LDL.LU R18, [R1+0x5a8] ;  /* 0x0005a80001127983 */ /* 0x000ee80000300800 */
[----:B------:R-:W3:Y:S04]  /*44630*/  LDL.LU R19, [R1+0x5ac] ;  /* 0x0005ac0001137983 */ /* 0x000ee80000300800 */
[----:B------:R-:W2:Y:S04]  /*44640*/  LDL.LU.64 R6, [R1+0x2a68] ;  /* 0x002a680001067983 */ /* 0x000ea80000300a00 */
[----:B------:R-:W2:Y:S04]  /*44650*/  LDL.LU.64 R4, [R1+0x2a60] ;  /* 0x002a600001047983 */ /* 0x000ea80000300a00 */
[----:B------:R-:W-:Y:S04]  /*44660*/  STL.64 [R1+0x250], R20 ;  /* 0x0002501401007387 */ /* 0x000fe80000100a00 */
[----:B------:R-:W-:Y:S04]  /*44670*/  STL.64 [R1+0x258], R22 ;  /* 0x0002581601007387 */ /* 0x000fe80000100a00 */
[----:B------:R-:W0:Y:S01]  /*44680*/  LDSM.16.MT88.4 R20, [R2+UR5+0xc080] ;  /* 0x00c080050214783b */ /* 0x000e220008004200 */
[----:B------:R-:W-:-:S02]  /*44690*/  IMAD.MOV.U32 R3, RZ, RZ, R8 ;  /* 0x000000ffff037224 */ /* 0x000fc400078e0008 */
[----:B------:R-:W-:Y:S01]  /*446a0*/  IMAD.MOV.U32 R0, RZ, RZ, R9 ;  /* 0x000000ffff007224 */ /* 0x000fe200078e0009 */
[----:B0-----:R-:W-:Y:S04]  /*446b0*/  STL.64 [R1+0x2858], R22 ;  /* 0x0028581601007387 */ /* 0x001fe80000100a00 */
[----:B------:R0:W-:Y:S04]  /*446c0*/  STL.64 [R1+0x2850], R20 ;  /* 0x0028501401007387 */ /* 0x0001e80000100a00 */
[----:B0-----:R-:W4:Y:S01]  /*446d0*/  LDL.64 R20, [R1+0x50] ;  /* 0x0000500001147983 */ /* 0x001f220000100a00 */
[----:B--2---:R-:W-:-:S15]  /*446e0*/  HMMA.16816.F32.BF16 R12, R4, R8, R12 ;  /* 0x00000008040c723c */ /* 0x004fde000004180c */
[----:B------:R-:W-:-:S04]  /*446f0*/  NOP ;  /* 0x0000000000007918 */ /* 0x000fc80000000000 */
[----:B------:R-:W-:Y:S04]  /*44700*/  STL.64 [R1+0x240], R12 ;  /* 0x0002400c01007387 */ /* 0x000fe80000100a00 */
[----:B------:R0:W-:Y:S04]  /*44710*/  STL.64 [R1+0x248], R14 ;  /* 0x0002480e01007387 */ /* 0x0001e80000100a00 */
[----:B0-----:R-:W2:Y:S04]  /*44720*/  LDL.LU.64 R14, [R1+0x2a58] ;  /* 0x002a5800010e7983 */ /* 0x001ea80000300a00 */
[----:B------:R-:W2:Y:S04]  /*44730*/  LDL.LU.64 R12, [R1+0x2a50] ;  /* 0x002a5000010c7983 */ /* 0x000ea80000300a00 */
[----:B------:R-:W4:Y:S04]  /*44740*/  LDL.LU.64 R10, [R1+0x2a48] ;  /* 0x002a4800010a7983 */ /* 0x000f280000300a00 */
[----:B------:R-:W4:Y:S02]  /*44750*/  LDL.LU.64 R8, [R1+0x2a40] ;  /* 0x002a400001087983 */ /* 0x000f240000300a00 */
[----:B----4-:R-:W-:-:S15]  /*44760*/  HMMA.16816.F32.BF16 R8, R4, R20, R8 ;  /* 0x000000140408723c */ /* 0x010fde0000041808 */
[----:B------:R-:W-:-:S04]  /*44770*/  NOP ;  /* 0x0000000000007918 */ /* 0x000fc80000000000 */
[----:B------:R0:W-:Y:S04]  /*44780*/  STL.64 [R1+0x230], R8 ;  /* 0x0002300801007387 */ /* 0x0001e80000100a00 */
[----:B0-----:R-:W3:Y:S01]  /*44790*/  LDL.LU.64 R8, [R1+0x2a38] ;  /* 0x002a380001087983 */ /* 0x001ee20000300a00 */
[----:B------:R-:W-:Y:S02]  /*447a0*/  IMAD.MOV.U32 R27, RZ, RZ, R11 ;  /* 0x000000ffff1b7224 */ /* 0x000fe400078e000b */
[----:B------:R-:W-:Y:S01]  /*447b0*/  IMAD.MOV.U32 R26, RZ, RZ, R10 ;  /* 0x000000ffff1a7224 */ /* 0x000fe200078e000a */
[----:B------:R-:W-:Y:S04]  /*447c0*/  STL.64 [R1+0x29d0], R20 ;  /* 0x0029d01401007387 */ /* 0x000fe80000100a00 */
[----:B------:R-:W-:Y:S04]  /*447d0*/  STL [R1+0x26a8], R27 ;  /* 0x0026a81b01007387 */ /* 0x000fe80000100800 */
[----:B------:R-:W-:Y:S04]  /*447e0*/  STL [R1+0x26a4], R26 ;  /* 0x0026a41a01007387 */ /* 0x000fe80000100800 */
[----:B------:R0:W-:Y:S04]  /*447f0*/  STL.64 [R1+0x2a30], R24 ;  /* 0x002a301801007387 */ /* 0x0001e80000100a00 */
[----:B0-----:R-:W2:Y:S01]  /*44800*/  LDL.64 R24, [R1+0x30] ;  /* 0x0000300001187983 */ /* 0x001ea20000100a00 */
[----:B---3--:R-:W-:Y:S03]  /*44810*/  HMMA.16816.F32.BF16 R16, R4, R8, R16 ;  /* 0x000000080410723c */ /* 0x008fe60000041810 */
[----:B------:R-:W3:-:S15]  /*44820*/  LDL.LU R8, [R1+0x200] ;  /* 0x0002000001087983 */ /* 0x000ede0000300800 */
[----:B------:R-:W-:Y:S01]  /*44830*/  NOP ;  /* 0x0000000000007918 */ /* 0x000fe20000000000 */
[----:B------:R0:W-:Y:S04]  /*44840*/  STL.64 [R1+0x220], R16 ;  /* 0x0002201001007387 */ /* 0x0001e80000100a00 */
[----:B------:R1:W-:Y:S04]  /*44850*/  STL.64 [R1+0x228], R18 ;  /* 0x0002281201007387 */ /* 0x0003e80000100a00 */
[----:B------:R-:W3:Y:S04]  /*44860*/  LDL.LU R9, [R1+0x204] ;  /* 0x0002040001097983 */ /* 0x000ee80000300800 */
[----:B------:R-:W3:Y:S04]  /*44870*/  LDL.LU R10, [R1+0x208] ;  /* 0x00020800010a7983 */ /* 0x000ee80000300800 */
[----:B------:R-:W3:Y:S04]  /*44880*/  LDL.LU R11, [R1+0x20c] ;  /* 0x00020c00010b7983 */ /* 0x000ee80000300800 */
[----:B0-----:R-:W4:Y:S04]  /*44890*/  LDL.LU R16, [R1+0x4a0] ;  /* 0x0004a00001107983 */ /* 0x001f280000300800 */
[----:B------:R-:W4:Y:S04]  /*448a0*/  LDL.LU R17, [R1+0x4a4] ;  /* 0x0004a40001117983 */ /* 0x000f280000300800 */
[----:B-1----:R-:W3:Y:S04]  /*448b0*/  LDL.LU R18, [R1+0x4a8] ;  /* 0x0004a80001127983 */ /* 0x002ee80000300800 */
[----:B------:R-:W3:Y:S01]  /*448c0*/  LDL.LU R19, [R1+0x4ac] ;  /* 0x0004ac0001137983 */ /* 0x000ee20000300800 */
[----:B--2---:R-:W-:Y:S01]  /*448d0*/  HMMA.16816.F32.BF16 R12, R4, R24, R12 ;  /* 0x00000018040c723c */ /* 0x004fe2000004180c */
[----:B------:R-:W-:-:S02]  /*448e0*/  IMAD.MOV.U32 R23, RZ, RZ, R24 ;  /* 0x000000ffff177224 */ /* 0x000fc400078e0018 */
[----:B------:R-:W-:Y:S01]  /*448f0*/  IMAD.MOV.U32 R22, RZ, RZ, R25 ;  /* 0x000000ffff167224 */ /* 0x000fe200078e0019 */
[----:B---3--:R-:W-:Y:S04]  /*44900*/  STL.64 [R1+0x2978], R18 ;  /* 0x0029781201007387 */ /* 0x008fe80000100a00 */
[----:B----4-:R0:W-:Y:S04]  /*44910*/  STL.64 [R1+0x2970], R16 ;  /* 0x0029701001007387 */ /* 0x0101e80000100a00 */
[----:B0-----:R-:W2:Y:S04]  /*44920*/  LDL.64 R16, [R1+0x10] ;  /* 0x0000100001107983 */ /* 0x001ea80000100a00 */
[----:B------:R-:W3:Y:S03]  /*44930*/  LDL.LU.64 R24, [R1+0x2a30] ;  /* 0x002a300001187983 */ /* 0x000ee60000300a00 */
[----:B------:R-:W-:-:S02]  /*44940*/  IMAD.MOV.U32 R27, RZ, RZ, R13 ;  /* 0x000000ffff1b7224 */ /* 0x000fc400078e000d */
[----:B------:R-:W-:Y:S01]  /*44950*/  IMAD.MOV.U32 R26, RZ, RZ, R14 ;  /* 0x000000ffff1a7224 */ /* 0x000fe200078e000e */
[----:B------:R0:W-:Y:S04]  /*44960*/  STL [R1+0x210], R12 ;  /* 0x0002100c01007387 */ /* 0x0001e80000100800 */
[----:B------:R-:W-:Y:S01]  /*44970*/  STL.64 [R1+0x2a00], R26 ;  /* 0x002a001a01007387 */ /* 0x000fe20000100a00 */
[----:B------:R-:W-:-:S03]  /*44980*/  IMAD.MOV.U32 R28, RZ, RZ, R15 ;  /* 0x000000ffff1c7224 */ /* 0x000fc600078e000f */
[----:B---3--:R-:W-:Y:S04]  /*44990*/  STL.64 [R1+0x29f8], R24 ;  /* 0x0029f81801007387 */ /* 0x008fe80000100a00 */
[----:B0-----:R-:W3:Y:S04]  /*449a0*/  LDL.LU R12, [R1+0x4d0] ;  /* 0x0004d000010c7983 */ /* 0x001ee80000300800 */
[----:B------:R-:W3:Y:S04]  /*449b0*/  LDL.LU R13, [R1+0x4d4] ;  /* 0x0004d400010d7983 */ /* 0x000ee80000300800 */
[----:B------:R-:W4:Y:S04]  /*449c0*/  LDL.LU R14, [R1+0x4d8] ;  /* 0x0004d800010e7983 */ /* 0x000f280000300800 */
[----:B------:R-:W4:Y:S04]  /*449d0*/  LDL.LU R15, [R1+0x4dc] ;  /* 0x0004dc00010f7983 */ /* 0x000f280000300800 */
[----:B----4-:R-:W-:Y:S04]  /*449e0*/  STL.64 [R1+0x2988], R14 ;  /* 0x0029880e01007387 */ /* 0x010fe80000100a00 */
[----:B---3--:R0:W-:Y:S04]  /*449f0*/  STL.64 [R1+0x2980], R12 ;  /* 0x0029800c01007387 */ /* 0x0081e80000100a00 */
[----:B0-----:R-:W3:Y:S04]  /*44a00*/  LDL.LU R12, [R1+0x4e0] ;  /* 0x0004e000010c7983 */ /* 0x001ee80000300800 */
[----:B------:R-:W3:Y:S04]  /*44a10*/  LDL.LU R13, [R1+0x4e4] ;  /* 0x0004e400010d7983 */ /* 0x000ee80000300800 */
[----:B------:R-:W4:Y:S04]  /*44a20*/  LDL.LU R14, [R1+0x4e8] ;  /* 0x0004e800010e7983 */ /* 0x000f280000300800 */
[----:B------:R-:W4:Y:S04]  /*44a30*/  LDL.LU R15, [R1+0x4ec] ;  /* 0x0004ec00010f7983 */ /* 0x000f280000300800 */
[----:B----4-:R-:W-:Y:S04]  /*44a40*/  STL.64 [R1+0x2998], R14 ;  /* 0x0029980e01007387 */ /* 0x010fe80000100a00 */
[----:B---3--:R0:W-:Y:S04]  /*44a50*/  STL.64 [R1+0x2990], R12 ;  /* 0x0029900c01007387 */ /* 0x0081e80000100a00 */
[----:B0-----:R-:W3:Y:S01]  /*44a60*/  LDL R12, [R1+0x20] ;  /* 0x00002000010c7983 */ /* 0x001ee20000100800 */
[----:B------:R-:W-:-:S03]  /*44a70*/  IMAD.MOV.U32 R13, RZ, RZ, R29 ;  /* 0x000000ffff0d7224 */ /* 0x000fc600078e001d */
[----:B------:R-:W4:Y:S01]  /*44a80*/  LDL.LU R29, [R1+0x2a2c] ;  /* 0x002a2c00011d7983 */ /* 0x000f220000300800 */
[----:B------:R-:W-:Y:S02]  /*44a90*/  IMAD.MOV.U32 R20, RZ, RZ, R3 ;  /* 0x000000ffff147224 */ /* 0x000fe400078e0003 */
[----:B------:R-:W-:Y:S01]  /*44aa0*/  IMAD.MOV.U32 R21, RZ, RZ, R0 ;  /* 0x000000ffff157224 */ /* 0x000fe200078e0000 */
[----:B------:R-:W-:Y:S01]  /*44ab0*/  STL [R1+0x27cc], R28 ;  /* 0x0027cc1c01007387 */ /* 0x000fe20000100800 */
[----:B---3--:R-:W-:-:S15]  /*44ac0*/  HMMA.16816.F32.BF16 R8, R4, R12, R8 ;  /* 0x0000000c0408723c */ /* 0x008fde0000041808 */
[----:B------:R-:W-:-:S04]  /*44ad0*/  NOP ;  /* 0x0000000000007918 */ /* 0x000fc80000000000 */
[----:B------:R0:W-:Y:S04]  /*44ae0*/  STL.64 [R1+0x200], R8 ;  /* 0x0002000801007387 */ /* 0x0001e80000100a00 */
[----:B------:R1:W-:Y:S04]  /*44af0*/  STL.64 [R1+0x208], R10 ;  /* 0x0002080a01007387 */ /* 0x0003e80000100a00 */
[----:B------:R-:W-:Y:S04]  /*44b00*/  STL.64 [R1+0x2a10], R22 ;  /* 0x002a101601007387 */ /* 0x000fe80000100a00 */
[----:B------:R-:W-:Y:S04]  /*44b10*/  STL.64 [R1+0x2a08], R20 ;  /* 0x002a081401007387 */ /* 0x000fe80000100a00 */
[----:B0-----:R-:W3:Y:S04]  /*44b20*/  LDL.LU R8, [R1+0x530] ;  /* 0x0005300001087983 */ /* 0x001ee80000300800 */
[----:B------:R-:W3:Y:S04]  /*44b30*/  LDL.LU R9, [R1+0x534] ;  /* 0x0005340001097983 */ /* 0x000ee80000300800 */
[----:B-1----:R-:W2:Y:S04]  /*44b40*/  LDL.LU R10, [R1+0x538] ;  /* 0x00053800010a7983 */ /* 0x002ea80000300800 */
[----:B------:R-:W2:Y:S04]  /*44b50*/  LDL.LU R11, [R1+0x53c] ;  /* 0x00053c00010b7983 */ /* 0x000ea80000300800 */
[----:B--2---:R-:W-:Y:S04]  /*44b60*/  STL.64 [R1+0x2a20], R10 ;  /* 0x002a200a01007387 */ /* 0x004fe80000100a00 */
[----:B---3--:R0:W-:Y:S04]  /*44b70*/  STL.64 [R1+0x2a18], R8 ;  /* 0x002a180801007387 */ /* 0x0081e80000100a00 */
        /* <DEDUP_REMOVED lines=8> */
[----:B------:R-:W3:Y:S04]  /*44c00*/  LDL.64 R24, [R1] ;  /* 0x0000000001187983 */ /* 0x000ee80000100a00 */
        /* <DEDUP_REMOVED lines=9> */
[----:B------:R-:W2:Y:S01]  /*44ca0*/  LDL.LU R14, [R1+0x4f8] ;  /* 0x0004f800010e7983 */ /* 0x000ea20000300800 */
[----:B----4-:R-:W-:-:S03]  /*44cb0*/  IMAD.MOV.U32 R15, RZ, RZ, R29 ;  /* 0x000000ffff0f7224 */ /* 0x010fc600078e001d */
[----:B------:R-:W4:Y:S01]  /*44cc0*/  LDL.LU R29, [R1+0x2a28] ;  /* 0x002a2800011d7983 */ /* 0x000f220000300800 */
[C---:B------:R-:W-:Y:S03]  /*44cd0*/  HMMA.16816.F32.BF16 R8, R4.reuse, R16, R8 ;  /* 0x000000100408723c */ /* 0x040fe60000041808 */
[----:B--2---:R-:W-:Y:S04]  /*44ce0*/  STL.64 [R1+0x29c8], R14 ;  /* 0x0029c80e01007387 */ /* 0x004fe80000100a00 */
[----:B------:R0:W-:Y:S04]  /*44cf0*/  STL.64 [R1+0x29c0], R12 ;  /* 0x0029c00c01007387 */ /* 0x0001e80000100a00 */
[----:B0-----:R-:W2:Y:S04]  /*44d00*/  LDL.LU R12, [R1+0x500] ;  /* 0x00050000010c7983 */ /* 0x001ea80000300800 */
[----:B------:R-:W2:Y:S04]  /*44d10*/  LDL.LU R13, [R1+0x504] ;  /* 0x00050400010d7983 */ /* 0x000ea80000300800 */
[----:B------:R-:W2:Y:S04]  /*44d20*/  LDL.LU R14, [R1+0x508] ;  /* 0x00050800010e7983 */ /* 0x000ea80000300800 */
[----:B------:R-:W2:Y:S01]  /*44d30*/  LDL.LU R15, [R1+0x50c] ;  /* 0x00050c00010f7983 */ /* 0x000ea20000300800 */
[----:B---3--:R-:W-:Y:S01]  /*44d40*/  HMMA.16816.F32.BF16 R20, R4, R24, R20 ;  /* 0x000000180414723c */ /* 0x008fe20000041814 */
[----:B------:R-:W-:-:S02]  /*44d50*/  IMAD.MOV.U32 R3, RZ, RZ, R24 ;  /* 0x000000ffff037224 */ /* 0x000fc400078e0018 */
[----:B------:R-:W-:Y:S01]  /*44d60*/  IMAD.MOV.U32 R0, RZ, RZ, R25 ;  /* 0x000000ffff007224 */ /* 0x000fe200078e0019 */
[----:B--2---:R-:W-:Y:S04]  /*44d70*/  STL.64 [R1+0x29e0], R14 ;  /* 0x0029e00e01007387 */ /* 0x004fe80000100a00 */
[----:B------:R0:W-:Y:S04]  /*44d80*/  STL.64 [R1+0x29d8], R12 ;  /* 0x0029d80c01007387 */ /* 0x0001e80000100a00 */
[----:B0-----:R-:W2:Y:S04]  /*44d90*/  LDL.LU R12, [R1+0x510] ;  /* 0x00051000010c7983 */ /* 0x001ea80000300800 */
[----:B------:R-:W2:Y:S04]  /*44da0*/  LDL.LU R13, [R1+0x514] ;  /* 0x00051400010d7983 */ /* 0x000ea80000300800 */
[----:B------:R-:W2:Y:S01]  /*44db0*/  LDL.LU R14, [R1+0x518] ;  /* 0x00051800010e7983 */ /* 0x000ea20000300800 */
[----:B----4-:R-:W-:-:S03]  /*44dc0*/  IMAD.MOV.U32 R15, RZ, RZ, R29 ;  /* 0x000000ffff0f7224 */ /* 0x010fc600078e001d */
[----:B------:R-:W-:Y:S04]  /*44dd0*/  STL.64 [R1+0x1f0], R8 ;  /* 0x0001f00801007387 */ /* 0x000fe80000100a00 */
[----:B------:R0:W-:Y:S01]  /*44de0*/  STL [R1+0x1f8], R10 ;  /* 0x0001f80a01007387 */ /* 0x0001e20000100800 */
[----:B------:R-:W-:-:S03]  /*44df0*/  IMAD.MOV.U32 R29, RZ, RZ, R11 ;  /* 0x000000ffff1d7224 */ /* 0x000fc600078e000b */
[----:B0-----:R-:W3:Y:S04]  /*44e00*/  LDL.LU.64 R10, [R1+0x2a20] ;  /* 0x002a2000010a7983 */ /* 0x001ee80000300a00 */
[----:B------:R-:W3:Y:S04]  /*44e10*/  LDL.LU.64 R8, [R1+0x2a18] ;  /* 0x002a180001087983 */ /* 0x000ee80000300a00 */
[----:B------:R0:W-:Y:S04]  /*44e20*/  STL.64 [R1+0x29a0], R16 ;  /* 0x0029a01001007387 */ /* 0x0001e80000100a00 */
[----:B0-----:R-:W4:Y:S04]  /*44e30*/  LDL.LU R16, [R1+0x1c0] ;  /* 0x0001c00001107983 */ /* 0x001f280000300800 */
[----:B------:R-:W4:Y:S04]  /*44e40*/  LDL.LU R17, [R1+0x1c4] ;  /* 0x0001c40001117983 */ /* 0x000f280000300800 */
[----:B------:R-:W4:Y:S04]  /*44e50*/  LDL.LU R18, [R1+0x1c8] ;  /* 0x0001c80001127983 */ /* 0x000f280000300800 */
[----:B------:R-:W4:Y:S04]  /*44e60*/  LDL.LU R19, [R1+0x1cc] ;  /* 0x0001cc0001137983 */ /* 0x000f280000300800 */
[----:B------:R-:W-:Y:S04]  /*44e70*/  STL [R1+0x27d0], R29 ;  /* 0x0027d01d01007387 */ /* 0x000fe80000100800 */
[----:B------:R-:W-:Y:S04]  /*44e80*/  STL.64 [R1+0x1e0], R20 ;  /* 0x0001e01401007387 */ /* 0x000fe80000100a00 */
[----:B------:R0:W-:Y:S04]  /*44e90*/  STL.64 [R1+0x1e8], R22 ;  /* 0x0001e81601007387 */ /* 0x0001e80000100a00 */
[----:B0-----:R-:W2:Y:S04]  /*44ea0*/  LDL.LU.64 R22, [R1+0x2a10] ;  /* 0x002a100001167983 */ /* 0x001ea80000300a00 */
[----:B------:R-:W2:Y:S04]  /*44eb0*/  LDL.LU.64 R20, [R1+0x2a08] ;  /* 0x002a080001147983 */ /* 0x000ea80000300a00 */
[----:B------:R-:W2:Y:S04]  /*44ec0*/  LDL.LU.64 R26, [R1+0x2a00] ;  /* 0x002a0000011a7983 */ /* 0x000ea80000300a00 */
[----:B------:R-:W3:Y:S02]  /*44ed0*/  LDL.LU.64 R24, [R1+0x29f8] ;  /* 0x0029f80001187983 */ /* 0x000ee40000300a00 */
[----:B---3--:R-:W-:Y:S02]  /*44ee0*/  HMMA.16816.F32.BF16 R4, R4, R24, R8 ;  /* 0x000000180404723c */ /* 0x008fe40000041808 */
[----:B------:R-:W3:Y:S04]  /*44ef0*/  LDL.LU.64 R10, [R1+0x29f0] ;  /* 0x0029f000010a7983 */ /* 0x000ee80000300a00 */
[----:B------:R-:W3:-:S13]  /*44f00*/  LDL.LU.64 R8, [R1+0x29e8] ;  /* 0x0029e80001087983 */ /* 0x000eda0000300a00 */
[----:B------:R2:W-:Y:S02]  /*44f10*/  STL.64 [R1+0x140], R4 ;  /* 0x0001400401007387 */ /* 0x0005e40000100a00 */
[----:B--2---:R-:W-:Y:S02]  /*44f20*/  IMAD.MOV.U32 R4, RZ, RZ, R23 ;  /* 0x000000ffff047224 */ /* 0x004fe400078e0017 */
[----:B------:R-:W-:Y:S01]  /*44f30*/  IMAD.MOV.U32 R5, RZ, RZ, R22 ;  /* 0x000000ffff057224 */ /* 0x000fe200078e0016 */
[----:B------:R-:W-:Y:S01]  /*44f40*/  STL.64 [R1+0x148], R6 ;  /* 0x0001480601007387 */ /* 0x000fe20000100a00 */
[----:B---3--:R-:W-:Y:S03]  /*44f50*/  HMMA.16816.F32.BF16 R20, R8, R20, R12 ;  /* 0x000000140814723c */ /* 0x008fe6000004180c */
        /* <DEDUP_REMOVED lines=13> */
[----:B------:R-:W3:Y:S04]  /*45030*/  LDL.LU R20, [R1+0x2e0] ;  /* 0x0002e00001147983 */ /* 0x000ee80000300800 */
[----:B------:R-:W3:Y:S04]  /*45040*/  LDL.LU R21, [R1+0x2e4] ;  /* 0x0002e40001157983 */ /* 0x000ee80000300800 */
[----:B------:R-:W2:Y:S04]  /*45050*/  LDL.LU R22, [R1+0x2e8] ;  /* 0x0002e80001167983 */ /* 0x000ea80000300800 */
[----:B------:R-:W2:Y:S04]  /*45060*/  LDL.LU R23, [R1+0x2ec] ;  /* 0x0002ec0001177983 */ /* 0x000ea80000300800 */
[----:B--2---:R-:W-:Y:S04]  /*45070*/  STL.64 [R1+0x2890], R22 ;  /* 0x0028901601007387 */ /* 0x004fe80000100a00 */
[----:B---3--:R0:W-:Y:S04]  /*45080*/  STL.64 [R1+0x2888], R20 ;  /* 0x0028881401007387 */ /* 0x0081e80000100a00 */
[----:B0-----:R-:W2:Y:S02]  /*45090*/  LDL.64 R20, [R1+0x40] ;  /* 0x0000400001147983 */ /* 0x001ea40000100a00 */
[----:B--2---:R-:W-:-:S15]  /*450a0*/  HMMA.16816.F32.BF16 R12, R8, R20, R12 ;  /* 0x00000014080c723c */ /* 0x004fde000004180c */
[----:B------:R-:W-:-:S04]  /*450b0*/  NOP ;  /* 0x0000000000007918 */ /* 0x000fc80000000000 */
[----:B------:R-:W-:Y:S04]  /*450c0*/  STL.64 [R1+0x110], R12 ;  /* 0x0001100c01007387 */ /* 0x000fe80000100a00 */
[----:B------:R0:W-:Y:S04]  /*450d0*/  STL.64 [R1+0x118], R14 ;  /* 0x0001180e01007387 */ /* 0x0001e80000100a00 */
[----:B0-----:R-:W2:Y:S04]  /*450e0*/  LDL.LU.64 R14, [R1+0x29b8] ;  /* 0x0029b800010e7983 */ /* 0x001ea80000300a00 */
[----:B------:R-:W2:Y:S04]  /*450f0*/  LDL.LU.64 R12, [R1+0x29b0] ;  /* 0x0029b000010c7983 */ /* 0x000ea80000300a00 */
[----:B------:R-:W-:Y:S01]  /*45100*/  STL.64 [R1+0x2930], R20 ;  /* 0x0029301401007387 */ /* 0x000fe20000100a00 */
[----:B--2---:R-:W-:-:S15]  /*45110*/  HMMA.16816.F32.BF16 R12, R8, R4, R12 ;  /* 0x00000004080c723c */ /* 0x004fde000004180c */
[----:B------:R-:W-:-:S04]  /*45120*/  NOP ;  /* 0x0000000000007918 */ /* 0x000fc80000000000 */
[----:B------:R0:W-:Y:S04]  /*45130*/  STL.64 [R1+0x100], R12 ;  /* 0x0001000c01007387 */ /* 0x0001e80000100a00 */
[----:B------:R4:W-:Y:S04]  /*45140*/  STL.64 [R1+0x108], R14 ;  /* 0x0001080e01007387 */ /* 0x0009e80000100a00 */
[----:B0-----:R-:W4:Y:S04]  /*45150*/  LDL.LU.64 R12, [R1+0x29a8] ;  /* 0x0029a800010c7983 */ /* 0x001f280000300a00 */
[----:B------:R-:W-:Y:S01]  /*45160*/  STL.64 [R1+0x2928], R4 ;  /* 0x0029280401007387 */ /* 0x000fe20000100a00 */
[----:B----4-:R-:W-:Y:S03]  /*45170*/  HMMA.16816.F32.BF16 R12, R8, R12, R16 ;  /* 0x0000000c080c723c */ /* 0x010fe60000041810 */
[----:B------:R-:W2:-:S15]  /*45180*/  LDL.LU.64 R16, [R1+0x29a0] ;  /* 0x0029a00001107983 */ /* 0x000e9e0000300a00 */
[----:B------:R-:W-:Y:S01]  /*45190*/  NOP ;  /* 0x0000000000007918 */ /* 0x000fe20000000000 */
[----:B------:R-:W-:Y:S04]  /*451a0*/  STL.64 [R1+0x1c0], R12 ;  /* 0x0001c00c01007387 */ /* 0x000fe80000100a00 */
[----:B------:R0:W-:Y:S04]  /*451b0*/  STL.64 [R1+0x1c8], R14 ;  /* 0x0001c80e01007387 */ /* 0x0001e80000100a00 */
[----:B0-----:R-:W3:Y:S04]  /*451c0*/  LDL.LU.64 R14, [R1+0x2998] ;  /* 0x00299800010e7983 */ /* 0x001ee80000300a00 */
[----:B------:R-:W3:Y:S01]  /*451d0*/  LDL.LU.64 R12, [R1+0x2990] ;  /* 0x00299000010c7983 */ /* 0x000ee20000300a00 */
[----:B------:R-:W-:-:S02]  /*451e0*/  IMAD.MOV.U32 R20, RZ, RZ, R3 ;  /* 0x000000ffff147224 */ /* 0x000fc400078e0003 */
[----:B------:R-:W-:Y:S02]  /*451f0*/  IMAD.MOV.U32 R21, RZ, RZ, R0 ;  /* 0x000000ffff157224 */ /* 0x000fe400078e0000 */
[----:B--2---:R-:W-:Y:S02]  /*45200*/  IMAD.MOV.U32 R3, RZ, RZ, R16 ;  /* 0x000000ffff037224 */ /* 0x004fe400078e0010 */
[----:B------:R-:W-:Y:S01]  /*45210*/  IMAD.MOV.U32 R0, RZ, RZ, R17 ;  /* 0x000000ffff007224 */ /* 0x000fe200078e0011 */
[----:B---3--:R-:W-:-:S15]  /*45220*/  HMMA.16816.F32.BF16 R12, R8, R16, R12 ;  /* 0x00000010080c723c */ /* 0x008fde000004180c */
[----:B------:R-:W-:-:S04]  /*45230*/  NOP ;  /* 0x0000000000007918 */ /* 0x000fc80000000000 */
[----:B------:R-:W-:Y:S04]  /*45240*/  STL.64 [R1+0x260], R12 ;  /* 0x0002600c01007387 */ /* 0x000fe80000100a00 */
[----:B------:R0:W-:Y:S04]  /*45250*/  STL.64 [R1+0x268], R14 ;  /* 0x0002680e01007387 */ /* 0x0001e80000100a00 */
[----:B0-----:R-:W2:Y:S04]  /*45260*/  LDL.LU.64 R14, [R1+0x2988] ;  /* 0x00298800010e7983 */ /* 0x001ea80000300a00 */
[----:B------:R-:W2:Y:S04]  /*45270*/  LDL.LU.64 R12, [R1+0x2980] ;  /* 0x00298000010c7983 */ /* 0x000ea80000300a00 */
[----:B------:R-:W3:Y:S04]  /*45280*/  LDL.LU.64 R18, [R1+0x2978] ;  /* 0x0029780001127983 */ /* 0x000ee80000300a00 */
[----:B------:R-:W3:Y:S01]  /*45290*/  LDL.LU.64 R16, [R1+0x2970] ;  /* 0x0029700001107983 */ /* 0x000ee20000300a00 */
[C---:B--2---:R-:W-:Y:S08]  /*452a0*/  HMMA.16816.F32.BF16 R20, R8.reuse, R20, R12 ;  /* 0x000000140814723c */ /* 0x044ff0000004180c */
[----:B---3--:R-:W-:Y:S01]  /*452b0*/  HMMA.16816.F32.BF16 R8, R8, R24, R16 ;  /* 0x000000180808723c */ /* 0x008fe20000041810 */
[----:B------:R-:W2:Y:S04]  /*452c0*/  LDL.LU.64 R14, [R1+0x2968] ;  /* 0x00296800010e7983 */ /* 0x000ea80000300a00 */
[----:B------:R-:W2:Y:S04]  /*452d0*/  LDL.LU.64 R12, [R1+0x2960] ;  /* 0x00296000010c7983 */ /* 0x000ea80000300a00 */
[----:B------:R-:W-:Y:S04]  /*452e0*/  STL.64 [R1+0x28e0], R26 ;  /* 0x0028e01a01007387 */ /* 0x000fe80000100a00 */
[----:B------:R-:W-:Y:S04]  /*452f0*/  STL.64 [R1+0x390], R20 ;  /* 0x0003901401007387 */ /* 0x000fe80000100a00 */
[----:B------:R-:W-:Y:S04]  /*45300*/  STL.64 [R1+0x398], R22 ;  /* 0x0003981601007387 */ /* 0x000fe80000100a00 */
[----:B------:R0:W-:Y:S04]  /*45310*/  STL.64 [R1+0x28d8], R24 ;  /* 0x0028d81801007387 */ /* 0x0001e80000100a00 */
[----:B------:R-:W-:Y:S04]  /*45320*/  STL.64 [R1+0x380], R8 ;  /* 0x0003800801007387 */ /* 0x000fe80000100a00 */
[----:B------:R-:W-:Y:S04]  /*45330*/  STL.64 [R1+0x388], R10 ;  /* 0x0003880a01007387 */ /* 0x000fe80000100a00 */
[----:B0-----:R-:W3:Y:S01]  /*45340*/  LDL.64 R24, [R1] ;  /* 0x0000000001187983 */ /* 0x001ee20000100a00 */
[----:B------:R-:W-:-:S02]  /*45350*/  IMAD.MOV.U32 R20, RZ, RZ, R7 ;  /* 0x000000ffff147224 */ /* 0x000fc400078e0007 */
[----:B------:R-:W-:Y:S01]  /*45360*/  IMAD.MOV.U32 R21, RZ, RZ, R6 ;  /* 0x000000ffff157224 */ /* 0x000fe200078e0006 */
[----:B---3--:R-:W-:Y:S04]  /*45370*/  STL.64 [R1+0x28f8], R24 ;  /* 0x0028f81801007387 */ /* 0x008fe80000100a00 */
[----:B------:R-:W3:Y:S04]  /*45380*/  LDL.LU R16, [R1+0x1b0] ;  /* 0x0001b00001107983 */ /* 0x000ee80000300800 */
[----:B------:R-:W3:Y:S04]  /*45390*/  LDL.LU R17, [R1+0x1b4] ;  /* 0x0001b40001117983 */ /* 0x000ee80000300800 */
[----:B------:R-:W4:Y:S04]  /*453a0*/  LDL.LU R18, [R1+0x1b8] ;  /* 0x0001b80001127983 */ /* 0x000f280000300800 */
[----:B------:R-:W4:Y:S04]  /*453b0*/  LDL.LU R19, [R1+0x1bc] ;  /* 0x0001bc0001137983 */ /* 0x000f280000300800 */
[----:B------:R0:W-:Y:S04]  /*453c0*/  STL.64 [R1+0x2948], R20 ;  /* 0x0029481401007387 */ /* 0x0001e80000100a00 */
[----:B------:R-:W2:Y:S04]  /*453d0*/  LDL.LU R4, [R1+0x430] ;  /* 0x0004300001047983 */ /* 0x000ea80000300800 */
[----:B------:R-:W2:Y:S04]  /*453e0*/  LDL.LU R5, [R1+0x434] ;  /* 0x0004340001057983 */ /* 0x000ea80000300800 */
[----:B------:R-:W2:Y:S04]  /*453f0*/  LDL.LU R6, [R1+0x438] ;  /* 0x0004380001067983 */ /* 0x000ea80000300800 */
[----:B------:R-:W2:Y:S04]  /*45400*/  LDL.LU R7, [R1+0x43c] ;  /* 0x00043c0001077983 */ /* 0x000ea80000300800 */
[----:B0-----:R-:W3:Y:S04]  /*45410*/  LDL.64 R20, [R1+0x60] ;  /* 0x0000600001147983 */ /* 0x001ee80000100a00 */
[----:B--2---:R-:W-:Y:S04]  /*45420*/  STL.64 [R1+0x2940], R6 ;  /* 0x0029400601007387 */ /* 0x004fe80000100a00 */
[----:B------:R0:W-:Y:S04]  /*45430*/  STL.64 [R1+0x2938], R4 ;  /* 0x0029380401007387 */ /* 0x0001e80000100a00 */
[----:B0-----:R-:W2:Y:S04]  /*45440*/  LDL.LU R4, [R1+0x440] ;  /* 0x0004400001047983 */ /* 0x001ea80000300800 */
[----:B------:R-:W2:Y:S04]  /*45450*/  LDL.LU R5, [R1+0x444] ;  /* 0x0004440001057983 */ /* 0x000ea80000300800 */
[----:B------:R-:W2:Y:S04]  /*45460*/  LDL.LU R6, [R1+0x448] ;  /* 0x0004480001067983 */ /* 0x000ea80000300800 */
[----:B------:R-:W2:Y:S01]  /*45470*/  LDL.LU R7, [R1+0x44c] ;  /* 0x00044c0001077983 */ /* 0x000ea20000300800 */
        /* <DEDUP_REMOVED lines=19> */
[----:B----4-:R-:W-:Y:S04]  /*455b0*/  STL.64 [R1+0x28f0], R18 ;  /* 0x0028f01201007387 */ /* 0x010fe80000100a00 */
[----:B---3--:R0:W-:Y:S04]  /*455c0*/  STL.64 [R1+0x28e8], R16 ;  /* 0x0028e81001007387 */ /* 0x0081e80000100a00 */
[----:B0-----:R-:W3:Y:S04]  /*455d0*/  LDL.LU R16, [R1+0x370] ;  /* 0x0003700001107983 */ /* 0x001ee80000300800 */
[----:B------:R-:W3:Y:S04]  /*455e0*/  LDL.LU R17, [R1+0x374] ;  /* 0x0003740001117983 */ /* 0x000ee80000300800 */
[----:B------:R-:W4:Y:S04]  /*455f0*/  LDL.LU R18, [R1+0x378] ;  /* 0x0003780001127983 */ /* 0x000f280000300800 */
[----:B------:R-:W4:Y:S01]  /*45600*/  LDL.LU R19, [R1+0x37c] ;  /* 0x00037c0001137983 */ /* 0x000f220000300800 */
[----:B------:R-:W-:Y:S01]  /*45610*/  HMMA.16816.F32.BF16 R4, R12, R20, R4 ;  /* 0x000000140c04723c */ /* 0x000fe20000041804 */
[----:B------:R-:W-:-:S02]  /*45620*/  IMAD.MOV.U32 R3, RZ, RZ, R20 ;  /* 0x000000ffff037224 */ /* 0x000fc400078e0014 */
[----:B------:R-:W-:Y:S01]  /*45630*/  IMAD.MOV.U32 R0, RZ, RZ, R21 ;  /* 0x000000ffff007224 */ /* 0x000fe200078e0015 */
[----:B----4-:R-:W-:Y:S04]  /*45640*/  STL.64 [R1+0x2908], R18 ;  /* 0x0029081201007387 */ /* 0x010fe80000100a00 */
[----:B---3--:R0:W-:Y:S04]  /*45650*/  STL.64 [R1+0x2900], R16 ;  /* 0x0029001001007387 */ /* 0x0081e80000100a00 */
[----:B0-----:R-:W3:Y:S04]  /*45660*/  LDL.LU R16, [R1+0x400] ;  /* 0x0004000001107983 */ /* 0x001ee80000300800 */
[----:B------:R-:W3:Y:S04]  /*45670*/  LDL.LU R17, [R1+0x404] ;  /* 0x0004040001117983 */ /* 0x000ee80000300800 */
[----:B------:R-:W3:Y:S04]  /*45680*/  LDL.LU R18, [R1+0x408] ;  /* 0x0004080001127983 */ /* 0x000ee80000300800 */
[----:B------:R-:W3:Y:S04]  /*45690*/  LDL.LU R19, [R1+0x40c] ;  /* 0x00040c0001137983 */ /* 0x000ee80000300800 */
[----:B------:R-:W4:Y:S04]  /*456a0*/  LDL.LU.64 R8, [R1+0x20] ;  /* 0x0000200001087983 */ /* 0x000f280000300a00 */
        /* <DEDUP_REMOVED lines=11> */
[----:B--2---:R-:W-:-:S15]  /*45760*/  HMMA.16816.F32.BF16 R4, R12, R20, R4 ;  /* 0x000000140c04723c */ /* 0x004fde0000041804 */
[----:B------:R-:W-:-:S04]  /*45770*/  NOP ;  /* 0x0000000000007918 */ /* 0x000fc80000000000 */
[----:B------:R0:W-:Y:S04]  /*45780*/  STL.64 [R1+0x450], R4 ;  /* 0x0004500401007387 */ /* 0x0001e80000100a00 */
[----:B------:R-:W-:Y:S04]  /*45790*/  STL.64 [R1+0x458], R6 ;  /* 0x0004580601007387 */ /* 0x000fe80000100a00 */
[----:B0-----:R-:W2:Y:S04]  /*457a0*/  LDL.LU.64 R4, [R1+0x2928] ;  /* 0x0029280001047983 */ /* 0x001ea80000300a00 */
[----:B------:R0:W-:Y:S04]  /*457b0*/  STL.64 [R1+0x28a0], R20 ;  /* 0x0028a01401007387 */ /* 0x0001e80000100a00 */
[----:B0-----:R-:W3:Y:S01]  /*457c0*/  LDL.64 R20, [R1+0x50] ;  /* 0x0000500001147983 */ /* 0x001ee20000100a00 */
[----:B--2---:R-:W-:Y:S03]  /*457d0*/  HMMA.16816.F32.BF16 R24, R12, R4, R24 ;  /* 0x000000040c18723c */ /* 0x004fe60000041818 */
[----:B---3--:R-:W-:-:S15]  /*457e0*/  STL.64 [R1+0x28b0], R20 ;  /* 0x0028b01401007387 */ /* 0x008fde0000100a00 */
[----:B------:R-:W-:Y:S01]  /*457f0*/  NOP ;  /* 0x0000000000007918 */ /* 0x000fe20000000000 */
[----:B------:R-:W-:Y:S04]  /*45800*/  STL.64 [R1+0x440], R24 ;  /* 0x0004401801007387 */ /* 0x000fe80000100a00 */
[----:B------:R0:W-:Y:S04]  /*45810*/  STL.64 [R1+0x448], R26 ;  /* 0x0004481a01007387 */ /* 0x0001e80000100a00 */
[----:B0-----:R-:W4:Y:S04]  /*45820*/  LDL.LU.64 R26, [R1+0x2920] ;  /* 0x00292000011a7983 */ /* 0x001f280000300a00 */
[----:B------:R-:W4:Y:S04]  /*45830*/  LDL.LU.64 R24, [R1+0x2918] ;  /* 0x0029180001187983 */ /* 0x000f280000300a00 */
[----:B------:R0:W-:Y:S04]  /*45840*/  STL.64 [R1+0x28a8], R4 ;  /* 0x0028a80401007387 */ /* 0x0001e80000100a00 */
[----:B0-----:R-:W2:Y:S04]  /*45850*/  LDL.LU R4, [R1+0x3d0] ;  /* 0x0003d00001047983 */ /* 0x001ea80000300800 */
[----:B------:R-:W2:Y:S04]  /*45860*/  LDL.LU R5, [R1+0x3d4] ;  /* 0x0003d40001057983 */ /* 0x000ea80000300800 */
[----:B------:R-:W3:Y:S04]  /*45870*/  LDL.LU R6, [R1+0x3d8] ;  /* 0x0003d80001067983 */ /* 0x000ee80000300800 */
[----:B------:R-:W3:Y:S01]  /*45880*/  LDL.LU R7, [R1+0x3dc] ;  /* 0x0003dc0001077983 */ /* 0x000ee20000300800 */
[C---:B----4-:R-:W-:Y:S03]  /*45890*/  HMMA.16816.F32.BF16 R24, R12.reuse, R8, R24 ;  /* 0x000000080c18723c */ /* 0x050fe60000041818 */
        /* <DEDUP_REMOVED lines=17> */
[----:B------:R0:W-:Y:S04]  /*459b0*/  STL.64 [R1+0x420], R24 ;  /* 0x0004201801007387 */ /* 0x0001e80000100a00 */
[----:B------:R-:W-:Y:S04]  /*459c0*/  STL.64 [R1+0x428], R26 ;  /* 0x0004281a01007387 */ /* 0x000fe80000100a00 */
[----:B0-----:R-:W3:Y:S01]  /*459d0*/  LDL.LU.64 R24, [R1+0x28f8] ;  /* 0x0028f80001187983 */ /* 0x001ee20000300a00 */
[----:B------:R-:W-:Y:S02]  /*459e0*/  IMAD.MOV.U32 R20, RZ, RZ, R3 ;  /* 0x000000ffff147224 */ /* 0x000fe400078e0003 */
[----:B------:R-:W-:Y:S01]  /*459f0*/  IMAD.MOV.U32 R21, RZ, RZ, R0 ;  /* 0x000000ffff157224 */ /* 0x000fe200078e0000 */
        /* <DEDUP_REMOVED lines=8> */
[----:B------:R-:W2:Y:S04]  /*45a80*/  LDL.LU.64 R26, [R1+0x28e0] ;  /* 0x0028e000011a7983 */ /* 0x000ea80000300a00 */
[----:B------:R-:W3:Y:S02]  /*45a90*/  LDL.LU.64 R24, [R1+0x28d8] ;  /* 0x0028d80001187983 */ /* 0x000ee40000300a00 */
[----:B---3--:R-:W-:Y:S02]  /*45aa0*/  HMMA.16816.F32.BF16 R12, R12, R24, R16 ;  /* 0x000000180c0c723c */ /* 0x008fe40000041810 */
[----:B------:R-:W3:Y:S04]  /*45ab0*/  LDL.LU.64 R18, [R1+0x28d0] ;  /* 0x0028d00001127983 */ /* 0x000ee80000300a00 */
[----:B------:R-:W3:Y:S04]  /*45ac0*/  LDL.LU.64 R16, [R1+0x28c8] ;  /* 0x0028c80001107983 */ /* 0x000ee80000300a00 */
[----:B--2---:R-:W-:Y:S04]  /*45ad0*/  STL.64 [R1+0x2868], R26 ;  /* 0x0028681a01007387 */ /* 0x004fe80000100a00 */
[----:B------:R0:W-:Y:S05]  /*45ae0*/  STL.64 [R1+0x2860], R24 ;  /* 0x0028601801007387 */ /* 0x0001ea0000100a00 */
[----:B------:R1:W-:Y:S04]  /*45af0*/  STL.64 [R1+0x370], R12 ;  /* 0x0003700c01007387 */ /* 0x0003e80000100a00 */
[----:B------:R-:W-:Y:S04]  /*45b00*/  STL.64 [R1+0x378], R14 ;  /* 0x0003780e01007387 */ /* 0x000fe80000100a00 */
[----:B0-----:R-:W2:Y:S04]  /*45b10*/  LDL.LU R24, [R1+0x3b0] ;  /* 0x0003b00001187983 */ /* 0x001ea80000300800 */
[----:B------:R-:W2:Y:S04]  /*45b20*/  LDL.LU R25, [R1+0x3b4] ;  /* 0x0003b40001197983 */ /* 0x000ea80000300800 */
[----:B------:R-:W2:Y:S04]  /*45b30*/  LDL.LU R26, [R1+0x3b8] ;  /* 0x0003b800011a7983 */ /* 0x000ea80000300800 */
[----:B------:R-:W2:Y:S04]  /*45b40*/  LDL.LU R27, [R1+0x3bc] ;  /* 0x0003bc00011b7983 */ /* 0x000ea80000300800 */
[----:B-1----:R-:W2:Y:S01]  /*45b50*/  LDL.LU.64 R12, [R1+0x10] ;  /* 0x00001000010c7983 */ /* 0x002ea20000300a00 */
[----:B---3--:R-:W-:Y:S03]  /*45b60*/  HMMA.16816.F32.BF16 R20, R16, R20, R4 ;  /* 0x000000141014723c */ /* 0x008fe60000041804 */
[----:B------:R-:W3:Y:S04]  /*45b70*/  LDL.LU.64 R6, [R1+0x28c0] ;  /* 0x0028c00001067983 */ /* 0x000ee80000300a00 */
[----:B------:R-:W3:-:S12]  /*45b80*/  LDL.LU.64 R4, [R1+0x28b8] ;  /* 0x0028b80001047983 */ /* 0x000ed80000300a00 */
[----:B------:R0:W-:Y:S04]  /*45b90*/  STL.64 [R1+0x400], R20 ;  /* 0x0004001401007387 */ /* 0x0001e80000100a00 */
[----:B------:R-:W-:Y:S04]  /*45ba0*/  STL.64 [R1+0x408], R22 ;  /* 0x0004081601007387 */ /* 0x000fe80000100a00 */
[----:B0-----:R-:W3:Y:S02]  /*45bb0*/  LDL.LU.64 R20, [R1+0x28b0] ;  /* 0x0028b00001147983 */ /* 0x001ee40000300a00 */
[----:B---3--:R-:W-:-:S15]  /*45bc0*/  HMMA.16816.F32.BF16 R4, R16, R20, R4 ;  /* 0x000000141004723c */ /* 0x008fde0000041804 */
[----:B------:R-:W-:-:S04]  /*45bd0*/  NOP ;  /* 0x0000000000007918 */ /* 0x000fc80000000000 */
[----:B------:R0:W-:Y:S04]  /*45be0*/  STL.64 [R1+0x3f0], R4 ;  /* 0x0003f00401007387 */ /* 0x0001e80000100a00 */
[----:B------:R1:W-:Y:S04]  /*45bf0*/  STL.64 [R1+0x3f8], R6 ;  /* 0x0003f80601007387 */ /* 0x0003e80000100a00 */
[----:B0-----:R-:W2:Y:S01]  /*45c00*/  LDL.LU.64 R4, [R1+0x28a8] ;  /* 0x0028a80001047983 */ /* 0x001ea20000300a00 */
[----:B-1----:R-:W-:Y:S02]  /*45c10*/  IMAD.MOV.U32 R7, RZ, RZ, R20 ;  /* 0x000000ffff077224 */ /* 0x002fe400078e0014 */
[----:B------:R-:W-:-:S02]  /*45c20*/  IMAD.MOV.U32 R6, RZ, RZ, R21 ;  /* 0x000000ffff067224 */ /* 0x000fc400078e0015 */
[----:B------:R-:W4:Y:S02]  /*45c30*/  LDL.LU.64 R20, [R1+0x28a0] ;  /* 0x0028a00001147983 */ /* 0x000f240000300a00 */
[----:B----4-:R-:W-:-:S15]  /*45c40*/  HMMA.16816.F32.BF16 R8, R16, R20, R8 ;  /* 0x000000141008723c */ /* 0x010fde0000041808 */
[----:B------:R-:W-:-:S04]  /*45c50*/  NOP ;  /* 0x0000000000007918 */ /* 0x000fc80000000000 */
[----:B------:R0:W-:Y:S04]  /*45c60*/  STL.64 [R1+0x3e0], R8 ;  /* 0x0003e00801007387 */ /* 0x0001e80000100a00 */
[----:B------:R1:W-:Y:S04]  /*45c70*/  STL.64 [R1+0x3e8], R10 ;  /* 0x0003e80a01007387 */ /* 0x0003e80000100a00 */
[----:B0-----:R-:W3:Y:S01]  /*45c80*/  LDL.LU.64 R8, [R1+0x2898] ;  /* 0x0028980001087983 */ /* 0x001ee20000300a00 */
[----:B-1----:R-:W-:Y:S02]  /*45c90*/  IMAD.MOV.U32 R11, RZ, RZ, R20 ;  /* 0x000000ffff0b7224 */ /* 0x002fe400078e0014 */
[----:B------:R-:W-:Y:S01]  /*45ca0*/  IMAD.MOV.U32 R10, RZ, RZ, R21 ;  /* 0x000000ffff0a7224 */ /* 0x000fe200078e0015 */
[----:B------:R-:W3:Y:S04]  /*45cb0*/  LDL.LU.64 R22, [R1+0x2890] ;  /* 0x0028900001167983 */ /* 0x000ee80000300a00 */
[----:B------:R-:W3:Y:S01]  /*45cc0*/  LDL.LU.64 R20, [R1+0x2888] ;  /* 0x0028880001147983 */ /* 0x000ee20000300a00 */
[----:B--2---:R-:W-:Y:S03]  /*45cd0*/  HMMA.16816.F32.BF16 R24, R16, R4, R24 ;  /* 0x000000041018723c */ /* 0x004fe60000041818 */
[----:B------:R0:W-:Y:S02]  /*45ce0*/  STL.64 [R1+0x2808], R4 ;  /* 0x0028080401007387 */ /* 0x0001e40000100a00 */
[----:B0-----:R-:W-:-:S02]  /*45cf0*/  IMAD.MOV.U32 R4, RZ, RZ, R11 ;  /* 0x000000ffff047224 */ /* 0x001fc400078e000b */
[----:B------:R-:W-:-:S12]  /*45d00*/  IMAD.MOV.U32 R5, RZ, RZ, R10 ;  /* 0x000000ffff057224 */ /* 0x000fd800078e000a */
[----:B------:R-:W-:Y:S04]  /*45d10*/  STL.64 [R1+0x3d0], R24 ;  /* 0x0003d01801007387 */ /* 0x000fe80000100a00 */
[----:B------:R-:W-:Y:S04]  /*45d20*/  STL.64 [R1+0x3d8], R26 ;  /* 0x0003d81a01007387 */ /* 0x000fe80000100a00 */
[----:B------:R-:W-:Y:S01]  /*45d30*/  STL.64 [R1+0x2820], R4 ;  /* 0x0028200401007387 */ /* 0x000fe20000100a00 */
[----:B---3--:R-:W-:-:S15]  /*45d40*/  HMMA.16816.F32.BF16 R20, R16, R8, R20 ;  /* 0x000000081014723c */ /* 0x008fde0000041814 */
[----:B------:R-:W-:-:S04]  /*45d50*/  NOP ;  /* 0x0000000000007918 */ /* 0x000fc80000000000 */
[----:B------:R0:W-:Y:S04]  /*45d60*/  STL.64 [R1+0x3c0], R20 ;  /* 0x0003c01401007387 */ /* 0x0001e80000100a00 */
[----:B------:R1:W-:Y:S04]  /*45d70*/  STL.64 [R1+0x3c8], R22 ;  /* 0x0003c81601007387 */ /* 0x0003e80000100a00 */
[----:B0-----:R-:W2:Y:S04]  /*45d80*/  LDL.LU R20, [R1+0x1a0] ;  /* 0x0001a00001147983 */ /* 0x001ea80000300800 */
[----:B------:R-:W2:Y:S04]  /*45d90*/  LDL.LU R21, [R1+0x1a4] ;  /* 0x0001a40001157983 */ /* 0x000ea80000300800 */
[----:B-1----:R-:W3:Y:S04]  /*45da0*/  LDL.LU R22, [R1+0x1a8] ;  /* 0x0001a80001167983 */ /* 0x002ee80000300800 */
[----:B------:R-:W3:Y:S01]  /*45db0*/  LDL.LU R23, [R1+0x1ac] ;  /* 0x0001ac0001177983 */ /* 0x000ee20000300800 */
[----:B------:R-:W-:-:S02]  /*45dc0*/  IMAD.MOV.U32 R24, RZ, RZ, R3 ;  /* 0x000000ffff187224 */ /* 0x000fc400078e0003 */
[----:B------:R-:W-:Y:S02]  /*45dd0*/  IMAD.MOV.U32 R25, RZ, RZ, R0 ;  /* 0x000000ffff197224 */ /* 0x000fe400078e0000 */
[----:B------:R-:W-:Y:S02]  /*45de0*/  IMAD.MOV.U32 R4, RZ, RZ, R7 ;  /* 0x000000ffff047224 */ /* 0x000fe400078e0007 */
[----:B------:R-:W-:Y:S01]  /*45df0*/  IMAD.MOV.U32 R5, RZ, RZ, R6 ;  /* 0x000000ffff057224 */ /* 0x000fe200078e0006 */
[----:B---3--:R-:W-:Y:S04]  /*45e00*/  STL.64 [R1+0x2878], R22 ;  /* 0x0028781601007387 */ /* 0x008fe80000100a00 */
[----:B--2---:R-:W-:Y:S04]  /*45e10*/  STL.64 [R1+0x2870], R20 ;  /* 0x0028701401007387 */ /* 0x004fe80000100a00 */
        /* <DEDUP_REMOVED lines=9> */
[----:B------:R-:W-:Y:S04]  /*45eb0*/  STL.64 [R1+0x2838], R4 ;  /* 0x0028380401007387 */ /* 0x000fe80000100a00 */
[----:B------:R0:W-:Y:S04]  /*45ec0*/  STL.64 [R1+0x2800], R8 ;  /* 0x0028000801007387 */ /* 0x0001e80000100a00 */
[----:B0-----:R-:W4:Y:S04]  /*45ed0*/  LDL.LU R8, [R1+0xd0] ;  /* 0x0000d00001087983 */ /* 0x001f280000300800 */
[----:B------:R-:W4:Y:S04]  /*45ee0*/  LDL.LU R9, [R1+0xd4] ;  /* 0x0000d40001097983 */ /* 0x000f280000300800 */
[----:B------:R-:W2:Y:S04]  /*45ef0*/  LDL.LU R10, [R1+0xd8] ;  /* 0x0000d800010a7983 */ /* 0x000ea80000300800 */
[----:B------:R-:W2:Y:S04]  /*45f00*/  LDL.LU R11, [R1+0xdc] ;  /* 0x0000dc00010b7983 */ /* 0x000ea80000300800 */
[----:B------:R-:W3:Y:S04]  /*45f10*/  LDL.64 R4, [R1+0x60] ;  /* 0x0000600001047983 */ /* 0x000ee80000100a00 */
[----:B--2---:R-:W-:Y:S04]  /*45f20*/  STL.64 [R1+0x2818], R10 ;  /* 0x0028180a01007387 */ /* 0x004fe80000100a00 */
[----:B----4-:R0:W-:Y:S04]  /*45f30*/  STL.64 [R1+0x2810], R8 ;  /* 0x0028100801007387 */ /* 0x0101e80000100a00 */
[----:B0-----:R-:W2:Y:S04]  /*45f40*/  LDL.LU R8, [R1+0xe0] ;  /* 0x0000e00001087983 */ /* 0x001ea80000300800 */
[----:B------:R-:W2:Y:S04]  /*45f50*/  LDL.LU R9, [R1+0xe4] ;  /* 0x0000e40001097983 */ /* 0x000ea80000300800 */
[----:B------:R-:W4:Y:S04]  /*45f60*/  LDL.LU R10, [R1+0xe8] ;  /* 0x0000e800010a7983 */ /* 0x000f280000300800 */
[----:B------:R-:W4:Y:S01]  /*45f70*/  LDL.LU R11, [R1+0xec] ;  /* 0x0000ec00010b7983 */ /* 0x000f220000300800 */
[C---:B------:R-:W-:Y:S03]  /*45f80*/  HMMA.16816.F32.BF16 R24, R16.reuse, R12, R24 ;  /* 0x0000000c1018723c */ /* 0x040fe60000041818 */
        /* <DEDUP_REMOVED lines=26> */
[----:B------:R-:W3:Y:S02]  /*46130*/  LDL.LU.64 R24, [R1+0x2860] ;  /* 0x0028600001187983 */ /* 0x000ee40000300a00 */
[----:B---3--:R-:W-:Y:S02]  /*46140*/  HMMA.16816.F32.BF16 R16, R16, R24, R20 ;  /* 0x000000181010723c */ /* 0x008fe40000041814 */
[----:B------:R-:W3:Y:S04]  /*46150*/  LDL.LU.64 R22, [R1+0x2858] ;  /* 0x0028580001167983 */ /* 0x000ee80000300a00 */
[----:B------:R-:W3:Y:S04]  /*46160*/  LDL.LU.64 R20, [R1+0x2850] ;  /* 0x0028500001147983 */ /* 0x000ee80000300a00 */
[----:B--2---:R-:W-:Y:S04]  /*46170*/  STL.64 [R1+0x27e0], R26 ;  /* 0x0027e01a01007387 */ /* 0x004fe80000100a00 */
[----:B------:R0:W-:Y:S05]  /*46180*/  STL.64 [R1+0x27d8], R24 ;  /* 0x0027d81801007387 */ /* 0x0001ea0000100a00 */
[----:B------:R-:W-:Y:S04]  /*46190*/  STL.64 [R1+0x2e0], R16 ;  /* 0x0002e01001007387 */ /* 0x000fe80000100a00 */
[----:B------:R-:W-:Y:S04]  /*461a0*/  STL.64 [R1+0x2e8], R18 ;  /* 0x0002e81201007387 */ /* 0x000fe80000100a00 */
[----:B0-----:R-:W2:Y:S04]  /*461b0*/  LDL.LU R24, [R1+0x520] ;  /* 0x0005200001187983 */ /* 0x001ea80000300800 */
[----:B------:R-:W2:Y:S04]  /*461c0*/  LDL.LU R25, [R1+0x524] ;  /* 0x0005240001197983 */ /* 0x000ea80000300800 */
[----:B------:R-:W2:Y:S04]  /*461d0*/  LDL.LU R26, [R1+0x528] ;  /* 0x00052800011a7983 */ /* 0x000ea80000300800 */
[----:B------:R-:W2:Y:S01]  /*461e0*/  LDL.LU R27, [R1+0x52c] ;  /* 0x00052c00011b7983 */ /* 0x000ea20000300800 */
[----:B------:R-:W-:Y:S01]  /*461f0*/  IMAD.MOV.U32 R29, RZ, RZ, R5 ;  /* 0x000000ffff1d7224 */ /* 0x000fe200078e0005 */
[C---:B---3--:R-:W-:Y:S02]  /*46200*/  HMMA.16816.F32.BF16 R8, R20.reuse, R4, R8 ;  /* 0x000000041408723c */ /* 0x048fe40000041808 */
[----:B--2---:R-:W-:Y:S04]  /*46210*/  STL.64 [R1+0x27f0], R26 ;  /* 0x0027f01a01007387 */ /* 0x004fe80000100a00 */
[----:B------:R0:W-:Y:S04]  /*46220*/  STL.64 [R1+0x27e8], R24 ;  /* 0x0027e81801007387 */ /* 0x0001e80000100a00 */
[----:B0-----:R-:W2:Y:S04]  /*46230*/  LDL.LU R24, [R1+0x270] ;  /* 0x0002700001187983 */ /* 0x001ea80000300800 */
[----:B------:R-:W2:Y:S04]  /*46240*/  LDL.LU R25, [R1+0x274] ;  /* 0x0002740001197983 */ /* 0x000ea80000300800 */
[----:B------:R-:W2:Y:S04]  /*46250*/  LDL.LU R26, [R1+0x278] ;  /* 0x00027800011a7983 */ /* 0x000ea80000300800 */
[----:B------:R-:W2:Y:S04]  /*46260*/  LDL.LU R27, [R1+0x27c] ;  /* 0x00027c00011b7983 */ /* 0x000ea80000300800 */
[----:B------:R-:W3:Y:S04]  /*46270*/  LDL.64 R16, [R1] ;  /* 0x0000000001107983 */ /* 0x000ee80000100a00 */
        /* <DEDUP_REMOVED lines=18> */
[----:B------:R-:W4:-:S15]  /*463a0*/  LDL.LU.64 R8, [R1+0x2800] ;  /* 0x0028000001087983 */ /* 0x000f1e0000300a00 */
[----:B------:R-:W-:Y:S02]  /*463b0*/  NOP ;  /* 0x0000000000007918 */ /* 0x000fe40000000000 */
[----:B------:R-:W-:Y:S04]  /*463c0*/  STL.64 [R1+0x2a0], R4 ;  /* 0x0002a00401007387 */ /* 0x000fe80000100a00 */
[----:B------:R-:W-:Y:S01]  /*463d0*/  STL.64 [R1+0x2a8], R6 ;  /* 0x0002a80601007387 */ /* 0x000fe20000100a00 */
[----:B------:R-:W0:Y:S03]  /*463e0*/  S2R R0, SR_TID.X ;  /* 0x0000000000007919 */ /* 0x000e260000002100 */
[----:B------:R-:W-:Y:S01]  /*463f0*/  LDSM.16.MT88.4 R4, [R2+UR5+0xc100] ;  /* 0x00c100050204783b */ /* 0x000fe20008004200 */
[----:B----4-:R-:W-:-:S15]  /*46400*/  HMMA.16816.F32.BF16 R12, R20, R8, R12 ;  /* 0x00000008140c723c */ /* 0x010fde000004180c */
[----:B------:R-:W-:-:S04]  /*46410*/  NOP ;  /* 0x0000000000007918 */ /* 0x000fc80000000000 */
[----:B------:R1:W-:Y:S04]  /*46420*/  STL.64 [R1+0x290], R12 ;  /* 0x0002900c01007387 */ /* 0x0003e80000100a00 */
[----:B------:R-:W-:Y:S04]  /*46430*/  STL.64 [R1+0x298], R14 ;  /* 0x0002980e01007387 */ /* 0x000fe80000100a00 */
[----:B-1----:R-:W2:Y:S01]  /*46440*/  LDL.LU.64 R12, [R1+0x27f8] ;  /* 0x0027f800010c7983 */ /* 0x002ea20000300a00 */
[----:B------:R-:W-:Y:S02]  /*46450*/  IMAD.MOV.U32 R28, RZ, RZ, R8 ;  /* 0x000000ffff1c7224 */ /* 0x000fe400078e0008 */
[----:B------:R-:W-:-:S02]  /*46460*/  IMAD.MOV.U32 R3, RZ, RZ, R9 ;  /* 0x000000ffff037224 */ /* 0x000fc400078e0009 */
[----:B------:R-:W1:Y:S04]  /*46470*/  LDSM.16.MT88.4 R8, [R2+UR5+0xc180] ;  /* 0x00c180050208783b */ /* 0x000e680008004200 */
[----:B-1----:R-:W-:Y:S04]  /*46480*/  STL.64 [R1+0x2730], R10 ;  /* 0x0027300a01007387 */ /* 0x002fe80000100a00 */
[----:B------:R-:W-:Y:S01]  /*46490*/  STL.64 [R1+0x2728], R8 ;  /* 0x0027280801007387 */ /* 0x000fe20000100a00 */
[----:B------:R-:W1:Y:S01]  /*464a0*/  S2R R15, SR_TID.X ;  /* 0x00000000000f7919 */ /* 0x000e620000002100 */
[----:B--2---:R-:W-:-:S15]  /*464b0*/  HMMA.16816.F32.BF16 R24, R20, R12, R24 ;  /* 0x0000000c1418723c */ /* 0x004fde0000041818 */
[----:B------:R-:W-:-:S04]  /*464c0*/  NOP ;  /* 0x0000000000007918 */ /* 0x000fc80000000000 */
[----:B------:R-:W-:Y:S04]  /*464d0*/  STL.64 [R1+0x280], R24 ;  /* 0x0002801801007387 */ /* 0x000fe80000100a00 */
[----:B------:R2:W-:Y:S04]  /*464e0*/  STL.64 [R1+0x288], R26 ;  /* 0x0002881a01007387 */ /* 0x0005e80000100a00 */
[----:B--2---:R-:W3:Y:S04]  /*464f0*/  LDL.LU.64 R26, [R1+0x27f0] ;  /* 0x0027f000011a7983 */ /* 0x004ee80000300a00 */
[----:B------:R-:W3:Y:S01]  /*46500*/  LDL.LU.64 R24, [R1+0x27e8] ;  /* 0x0027e80001187983 */ /* 0x000ee20000300a00 */
[C---:B0-----:R-:W-:Y:S01]  /*46510*/  IMAD.SHL.U32 R14, R0.reuse, 0x2, RZ ;  /* 0x00000002000e7824 */ /* 0x041fe200078e00ff */
[----:B------:R-:W-:-:S04]  /*46520*/  LOP3.LUT R2, R0, 0x7, RZ, 0xc0, !PT ;  /* 0x0000000700027812 */ /* 0x000fc800078ec0ff */
[----:B------:R-:W-:Y:S01]  /*46530*/  LOP3.LUT R11, R14, 0x10, RZ, 0xc0, !PT ;  /* 0x000000100e0b7812 */ /* 0x000fe200078ec0ff */
[----:B------:R-:W-:-:S03]  /*46540*/  IMAD R0, R2, 0x210, RZ ;  /* 0x0000021002007824 */ /* 0x000fc600078e02ff */
[----:B-1----:R-:W-:Y:S01]  /*46550*/  LOP3.LUT R11, R11, 0x20, R15, 0xf8, !PT ;  /* 0x000000200b0b7812 */ /* 0x002fe200078ef80f */
[----:B------:R-:W-:-:S03]  /*46560*/  IMAD.SHL.U32 R2, R15, 0x100, RZ ;  /* 0x000001000f027824 */ /* 0x000fc600078e00ff */
[----:B------:R-:W-:-:S04]  /*46570*/  LOP3.LUT R11, R0, R11, RZ, 0x3c, !PT ;  /* 0x0000000b000b7212 */ /* 0x000fc800078e3cff */
[----:B------:R-:W-:Y:S01]  /*46580*/  LOP3.LUT R11, R11, 0x1000, R2, 0xf8, !PT ;  /* 0x000010000b0b7812 */ /* 0x000fe200078ef802 */
[----:B------:R-:W-:Y:S02]  /*46590*/  IMAD.MOV.U32 R2, RZ, RZ, R12 ;  /* 0x000000ffff027224 */ /* 0x000fe400078e000c */
[----:B------:R-:W-:Y:S02]  /*465a0*/  IMAD.MOV.U32 R0, RZ, RZ, R13 ;  /* 0x000000ffff007224 */ /* 0x000fe400078e000d */
[----:B------:R-:W0:Y:S04]  /*465b0*/  LDSM.16.MT88.4 R12, [R11+UR5+0xe000] ;  /* 0x00e000050b0c783b */ /* 0x000e280008004200 */
[----:B0-----:R-:W-:Y:S04]  /*465c0*/  STL.64 [R1+0x2698], R14 ;  /* 0x0026980e01007387 */ /* 0x001fe80000100a00 */
        /* <DEDUP_REMOVED lines=9> */
[----:B0-----:R-:W3:Y:S04]  /*46660*/  LDL.LU.64 R26, [R1+0x27e0] ;  /* 0x0027e000011a7983 */ /* 0x001ee80000300a00 */
[----:B------:R-:W2:Y:S01]  /*46670*/  LDL.LU.64 R24, [R1+0x27d8] ;  /* 0x0027d80001187983 */ /* 0x000ea20000300a00 */
[----:B------:R-:W-:-:S02]  /*46680*/  IMAD.MOV.U32 R9, RZ, RZ, R16 ;  /* 0x000000ffff097224 */ /* 0x000fc400078e0010 */
[----:B------:R-:W-:Y:S02]  /*46690*/  IMAD.MOV.U32 R8, RZ, RZ, R17 ;  /* 0x000000ffff087224 */ /* 0x000fe400078e0011 */
[----:B------:R-:W0:Y:S04]  /*466a0*/  LDSM.16.MT88.4 R16, [R11+UR5+0xe080] ;  /* 0x00e080050b10783b */ /* 0x000e280008004200 */
[----:B------:R-:W-:Y:S04]  /*466b0*/  STL.64 [R1+0x27a8], R8 ;  /* 0x0027a80801007387 */ /* 0x000fe80000100a00 */
[----:B0-----:R-:W-:Y:S04]  /*466c0*/  STL.64 [R1+0x2620], R18 ;  /* 0x0026201201007387 */ /* 0x001fe80000100a00 */
[----:B------:R0:W-:Y:S04]  /*466d0*/  STL.64 [R1+0x2618], R16 ;  /* 0x0026181001007387 */ /* 0x0001e80000100a00 */
[----:B0-----:R-:W4:Y:S01]  /*466e0*/  LDL.LU R16, [R1+0x60] ;  /* 0x0000600001107983 */ /* 0x001f220000300800 */
[----:B------:R-:W-:-:S03]  /*466f0*/  IMAD.MOV.U32 R17, RZ, RZ, R29 ;  /* 0x000000ffff117224 */ /* 0x000fc600078e001d */
[----:B------:R-:W4:Y:S04]  /*46700*/  LDL.LU R29, [R1+0x27d0] ;  /* 0x0027d000011d7983 */ /* 0x000f280000300800 */
[----:B------:R-:W4:Y:S04]  /*46710*/  LDL R18, [R1+0x68] ;  /* 0x0000680001127983 */ /* 0x000f280000100800 */
[----:B------:R-:W4:Y:S01]  /*46720*/  LDL R19, [R1+0x6c] ;  /* 0x00006c0001137983 */ /* 0x000f220000100800 */
[----:B--2---:R-:W-:Y:S03]  /*46730*/  HMMA.16816.F32.BF16 R12, R20, R24, R12 ;  /* 0x00000018140c723c */ /* 0x004fe6000004180c */
[----:B---3--:R-:W-:Y:S04]  /*46740*/  STL.64 [R1+0x2740], R26 ;  /* 0x0027401a01007387 */ /* 0x008fe80000100a00 */
[----:B------:R-:W-:Y:S04]  /*46750*/  STL.64 [R1+0x2738], R24 ;  /* 0x0027381801007387 */ /* 0x000fe80000100a00 */
[----:B------:R-:W0:Y:S08]  /*46760*/  LDSM.16.MT88.4 R20, [R11+UR5+0xe100] ;  /* 0x00e100050b14783b */ /* 0x000e300008004200 */
[----:B------:R1:W-:Y:S04]  /*46770*/  STL.64 [R1+0x1d0], R12 ;  /* 0x0001d00c01007387 */ /* 0x0003e80000100a00 */
[----:B------:R2:W-:Y:S04]  /*46780*/  STL.64 [R1+0x1d8], R14 ;  /* 0x0001d80e01007387 */ /* 0x0005e80000100a00 */
[----:B-1----:R-:W3:Y:S04]  /*46790*/  LDL.LU R12, [R1+0x360] ;  /* 0x00036000010c7983 */ /* 0x002ee80000300800 */
[----:B------:R-:W3:Y:S04]  /*467a0*/  LDL.LU R13, [R1+0x364] ;  /* 0x00036400010d7983 */ /* 0x000ee80000300800 */
[----:B--2---:R-:W2:Y:S04]  /*467b0*/  LDL.LU R14, [R1+0x368] ;  /* 0x00036800010e7983 */ /* 0x004ea80000300800 */
[----:B------:R-:W2:Y:S04]  /*467c0*/  LDL.LU R15, [R1+0x36c] ;  /* 0x00036c00010f7983 */ /* 0x000ea80000300800 */
[----:B------:R-:W2:Y:S04]  /*467d0*/  LDL.LU R24, [R1+0x160] ;  /* 0x0001600001187983 */ /* 0x000ea80000300800 */
[----:B------:R-:W2:Y:S04]  /*467e0*/  LDL.LU R25, [R1+0x164] ;  /* 0x0001640001197983 */ /* 0x000ea80000300800 */
[----:B------:R-:W2:Y:S04]  /*467f0*/  LDL.LU R26, [R1+0x168] ;  /* 0x00016800011a7983 */ /* 0x000ea80000300800 */
[----:B------:R-:W2:Y:S04]  /*46800*/  LDL.LU R27, [R1+0x16c] ;  /* 0x00016c00011b7983 */ /* 0x000ea80000300800 */
[----:B--2---:R-:W-:Y:S04]  /*46810*/  STL.64 [R1+0x2778], R26 ;  /* 0x0027781a01007387 */ /* 0x004fe80000100a00 */
[----:B------:R1:W-:Y:S04]  /*46820*/  STL.64 [R1+0x2770], R24 ;  /* 0x0027701801007387 */ /* 0x0003e80000100a00 */
[----:B-1----:R-:W2:Y:S04]  /*46830*/  LDL.LU R24, [R1+0x170] ;  /* 0x0001700001187983 */ /* 0x002ea80000300800 */
        /* <DEDUP_REMOVED lines=9> */
[----:B-1----:R-:W4:Y:S04]  /*468d0*/  LDL.LU R8, [R1+0x580] ;  /* 0x0005800001087983 */ /* 0x002f280000300800 */
[----:B------:R-:W4:Y:S04]  /*468e0*/  LDL.LU R9, [R1+0x584] ;  /* 0x0005840001097983 */ /* 0x000f280000300800 */
[----:B------:R-:W4:Y:S04]  /*468f0*/  LDL.LU R10, [R1+0x588] ;  /* 0x00058800010a7983 */ /* 0x000f280000300800 */
[----:B------:R-:W4:Y:S04]  /*46900*/  LDL.LU R11, [R1+0x58c] ;  /* 0x00058c00010b7983 */ /* 0x000f280000300800 */
[----:B------:R-:W-:Y:S04]  /*46910*/  STL.64 [R1+0x2788], R26 ;  /* 0x0027881a01007387 */ /* 0x000fe80000100a00 */
[----:B------:R1:W-:Y:S04]  /*46920*/  STL.64 [R1+0x2780], R24 ;  /* 0x0027801801007387 */ /* 0x0003e80000100a00 */
[----:B-1----:R-:W2:Y:S04]  /*46930*/  LDL.LU.64 R24, [R1+0x30] ;  /* 0x0000300001187983 */ /* 0x002ea80000300a00 */
[----:B--2---:R1:W-:Y:S04]  /*46940*/  STL.64 [R1+0x2790], R24 ;  /* 0x0027901801007387 */ /* 0x0043e80000100a00 */
[----:B-1----:R-:W2:Y:S04]  /*46950*/  LDL.LU.64 R24, [R1+0x40] ;  /* 0x0000400001187983 */ /* 0x002ea80000300a00 */
[----:B--2---:R1:W-:Y:S04]  /*46960*/  STL.64 [R1+0x27a0], R24 ;  /* 0x0027a01801007387 */ /* 0x0043e80000100a00 */
[----:B-1----:R-:W2:Y:S04]  /*46970*/  LDL.LU.64 R24, [R1+0x50] ;  /* 0x0000500001187983 */ /* 0x002ea80000300a00 */
[----:B------:R-:W-:Y:S04]  /*46980*/  STL.64 [R1+0x26b8], R14 ;  /* 0x0026b80e01007387 */ /* 0x000fe80000100a00 */
[----:B---3--:R1:W-:Y:S04]  /*46990*/  STL.64 [R1+0x26b0], R12 ;  /* 0x0026b00c01007387 */ /* 0x0083e80000100a00 */
[----:B-1----:R-:W3:Y:S04]  /*469a0*/  LDL.LU R12, [R1+0x90] ;  /* 0x00009000010c7983 */ /* 0x002ee80000300800 */
[----:B------:R-:W3:Y:S04]  /*469b0*/  LDL.LU R13, [R1+0x94] ;  /* 0x00009400010d7983 */ /* 0x000ee80000300800 */
[----:B------:R-:W2:Y:S04]  /*469c0*/  LDL.LU R14, [R1+0x98] ;  /* 0x00009800010e7983 */ /* 0x000ea80000300800 */
[----:B------:R-:W2:Y:S01]  /*469d0*/  LDL.LU R15, [R1+0x9c] ;  /* 0x00009c00010f7983 */ /* 0x000ea20000300800 */
[----:B----4-:R-:W-:Y:S03]  /*469e0*/  HMMA.16816.F32.BF16 R8, R4, R16, R8 ;  /* 0x000000100408723c */ /* 0x010fe60000041808 */
[----:B--2---:R-:W-:Y:S04]  /*469f0*/  STL.64 [R1+0x26c8], R14 ;  /* 0x0026c80e01007387 */ /* 0x004fe80000100a00 */
[----:B---3--:R1:W-:Y:S02]  /*46a00*/  STL.64 [R1+0x26c0], R12 ;  /* 0x0026c00c01007387 */ /* 0x0083e40000100a00 */
[----:B-1----:R-:W-:-:S02]  /*46a10*/  IMAD.MOV.U32 R12, RZ, RZ, R28 ;  /* 0x000000ffff0c7224 */ /* 0x002fc400078e001c */
[----:B------:R-:W-:Y:S01]  /*46a20*/  IMAD.MOV.U32 R13, RZ, RZ, R3 ;  /* 0x000000ffff0d7224 */ /* 0x000fe200078e0003 */
[----:B------:R-:W2:Y:S04]  /*46a30*/  LDL.LU R28, [R1+0x27cc] ;  /* 0x0027cc00011c7983 */ /* 0x000ea80000300800 */
[----:B------:R-:W3:Y:S04]  /*46a40*/  LDL.LU R3, [R1+0x27c8] ;  /* 0x0027c80001037983 */ /* 0x000ee80000300800 */
[----:B------:R1:W-:Y:S04]  /*46a50*/  STL.64 [R1+0x2798], R12 ;  /* 0x0027980c01007387 */ /* 0x0003e80000100a00 */
[----:B-1----:R-:W4:Y:S04]  /*46a60*/  LDL.LU R12, [R1+0x560] ;  /* 0x00056000010c7983 */ /* 0x002f280000300800 */
[----:B------:R-:W4:Y:S04]  /*46a70*/  LDL.LU R13, [R1+0x564] ;  /* 0x00056400010d7983 */ /* 0x000f280000300800 */
[----:B------:R-:W4:Y:S04]  /*46a80*/  LDL.LU R14, [R1+0x568] ;  /* 0x00056800010e7983 */ /* 0x000f280000300800 */
[----:B------:R-:W4:Y:S04]  /*46a90*/  LDL.LU R15, [R1+0x56c] ;  /* 0x00056c00010f7983 */ /* 0x000f280000300800 */
[----:B0-----:R-:W-:Y:S04]  /*46aa0*/  STL.64 [R1+0x25a8], R22 ;  /* 0x0025a81601007387 */ /* 0x001fe80000100a00 */
        /* <DEDUP_REMOVED lines=9> */
[----:B------:R-:W-:Y:S04]  /*46b40*/  STL.64 [R1+0x2750], R18 ;  /* 0x0027501201007387 */ /* 0x000fe80000100a00 */
[----:B------:R0:W-:Y:S04]  /*46b50*/  STL.64 [R1+0x2748], R16 ;  /* 0x0027481001007387 */ /* 0x0001e80000100a00 */
[----:B0-----:R-:W3:Y:S04]  /*46b60*/  LDL.LU R16, [R1+0x550] ;  /* 0x0005500001107983 */ /* 0x001ee80000300800 */
[----:B------:R-:W3:Y:S04]  /*46b70*/  LDL.LU R17, [R1+0x554] ;  /* 0x0005540001117983 */ /* 0x000ee80000300800 */
[----:B------:R-:W3:Y:S04]  /*46b80*/  LDL.LU R18, [R1+0x558] ;  /* 0x0005580001127983 */ /* 0x000ee80000300800 */
[----:B------:R-:W3:Y:S01]  /*46b90*/  LDL.LU R19, [R1+0x55c] ;  /* 0x00055c0001137983 */ /* 0x000ee20000300800 */
[----:B--2---:R-:W-:-:S15]  /*46ba0*/  HMMA.16816.F32.BF16 R8, R4, R24, R8 ;  /* 0x000000180408723c */ /* 0x004fde0000041808 */
        /* <DEDUP_REMOVED lines=11> */
[----:B0-----:R-:W4:Y:S01]  /*46c60*/  LDL.LU.64 R12, [R1+0x2798] ;  /* 0x00279800010c7983 */ /* 0x001f220000300a00 */
[----:B-1----:R-:W-:Y:S02]  /*46c70*/  IMAD.MOV.U32 R15, RZ, RZ, R24 ;  /* 0x000000ffff0f7224 */ /* 0x002fe400078e0018 */
[----:B------:R-:W-:-:S02]  /*46c80*/  IMAD.MOV.U32 R14, RZ, RZ, R25 ;  /* 0x000000ffff0e7224 */ /* 0x000fc400078e0019 */
[----:B------:R-:W3:Y:S02]  /*46c90*/  LDL.LU.64 R24, [R1+0x2790] ;  /* 0x0027900001187983 */ /* 0x000ee40000300a00 */
[----:B---3--:R-:W-:-:S15]  /*46ca0*/  HMMA.16816.F32.BF16 R16, R4, R24, R16 ;  /* 0x000000180410723c */ /* 0x008fde0000041810 */
[----:B------:R-:W-:-:S04]  /*46cb0*/  NOP ;  /* 0x0000000000007918 */ /* 0x000fc80000000000 */
[----:B------:R0:W-:Y:S04]  /*46cc0*/  STL.64 [R1+0x180], R16 ;  /* 0x0001801001007387 */ /* 0x0001e80000100a00 */
[----:B------:R-:W-:Y:S04]  /*46cd0*/  STL.64 [R1+0x188], R18 ;  /* 0x0001881201007387 */ /* 0x000fe80000100a00 */
[----:B------:R-:W4:Y:S01]  /*46ce0*/  LDL.LU.64 R26, [R1+0x2788] ;  /* 0x00278800011a7983 */ /* 0x000f220000300a00 */
[----:B0-----:R-:W-:Y:S02]  /*46cf0*/  IMAD.MOV.U32 R17, RZ, RZ, R24 ;  /* 0x000000ffff117224 */ /* 0x001fe400078e0018 */
[----:B------:R-:W-:-:S02]  /*46d00*/  IMAD.MOV.U32 R16, RZ, RZ, R25 ;  /* 0x000000ffff107224 */ /* 0x000fc400078e0019 */
[----:B------:R-:W4:Y:S02]  /*46d10*/  LDL.LU.64 R24, [R1+0x2780] ;  /* 0x0027800001187983 */ /* 0x000f240000300a00 */
[----:B----4-:R-:W-:-:S15]  /*46d20*/  HMMA.16816.F32.BF16 R24, R4, R12, R24 ;  /* 0x0000000c0418723c */ /* 0x010fde0000041818 */
[----:B------:R-:W-:-:S04]  /*46d30*/  NOP ;  /* 0x0000000000007918 */ /* 0x000fc80000000000 */
[----:B------:R-:W-:Y:S04]  /*46d40*/  STL.64 [R1+0x170], R24 ;  /* 0x0001701801007387 */ /* 0x000fe80000100a00 */
[----:B------:R0:W-:Y:S04]  /*46d50*/  STL.64 [R1+0x178], R26 ;  /* 0x0001781a01007387 */ /* 0x0001e80000100a00 */
[----:B0-----:R-:W3:Y:S04]  /*46d60*/  LDL.LU.64 R26, [R1+0x2778] ;  /* 0x00277800011a7983 */ /* 0x001ee80000300a00 */
[----:B------:R-:W3:Y:S04]  /*46d70*/  LDL.LU.64 R24, [R1+0x2770] ;  /* 0x0027700001187983 */ /* 0x000ee80000300a00 */
        /* <DEDUP_REMOVED lines=9> */
[----:B------:R3:W-:Y:S01]  /*46e10*/  STL.64 [R1+0x2720], R12 ;  /* 0x0027200c01007387 */ /* 0x0007e20000100a00 */
[----:B------:R-:W-:Y:S01]  /*46e20*/  IMAD.MOV.U32 R22, RZ, RZ, R3 ;  /* 0x000000ffff167224 */ /* 0x000fe200078e0003 */
[----:B---3--:R-:W-:Y:S01]  /*46e30*/  HMMA.16816.F32.BF16 R12, R4, R20, R24 ;  /* 0x00000014040c723c */ /* 0x008fe20000041818 */
[----:B--2---:R-:W-:Y:S02]  /*46e40*/  IMAD.MOV.U32 R25, RZ, RZ, R8 ;  /* 0x000000ffff197224 */ /* 0x004fe400078e0008 */
[----:B------:R-:W-:-:S15]  /*46e50*/  IMAD.MOV.U32 R24, RZ, RZ, R9 ;  /* 0x000000ffff187224 */ /* 0x000fde00078e0009 */
[----:B------:R-:W-:Y:S01]  /*46e60*/  NOP ;  /* 0x0000000000007918 */ /* 0x000fe20000000000 */
[----:B------:R0:W-:Y:S04]  /*46e70*/  STL.64 [R1+0x160], R12 ;  /* 0x0001600c01007387 */ /* 0x0001e80000100a00 */
[----:B------:R1:W-:Y:S04]  /*46e80*/  STL.64 [R1+0x168], R14 ;  /* 0x0001680e01007387 */ /* 0x0003e80000100a00 */
[----:B------:R-:W2:Y:S04]  /*46e90*/  LDL.LU R16, [R1+0x150] ;  /* 0x0001500001107983 */ /* 0x000ea80000300800 */
[----:B------:R-:W2:Y:S04]  /*46ea0*/  LDL.LU R17, [R1+0x154] ;  /* 0x0001540001117983 */ /* 0x000ea80000300800 */
[----:B------:R-:W2:Y:S04]  /*46eb0*/  LDL.LU R18, [R1+0x158] ;  /* 0x0001580001127983 */ /* 0x000ea80000300800 */
[----:B------:R-:W2:Y:S04]  /*46ec0*/  LDL.LU R19, [R1+0x15c] ;  /* 0x00015c0001137983 */ /* 0x000ea80000300800 */
[----:B0-----:R-:W3:Y:S04]  /*46ed0*/  LDL.LU R12, [R1+0x490] ;  /* 0x00049000010c7983 */ /* 0x001ee80000300800 */
[----:B------:R-:W3:Y:S04]  /*46ee0*/  LDL.LU R13, [R1+0x494] ;  /* 0x00049400010d7983 */ /* 0x000ee80000300800 */
[----:B-1----:R-:W3:Y:S04]  /*46ef0*/  LDL.LU R14, [R1+0x498] ;  /* 0x00049800010e7983 */ /* 0x002ee80000300800 */
[----:B------:R-:W3:Y:S04]  /*46f00*/  LDL.LU R15, [R1+0x49c] ;  /* 0x00049c00010f7983 */ /* 0x000ee80000300800 */
        /* <DEDUP_REMOVED lines=9> */
[----:B------:R-:W2:Y:S04]  /*46fa0*/  LDL.LU R3, [R1+0x2764] ;  /* 0x0027640001037983 */ /* 0x000ea80000300800 */
[----:B------:R-:W2:Y:S04]  /*46fb0*/  LDL.LU R23, [R1+0xac] ;  /* 0x0000ac0001177983 */ /* 0x000ea80000300800 */
[----:B--2---:R-:W-:Y:S04]  /*46fc0*/  STL.64 [R1+0x26e8], R22 ;  /* 0x0026e81601007387 */ /* 0x004fe80000100a00 */
[----:B------:R0:W-:Y:S04]  /*46fd0*/  STL.64 [R1+0x26e0], R20 ;  /* 0x0026e01401007387 */ /* 0x0001e80000100a00 */
[----:B0-----:R-:W2:Y:S01]  /*46fe0*/  LDL.LU R20, [R1+0xb0] ;  /* 0x0000b00001147983 */ /* 0x001ea20000300800 */
[----:B------:R-:W-:-:S02]  /*46ff0*/  IMAD.MOV.U32 R22, RZ, RZ, R2 ;  /* 0x000000ffff167224 */ /* 0x000fc400078e0002 */
[----:B------:R-:W-:Y:S02]  /*47000*/  IMAD.MOV.U32 R23, RZ, RZ, R3 ;  /* 0x000000ffff177224 */ /* 0x000fe400078e0003 */
[----:B------:R-:W-:Y:S02]  /*47010*/  IMAD.MOV.U32 R21, RZ, RZ, R0 ;  /* 0x000000ffff157224 */ /* 0x000fe400078e0000 */
[----:B------:R-:W3:Y:S04]  /*47020*/  LDL.LU R0, [R1+0x2760] ;  /* 0x0027600001007983 */ /* 0x000ee80000300800 */
[----:B------:R-:W3:Y:S04]  /*47030*/  LDL.LU R2, [R1+0x275c] ;  /* 0x00275c0001027983 */ /* 0x000ee80000300800 */
[----:B------:R-:W3:Y:S04]  /*47040*/  LDL.LU R3, [R1+0x2758] ;  /* 0x0027580001037983 */ /* 0x000ee80000300800 */
[----:B------:R-:W-:Y:S01]  /*47050*/  STL.64 [R1+0x2700], R22 ;  /* 0x0027001601007387 */ /* 0x000fe20000100a00 */
[----:B------:R-:W-:Y:S03]  /*47060*/  HMMA.16816.F32.BF16 R24, R4, R24, R16 ;  /* 0x000000180418723c */ /* 0x000fe60000041810 */
[----:B--2---:R0:W-:Y:S04]  /*47070*/  STL.64 [R1+0x26f8], R20 ;  /* 0x0026f81401007387 */ /* 0x0041e80000100a00 */
[----:B0-----:R-:W2:Y:S04]  /*47080*/  LDL.LU R20, [R1+0xc0] ;  /* 0x0000c00001147983 */ /* 0x001ea80000300800 */
[----:B------:R-:W2:Y:S04]  /*47090*/  LDL.LU R21, [R1+0xc4] ;  /* 0x0000c40001157983 */ /* 0x000ea80000300800 */
[----:B------:R-:W2:Y:S04]  /*470a0*/  LDL.LU R22, [R1+0xc8] ;  /* 0x0000c80001167983 */ /* 0x000ea80000300800 */
[----:B------:R-:W2:Y:S04]  /*470b0*/  LDL.LU R23, [R1+0xcc] ;  /* 0x0000cc0001177983 */ /* 0x000ea80000300800 */
[----:B--2---:R-:W-:Y:S04]  /*470c0*/  STL.64 [R1+0x2718], R22 ;  /* 0x0027181601007387 */ /* 0x004fe80000100a00 */
[----:B------:R0:W-:Y:S04]  /*470d0*/  STL.64 [R1+0x2710], R20 ;  /* 0x0027101401007387 */ /* 0x0001e80000100a00 */
[----:B0-----:R-:W2:Y:S04]  /*470e0*/  LDL.LU R20, [R1+0x480] ;  /* 0x0004800001147983 */ /* 0x001ea80000300800 */
[----:B------:R-:W2:Y:S01]  /*470f0*/  LDL.LU.64 R18, [R1+0x2750] ;  /* 0x0027500001127983 */ /* 0x000ea20000300a00 */
[----:B---3--:R-:W-:-:S02]  /*47100*/  IMAD.MOV.U32 R22, RZ, RZ, R2 ;  /* 0x000000ffff167224 */ /* 0x008fc400078e0002 */
[----:B------:R-:W-:Y:S01]  /*47110*/  IMAD.MOV.U32 R23, RZ, RZ, R0 ;  /* 0x000000ffff177224 */ /* 0x000fe200078e0000 */
[----:B------:R-:W3:Y:S01]  /*47120*/  LDL.LU.64 R16, [R1+0x2748] ;  /* 0x0027480001107983 */ /* 0x000ee20000300a00 */
[----:B------:R-:W-:Y:S02]  /*47130*/  IMAD.MOV.U32 R21, RZ, RZ, R3 ;  /* 0x000000ffff157224 */ /* 0x000fe400078e0003 */
[----:B------:R-:W-:Y:S01]  /*47140*/  IMAD.MOV.U32 R2, RZ, RZ, R26 ;  /* 0x000000ffff027224 */ /* 0x000fe200078e001a */
[----:B------:R0:W-:Y:S01]  /*47150*/  STL [R1+0x150], R24 ;  /* 0x0001501801007387 */ /* 0x0001e20000100800 */
[----:B------:R-:W-:Y:S02]  /*47160*/  IMAD.MOV.U32 R0, RZ, RZ, R27 ;  /* 0x000000ffff007224 */ /* 0x000fe400078e001b */
[----:B------:R-:W-:Y:S01]  /*47170*/  IMAD.MOV.U32 R3, RZ, RZ, R25 ;  /* 0x000000ffff037224 */ /* 0x000fe200078e0019 */
[----:B------:R-:W2:Y:S04]  /*47180*/  LDL.LU.64 R26, [R1+0x2740] ;  /* 0x00274000011a7983 */ /* 0x000ea80000300a00 */
[----:B0-----:R-:W4:Y:S04]  /*47190*/  LDL.LU.64 R24, [R1+0x2738] ;  /* 0x0027380001187983 */ /* 0x001f280000300a00 */
[----:B------:R-:W-:Y:S04]  /*471a0*/  STL [R1+0x2530], R0 ;  /* 0x0025300001007387 */ /* 0x000fe80000100800 */
[----:B------:R-:W-:Y:S04]  /*471b0*/  STL [R1+0x252c], R2 ;  /* 0x00252c0201007387 */ /* 0x000fe80000100800 */
[----:B------:R-:W-:Y:S01]  /*471c0*/  STL [R1+0x2528], R3 ;  /* 0x0025280301007387 */ /* 0x000fe20000100800 */
[----:B----4-:R-:W-:Y:S03]  /*471d0*/  HMMA.16816.F32.BF16 R4, R4, R24, R8 ;  /* 0x000000180404723c */ /* 0x010fe60000041808 */
[----:B------:R-:W3:Y:S04]  /*471e0*/  LDL.LU.64 R10, [R1+0x2730] ;  /* 0x00273000010a7983 */ /* 0x000ee80000300a00 */
[----:B------:R-:W3:-:S12]  /*471f0*/  LDL.LU.64 R8, [R1+0x2728] ;  /* 0x0027280001087983 */ /* 0x000ed80000300a00 */
[----:B------:R0:W-:Y:S04]  /*47200*/  STL.64 [R1+0xf0], R4 ;  /* 0x0000f00401007387 */ /* 0x0001e80000100a00 */
[----:B------:R1:W-:Y:S04]  /*47210*/  STL.64 [R1+0xf8], R6 ;  /* 0x0000f80601007387 */ /* 0x0003e80000100a00 */
[----:B0-----:R-:W4:Y:S04]  /*47220*/  LDL.LU.64 R4, [R1] ;  /* 0x0000000001047983 */ /* 0x001f280000300a00 */
[----:B-1----:R-:W2:Y:S01]  /*47230*/  LDL.64 R6, [R1+0x8] ;  /* 0x0000080001067983 */ /* 0x002ea20000100a00 */
[----:B---3--:R-:W-:-:S15]  /*47240*/  HMMA.16816.F32.BF16 R12, R8, R16, R12 ;  /* 0x00000010080c723c */ /* 0x008fde000004180c */
[----:B------:R-:W-:-:S04]  /*47250*/  NOP ;  /* 0x0000000000007918 */ /* 0x000fc80000000000 */
        /* <DEDUP_REMOVED lines=29> */
[----:B------:R-:W4:Y:S04]  /*47430*/  LDL.LU.64 R14, [R1+0x26b8] ;  /* 0x0026b800010e7983 */ /* 0x000f280000300a00 */
[----:B------:R-:W4:-:S13]  /*47440*/  LDL.LU.64 R12, [R1+0x26b0] ;  /* 0x0026b000010c7983 */ /* 0x000f1a0000300a00 */
[----:B------:R0:W-:Y:S04]  /*47450*/  STL.64 [R1+0x90], R20 ;  /* 0x0000901401007387 */ /* 0x0001e80000100a00 */
[----:B------:R1:W-:Y:S04]  /*47460*/  STL.64 [R1+0x98], R22 ;  /* 0x0000981601007387 */ /* 0x0003e80000100a00 */
[----:B0-----:R-:W2:Y:S04]  /*47470*/  LDL.LU R20, [R1+0x200] ;  /* 0x0002000001147983 */ /* 0x001ea80000300800 */
[----:B------:R-:W2:Y:S04]  /*47480*/  LDL.LU R21, [R1+0x204] ;  /* 0x0002040001157983 */ /* 0x000ea80000300800 */
[----:B-1----:R-:W3:Y:S04]  /*47490*/  LDL.LU R22, [R1+0x208] ;  /* 0x0002080001167983 */ /* 0x002ee80000300800 */
[----:B------:R-:W3:Y:S01]  /*474a0*/  LDL.LU R23, [R1+0x20c] ;  /* 0x00020c0001177983 */ /* 0x000ee20000300800 */
[----:B----4-:R-:W-:Y:S03]  /*474b0*/  HMMA.16816.F32.BF16 R12, R8, R4, R12 ;  /* 0x00000004080c723c */ /* 0x010fe6000004180c */
[----:B---3--:R-:W-:Y:S04]  /*474c0*/  STL.64 [R1+0x25c8], R22 ;  /* 0x0025c81601007387 */ /* 0x008fe80000100a00 */
[----:B--2---:R-:W-:Y:S04]  /*474d0*/  STL.64 [R1+0x25c0], R20 ;  /* 0x0025c01401007387 */ /* 0x004fe80000100a00 */
[----:B------:R0:W-:Y:S04]  /*474e0*/  STL.64 [R1+0x2630], R6 ;  /* 0x0026300601007387 */ /* 0x0001e80000100a00 */
[----:B------:R-:W2:Y:S04]  /*474f0*/  LDL.LU R4, [R1+0x300] ;  /* 0x0003000001047983 */ /* 0x000ea80000300800 */
[----:B------:R1:W-:Y:S04]  /*47500*/  STL.64 [R1+0x80], R12 ;  /* 0x0000800c01007387 */ /* 0x0003e80000100a00 */
[----:B------:R3:W-:Y:S04]  /*47510*/  STL.64 [R1+0x88], R14 ;  /* 0x0000880e01007387 */ /* 0x0007e80000100a00 */
[----:B------:R-:W2:Y:S04]  /*47520*/  LDL.LU R5, [R1+0x304] ;  /* 0x0003040001057983 */ /* 0x000ea80000300800 */
[----:B0-----:R-:W4:Y:S04]  /*47530*/  LDL.LU R6, [R1+0x308] ;  /* 0x0003080001067983 */ /* 0x001f280000300800 */
[----:B------:R-:W4:Y:S04]  /*47540*/  LDL.LU R7, [R1+0x30c] ;  /* 0x00030c0001077983 */ /* 0x000f280000300800 */
[----:B-1----:R-:W2:Y:S04]  /*47550*/  LDL.LU R12, [R1+0x70] ;  /* 0x00007000010c7983 */ /* 0x002ea80000300800 */
[----:B------:R-:W2:Y:S04]  /*47560*/  LDL.LU R13, [R1+0x74] ;  /* 0x00007400010d7983 */ /* 0x000ea80000300800 */
[----:B---3--:R-:W3:Y:S04]  /*47570*/  LDL.LU R14, [R1+0x78] ;  /* 0x00007800010e7983 */ /* 0x008ee80000300800 */
[----:B------:R-:W3:Y:S04]  /*47580*/  LDL.LU R15, [R1+0x7c] ;  /* 0x00007c00010f7983 */ /* 0x000ee80000300800 */
[----:B----4-:R0:W-:Y:S04]  /*47590*/  STL.64 [R1+0x2640], R6 ;  /* 0x0026400601007387 */ /* 0x0101e80000100a00 */
[----:B--2---:R-:W-:Y:S04]  /*475a0*/  STL.64 [R1+0x2638], R4 ;  /* 0x0026380401007387 */ /* 0x004fe80000100a00 */
[----:B0-----:R-:W2:Y:S04]  /*475b0*/  LDL R6, [R1+0x28] ;  /* 0x0000280001067983 */ /* 0x001ea80000100800 */
[----:B------:R-:W2:Y:S04]  /*475c0*/  LDL R7, [R1+0x2c] ;  /* 0x00002c0001077983 */ /* 0x000ea80000100800 */
[----:B--2---:R0:W-:Y:S04]  /*475d0*/  STL.64 [R1+0x2650], R6 ;  /* 0x0026500601007387 */ /* 0x0041e80000100a00 */
[----:B0-----:R-:W2:Y:S04]  /*475e0*/  LDL.64 R6, [R1+0x38] ;  /* 0x0000380001067983 */ /* 0x001ea80000100a00 */
[----:B--2---:R0:W-:Y:S04]  /*475f0*/  STL.64 [R1+0x2668], R6 ;  /* 0x0026680601007387 */ /* 0x0041e80000100a00 */
[----:B------:R-:W2:Y:S04]  /*47600*/  LDL.LU R4, [R1+0x330] ;  /* 0x0003300001047983 */ /* 0x000ea80000300800 */
[----:B------:R-:W2:Y:S04]  /*47610*/  LDL.LU R5, [R1+0x334] ;  /* 0x0003340001057983 */ /* 0x000ea80000300800 */
[----:B0-----:R-:W4:Y:S04]  /*47620*/  LDL.LU R6, [R1+0x338] ;  /* 0x0003380001067983 */ /* 0x001f280000300800 */
[----:B------:R-:W4:Y:S04]  /*47630*/  LDL.LU R7, [R1+0x33c] ;  /* 0x00033c0001077983 */ /* 0x000f280000300800 */
[----:B----4-:R0:W-:Y:S04]  /*47640*/  STL.64 [R1+0x2678], R6 ;  /* 0x0026780601007387 */ /* 0x0101e80000100a00 */
[----:B--2---:R1:W-:Y:S04]  /*47650*/  STL.64 [R1+0x2670], R4 ;  /* 0x0026700401007387 */ /* 0x0043e80000100a00 */
[----:B0-----:R-:W2:Y:S01]  /*47660*/  LDL.64 R6, [R1+0x58] ;  /* 0x0000580001067983 */ /* 0x001ea20000100a00 */
[----:B------:R-:W-:-:S03]  /*47670*/  IMAD.MOV.U32 R22, RZ, RZ, R26 ;  /* 0x000000ffff167224 */ /* 0x000fc600078e001a */
[----:B--2---:R0:W-:Y:S04]  /*47680*/  STL.64 [R1+0x2688], R6 ;  /* 0x0026880601007387 */ /* 0x0041e80000100a00 */
[----:B-1----:R-:W2:Y:S04]  /*47690*/  LDL.LU R4, [R1+0x350] ;  /* 0x0003500001047983 */ /* 0x002ea80000300800 */
[----:B------:R-:W2:Y:S04]  /*476a0*/  LDL.LU R5, [R1+0x354] ;  /* 0x0003540001057983 */ /* 0x000ea80000300800 */
[----:B0-----:R-:W2:Y:S04]  /*476b0*/  LDL.LU R6, [R1+0x358] ;  /* 0x0003580001067983 */ /* 0x001ea80000300800 */
[----:B------:R-:W2:Y:S04]  /*476c0*/  LDL.LU R7, [R1+0x35c] ;  /* 0x00035c0001077983 */ /* 0x000ea80000300800 */
[----:B------:R-:W4:Y:S01]  /*476d0*/  LDL.LU R20, [R1+0x210] ;  /* 0x0002100001147983 */ /* 0x000f220000300800 */
[----:B------:R-:W-:-:S02]  /*476e0*/  IMAD.MOV.U32 R23, RZ, RZ, R28 ;  /* 0x000000ffff177224 */ /* 0x000fc400078e001c */
[----:B------:R-:W-:Y:S02]  /*476f0*/  IMAD.MOV.U32 R21, RZ, RZ, R27 ;  /* 0x000000ffff157224 */ /* 0x000fe400078e001b */
[----:B------:R-:W2:Y:S04]  /*47700*/  LDL.LU R27, [R1+0x26a8] ;  /* 0x0026a800011b7983 */ /* 0x000ea80000300800 */
[----:B------:R-:W2:Y:S04]  /*47710*/  LDL.LU R26, [R1+0x26a4] ;  /* 0x0026a400011a7983 */ /* 0x000ea80000300800 */
[----:B------:R-:W2:Y:S04]  /*47720*/  LDL.LU R28, [R1+0x26a0] ;  /* 0x0026a000011c7983 */ /* 0x000ea80000300800 */
[----:B------:R0:W-:Y:S01]  /*47730*/  STL.64 [R1+0x25d8], R22 ;  /* 0x0025d81601007387 */ /* 0x0001e20000100a00 */
[----:B---3--:R-:W-:Y:S03]  /*47740*/  HMMA.16816.F32.BF16 R8, R8, R24, R12 ;  /* 0x000000180808723c */ /* 0x008fe6000004180c */
[----:B----4-:R1:W-:Y:S04]  /*47750*/  STL.64 [R1+0x25d0], R20 ;  /* 0x0025d01401007387 */ /* 0x0103e80000100a00 */
[----:B0-----:R-:W3:Y:S04]  /*47760*/  LDL.64 R22, [R1+0x48] ;  /* 0x0000480001167983 */ /* 0x001ee80000100a00 */
[----:B---3--:R0:W-:Y:S04]  /*47770*/  STL.64 [R1+0x2680], R22 ;  /* 0x0026801601007387 */ /* 0x0081e80000100a00 */
[----:B-1----:R-:W3:Y:S04]  /*47780*/  LDL.LU R20, [R1+0x340] ;  /* 0x0003400001147983 */ /* 0x002ee80000300800 */
[----:B------:R-:W3:Y:S04]  /*47790*/  LDL.LU R21, [R1+0x344] ;  /* 0x0003440001157983 */ /* 0x000ee80000300800 */
[----:B0-----:R-:W3:Y:S04]  /*477a0*/  LDL.LU R22, [R1+0x348] ;  /* 0x0003480001167983 */ /* 0x001ee80000300800 */
[----:B------:R-:W3:Y:S04]  /*477b0*/  LDL.LU R23, [R1+0x34c] ;  /* 0x00034c0001177983 */ /* 0x000ee80000300800 */
[----:B------:R-:W4:Y:S04]  /*477c0*/  LDL.LU.64 R14, [R1+0x2698] ;  /* 0x00269800010e7983 */ /* 0x000f280000300a00 */
[----:B------:R-:W4:Y:S04]  /*477d0*/  LDL.LU.64 R12, [R1+0x2690] ;  /* 0x00269000010c7983 */ /* 0x000f280000300a00 */
[----:B--2---:R0:W-:Y:S04]  /*477e0*/  STL.64 [R1+0x2648], R26 ;  /* 0x0026481a01007387 */ /* 0x0041e80000100a00 */
[----:B------:R-:W2:Y:S04]  /*477f0*/  LDL.LU R24, [R1+0x310] ;  /* 0x0003100001187983 */ /* 0x000ea80000300800 */
[----:B------:R-:W-:Y:S04]  /*47800*/  STL.64 [R1+0x70], R8 ;  /* 0x0000700801007387 */ /* 0x000fe80000100a00 */
[----:B------:R-:W-:Y:S04]  /*47810*/  STL.64 [R1+0x78], R10 ;  /* 0x0000780a01007387 */ /* 0x000fe80000100a00 */
[----:B------:R-:W2:Y:S04]  /*47820*/  LDL.LU R25, [R1+0x314] ;  /* 0x0003140001197983 */ /* 0x000ea80000300800 */
[----:B0-----:R-:W2:Y:S04]  /*47830*/  LDL.LU R26, [R1+0x318] ;  /* 0x00031800011a7983 */ /* 0x001ea80000300800 */
[----:B------:R-:W2:Y:S01]  /*47840*/  LDL.LU R27, [R1+0x31c] ;  /* 0x00031c00011b7983 */ /* 0x000ea20000300800 */
[----:B----4-:R-:W-:Y:S03]  /*47850*/  HMMA.16816.F32.BF16 R16, R12, R18, R4 ;  /* 0x000000120c10723c */ /* 0x010fe60000041804 */
[----:B--2---:R-:W-:Y:S04]  /*47860*/  STL.64 [R1+0x2660], R26 ;  /* 0x0026601a01007387 */ /* 0x004fe80000100a00 */
[----:B------:R0:W-:Y:S04]  /*47870*/  STL.64 [R1+0x2658], R24 ;  /* 0x0026581801007387 */ /* 0x0001e80000100a00 */
[----:B0-----:R-:W2:Y:S04]  /*47880*/  LDL.LU R24, [R1+0x320] ;  /* 0x0003200001187983 */ /* 0x001ea80000300800 */
[----:B------:R-:W2:Y:S04]  /*47890*/  LDL.LU R25, [R1+0x324] ;  /* 0x0003240001197983 */ /* 0x000ea80000300800 */
[----:B------:R-:W2:Y:S04]  /*478a0*/  LDL.LU R26, [R1+0x328] ;  /* 0x00032800011a7983 */ /* 0x000ea80000300800 */
[----:B------:R-:W4:Y:S04]  /*478b0*/  LDL.64 R10, [R1+0x18] ;  /* 0x00001800010a7983 */ /* 0x000f280000100a00 */
[----:B------:R-:W3:Y:S01]  /*478c0*/  LDL.LU.64 R6, [R1+0x2688] ;  /* 0x0026880001067983 */ /* 0x000ee20000300a00 */
[----:B------:R-:W-:-:S03]  /*478d0*/  IMAD.MOV.U32 R27, RZ, RZ, R28 ;  /* 0x000000ffff1b7224 */ /* 0x000fc600078e001c */
[----:B------:R0:W-:Y:S04]  /*478e0*/  STL.64 [R1+0x730], R16 ;  /* 0x0007301001007387 */ /* 0x0001e80000100a00 */
[----:B------:R1:W-:Y:S01]  /*478f0*/  STL.64 [R1+0x738], R18 ;  /* 0x0007381201007387 */ /* 0x0003e20000100a00 */
[----:B------:R-:W-:-:S03]  /*47900*/  IMAD.MOV.U32 R28, RZ, RZ, R16 ;  /* 0x000000ffff1c7224 */ /* 0x000fc600078e0010 */
[----:B0-----:R-:W2:Y:S04]  /*47910*/  LDL.LU R16, [R1+0x2f0] ;  /* 0x0002f00001107983 */ /* 0x001ea80000300800 */
[----:B------:R-:W2:Y:S04]  /*47920*/  LDL.LU R17, [R1+0x2f4] ;  /* 0x0002f40001117983 */ /* 0x000ea80000300800 */
[----:B-1----:R-:W2:Y:S04]  /*47930*/  LDL.LU R18, [R1+0x2f8] ;  /* 0x0002f80001127983 */ /* 0x002ea80000300800 */
        /* <DEDUP_REMOVED lines=15> */
[----:B0-----:R-:W2:Y:S04]  /*47a30*/  LDL.LU.64 R6, [R1+0x2668] ;  /* 0x0026680001067983 */ /* 0x001ea80000300a00 */
[----:B------:R0:W-:Y:S02]  /*47a40*/  STL.64 [R1+0x25e8], R22 ;  /* 0x0025e81601007387 */ /* 0x0001e40000100a00 */
[----:B0-----:R-:W-:-:S02]  /*47a50*/  IMAD.MOV.U32 R22, RZ, RZ, R2 ;  /* 0x000000ffff167224 */ /* 0x001fc400078e0002 */
[----:B------:R-:W-:-:S05]  /*47a60*/  IMAD.MOV.U32 R23, RZ, RZ, R0 ;  /* 0x000000ffff177224 */ /* 0x000fca00078e0000 */
[----:B------:R0:W-:Y:S04]  /*47a70*/  STL.64 [R1+0x2600], R22 ;  /* 0x0026001601007387 */ /* 0x0001e80000100a00 */
[----:B------:R-:W3:Y:S04]  /*47a80*/  LDL.LU R20, [R1+0x240] ;  /* 0x0002400001147983 */ /* 0x000ee80000300800 */
[----:B------:R-:W3:Y:S04]  /*47a90*/  LDL.LU R21, [R1+0x244] ;  /* 0x0002440001157983 */ /* 0x000ee80000300800 */
[----:B0-----:R-:W3:Y:S04]  /*47aa0*/  LDL.LU R22, [R1+0x248] ;  /* 0x0002480001167983 */ /* 0x001ee80000300800 */
        /* <DEDUP_REMOVED lines=11> */
[----:B------:R-:W2:-:S15]  /*47b60*/  LDL.LU.64 R26, [R1+0x2648] ;  /* 0x00264800011a7983 */ /* 0x000e9e0000300a00 */
[----:B------:R-:W-:Y:S02]  /*47b70*/  NOP ;  /* 0x0000000000007918 */ /* 0x000fe40000000000 */
        /* <DEDUP_REMOVED lines=8> */
[----:B0-----:R-:W4:Y:S04]  /*47c00*/  LDL.LU.64 R6, [R1+0x2630] ;  /* 0x0026300001067983 */ /* 0x001f280000300a00 */
        /* <DEDUP_REMOVED lines=8> */
[----:B------:R-:W2:Y:S01]  /*47c90*/  LDL.LU R9, [R1+0x234] ;  /* 0x0002340001097983 */ /* 0x000ea20000300800 */
[----:B----4-:R-:W-:Y:S01]  /*47ca0*/  HMMA.16816.F32.BF16 R16, R12, R6, R16 ;  /* 0x000000060c10723c */ /* 0x010fe20000041810 */
[----:B------:R-:W-:-:S02]  /*47cb0*/  IMAD.MOV.U32 R10, RZ, RZ, R26 ;  /* 0x000000ffff0a7224 */ /* 0x000fc400078e001a */
[----:B------:R-:W-:Y:S01]  /*47cc0*/  IMAD.MOV.U32 R11, RZ, RZ, R27 ;  /* 0x000000ffff0b7224 */ /* 0x000fe200078e001b */
[----:B------:R-:W4:Y:S04]  /*47cd0*/  LDL.LU R26, [R1+0x262c] ;  /* 0x00262c00011a7983 */ /* 0x000f280000300800 */
[----:B------:R-:W4:Y:S04]  /*47ce0*/  LDL.LU R27, [R1+0x2628] ;  /* 0x00262800011b7983 */ /* 0x000f280000300800 */
[----:B------:R0:W-:Y:S04]  /*47cf0*/  STL.64 [R1+0x2610], R10 ;  /* 0x0026100a01007387 */ /* 0x0001e80000100a00 */
[----:B--2---:R-:W-:Y:S04]  /*47d00*/  STL.64 [R1+0x2608], R8 ;  /* 0x0026080801007387 */ /* 0x004fe80000100a00 */
[----:B0-----:R-:W3:Y:S04]  /*47d10*/  LDL.64 R10, [R1+0x68] ;  /* 0x00006800010a7983 */ /* 0x001ee80000100a00 */
[----:B------:R-:W-:Y:S04]  /*47d20*/  STL.64 [R1+0x360], R16 ;  /* 0x0003601001007387 */ /* 0x000fe80000100a00 */
[----:B------:R0:W-:Y:S04]  /*47d30*/  STL.64 [R1+0x368], R18 ;  /* 0x0003681201007387 */ /* 0x0001e80000100a00 */
[----:B0-----:R-:W3:Y:S04]  /*47d40*/  LDL.LU.64 R18, [R1+0x2620] ;  /* 0x0026200001127983 */ /* 0x001ee80000300a00 */
[----:B------:R-:W3:Y:S04]  /*47d50*/  LDL.LU.64 R16, [R1+0x2618] ;  /* 0x0026180001107983 */ /* 0x000ee80000300a00 */
[----:B------:R0:W-:Y:S04]  /*47d60*/  STL.64 [R1+0x25b8], R6 ;  /* 0x0025b80601007387 */ /* 0x0001e80000100a00 */
[----:B------:R-:W4:Y:S04]  /*47d70*/  LDL.LU R4, [R1+0x250] ;  /* 0x0002500001047983 */ /* 0x000f280000300800 */
[----:B------:R-:W4:Y:S04]  /*47d80*/  LDL.LU R5, [R1+0x254] ;  /* 0x0002540001057983 */ /* 0x000f280000300800 */
[----:B0-----:R-:W4:Y:S04]  /*47d90*/  LDL.LU R6, [R1+0x258] ;  /* 0x0002580001067983 */ /* 0x001f280000300800 */
[----:B------:R-:W4:Y:S01]  /*47da0*/  LDL.LU R7, [R1+0x25c] ;  /* 0x00025c0001077983 */ /* 0x000f220000300800 */
[----:B---3--:R-:W-:Y:S08]  /*47db0*/  HMMA.16816.F32.BF16 R20, R16, R10, R20 ;  /* 0x0000000a1014723c */ /* 0x008ff00000041814 */
[----:B----4-:R-:W-:Y:S01]  /*47dc0*/  HMMA.16816.F32.BF16 R12, R12, R26, R4 ;  /* 0x0000001a0c0c723c */ /* 0x010fe20000041804 */
[----:B------:R-:W2:-:S15]  /*47dd0*/  LDL.LU R4, [R1+0x1f0] ;  /* 0x0001f00001047983 */ /* 0x000e9e0000300800 */
[----:B------:R-:W-:-:S03]  /*47de0*/  NOP ;  /* 0x0000000000007918 */ /* 0x000fc60000000000 */
[----:B------:R-:W-:Y:S04]  /*47df0*/  STL.64 [R1+0x340], R12 ;  /* 0x0003400c01007387 */ /* 0x000fe80000100a00 */
[----:B------:R0:W-:Y:S04]  /*47e00*/  STL.64 [R1+0x348], R14 ;  /* 0x0003480e01007387 */ /* 0x0001e80000100a00 */
[----:B------:R-:W2:Y:S04]  /*47e10*/  LDL.LU R5, [R1+0x1f4] ;  /* 0x0001f40001057983 */ /* 0x000ea80000300800 */
[----:B------:R-:W2:Y:S04]  /*47e20*/  LDL.LU R6, [R1+0x1f8] ;  /* 0x0001f80001067983 */ /* 0x000ea80000300800 */
[----:B------:R1:W-:Y:S04]  /*47e30*/  STL.64 [R1+0x25b0], R26 ;  /* 0x0025b01a01007387 */ /* 0x0003e80000100a00 */
[----:B0-----:R-:W3:Y:S01]  /*47e40*/  LDL.64 R14, [R1+0x28] ;  /* 0x00002800010e7983 */ /* 0x001ee20000100a00 */
[----:B-1----:R-:W-:-:S02]  /*47e50*/  IMAD.MOV.U32 R26, RZ, RZ, R2 ;  /* 0x000000ffff1a7224 */ /* 0x002fc400078e0002 */
[----:B------:R-:W-:Y:S02]  /*47e60*/  IMAD.MOV.U32 R27, RZ, RZ, R0 ;  /* 0x000000ffff1b7224 */ /* 0x000fe400078e0000 */
[----:B------:R-:W-:Y:S02]  /*47e70*/  IMAD.MOV.U32 R2, RZ, RZ, R10 ;  /* 0x000000ffff027224 */ /* 0x000fe400078e000a */
[----:B------:R-:W-:Y:S02]  /*47e80*/  IMAD.MOV.U32 R0, RZ, RZ, R11 ;  /* 0x000000ffff007224 */ /* 0x000fe400078e000b */
[----:B------:R-:W4:Y:S04]  /*47e90*/  LDL.LU.64 R10, [R1+0x2610] ;  /* 0x00261000010a7983 */ /* 0x000f280000300a00 */
[----:B------:R-:W4:Y:S04]  /*47ea0*/  LDL.LU.64 R8, [R1+0x2608] ;  /* 0x0026080001087983 */ /* 0x000f280000300a00 */
[----:B------:R-:W-:Y:S04]  /*47eb0*/  STL.64 [R1+0x7b0], R20 ;  /* 0x0007b01401007387 */ /* 0x000fe80000100a00 */
[----:B------:R0:W-:Y:S04]  /*47ec0*/  STL.64 [R1+0x7b8], R22 ;  /* 0x0007b81601007387 */ /* 0x0001e80000100a00 */
[----:B0-----:R-:W4:Y:S01]  /*47ed0*/  LDL.LU.64 R22, [R1+0x2600] ;  /* 0x0026000001167983 */ /* 0x001f220000300a00 */
[----:B------:R-:W-:-:S02]  /*47ee0*/  IMAD.MOV.U32 R7, RZ, RZ, R29 ;  /* 0x000000ffff077224 */ /* 0x000fc400078e001d */
[----:B------:R-:W-:-:S05]  /*47ef0*/  IMAD.MOV.U32 R29, RZ, RZ, R20 ;  /* 0x000000ffff1d7224 */ /* 0x000fca00078e0014 */
[----:B------:R-:W-:Y:S01]  /*47f00*/  STL [R1+0x1ff8], R29 ;  /* 0x001ff81d01007387 */ /* 0x000fe20000100800 */
[----:B----4-:R-:W-:Y:S03]  /*47f10*/  HMMA.16816.F32.BF16 R20, R16, R22, R8 ;  /* 0x000000161014723c */ /* 0x010fe60000041808 */
[----:B------:R-:W4:Y:S04]  /*47f20*/  LDL.LU.64 R10, [R1+0x25f8] ;  /* 0x0025f800010a7983 */ /* 0x000f280000300a00 */
[----:B------:R-:W4:-:S12]  /*47f30*/  LDL.LU.64 R8, [R1+0x25f0] ;  /* 0x0025f00001087983 */ /* 0x000f180000300a00 */
[----:B------:R-:W-:Y:S04]  /*47f40*/  STL.64 [R1+0x760], R20 ;  /* 0x0007601401007387 */ /* 0x000fe80000100a00 */
[----:B------:R0:W-:Y:S04]  /*47f50*/  STL.64 [R1+0x768], R22 ;  /* 0x0007681601007387 */ /* 0x0001e80000100a00 */
[----:B0-----:R-:W4:Y:S02]  /*47f60*/  LDL.LU.64 R22, [R1+0x25e8] ;  /* 0x0025e80001167983 */ /* 0x001f240000300a00 */
[----:B----4-:R-:W-:Y:S01]  /*47f70*/  HMMA.16816.F32.BF16 R8, R16, R22, R8 ;  /* 0x000000161008723c */ /* 0x010fe20000041808 */
[----:B------:R-:W-:-:S15]  /*47f80*/  IMAD.MOV.U32 R3, RZ, RZ, R23 ;  /* 0x000000ffff037224 */ /* 0x000fde00078e0017 */
[----:B------:R-:W-:-:S03]  /*47f90*/  NOP ;  /* 0x0000000000007918 */ /* 0x000fc60000000000 */
[----:B------:R0:W-:Y:S04]  /*47fa0*/  STL.64 [R1+0x6e0], R8 ;  /* 0x0006e00801007387 */ /* 0x0001e80000100a00 */
[----:B------:R1:W-:Y:S01]  /*47fb0*/  STL.64 [R1+0x6e8], R10 ;  /* 0x0006e80a01007387 */ /* 0x0003e20000100a00 */
[----:B0-----:R-:W-:-:S03]  /*47fc0*/  IMAD.MOV.U32 R8, RZ, RZ, R22 ;  /* 0x000000ffff087224 */ /* 0x001fc600078e0016 */
[----:B-1----:R-:W2:Y:S04]  /*47fd0*/  LDL.LU.64 R10, [R1+0x25e0] ;  /* 0x0025e000010a7983 */ /* 0x002ea80000300a00 */
[----:B------:R-:W4:Y:S04]  /*47fe0*/  LDL.LU.64 R22, [R1+0x25d8] ;  /* 0x0025d80001167983 */ /* 0x000f280000300a00 */
[----:B------:R-:W4:Y:S02]  /*47ff0*/  LDL.LU.64 R20, [R1+0x25d0] ;  /* 0x0025d00001147983 */ /* 0x000f240000300a00 */
[C---:B----4-:R-:W-:Y:S02]  /*48000*/  HMMA.16816.F32.BF16 R24, R16.reuse, R26, R20 ;  /* 0x0000001a1018723c */ /* 0x050fe40000041814 */
[----:B------:R-:W4:Y:S04]  /*48010*/  LDL.LU.64 R22, [R1+0x25c8] ;  /* 0x0025c80001167983 */ /* 0x000f280000300a00 */
[----:B------:R-:W4:Y:S04]  /*48020*/  LDL.LU.64 R20, [R1+0x25c0] ;  /* 0x0025c00001147983 */ /* 0x000f280000300a00 */
[----:B---3--:R0:W-:Y:S09]  /*48030*/  STL.64 [R1+0x2548], R14 ;  /* 0x0025480e01007387 */ /* 0x0081f20000100a00 */
[----:B------:R1:W-:Y:S04]  /*48040*/  STL.64 [R1+0x650], R24 ;  /* 0x0006501801007387 */ /* 0x0003e80000100a00 */
[----:B------:R3:W-:Y:S04]  /*48050*/  STL.64 [R1+0x658], R26 ;  /* 0x0006581a01007387 */ /* 0x0007e80000100a00 */
[----:B------:R-:W2:Y:S01]  /*48060*/  LDL.LU R12, [R1+0x100] ;  /* 0x00010000010c7983 */ /* 0x000ea20000300800 */
[----:B----4-:R-:W-:-:S15]  /*48070*/  HMMA.16816.F32.BF16 R20, R16, R14, R20 ;  /* 0x0000000e1014723c */ /* 0x010fde0000041814 */
[----:B------:R-:W-:-:S04]  /*48080*/  NOP ;  /* 0x0000000000007918 */ /* 0x000fc80000000000 */
[----:B------:R4:W-:Y:S04]  /*48090*/  STL.64 [R1+0x5a0], R20 ;  /* 0x0005a01401007387 */ /* 0x0009e80000100a00 */
[----:B------:R1:W-:Y:S04]  /*480a0*/  STL.64 [R1+0x5a8], R22 ;  /* 0x0005a81601007387 */ /* 0x0003e80000100a00 */
[----:B------:R-:W3:Y:S04]  /*480b0*/  LDL.LU R13, [R1+0x104] ;  /* 0x00010400010d7983 */ /* 0x000ee80000300800 */
[----:B0-----:R-:W3:Y:S04]  /*480c0*/  LDL.LU R14, [R1+0x108] ;  /* 0x00010800010e7983 */ /* 0x001ee80000300800 */
[----:B------:R-:W3:Y:S01]  /*480d0*/  LDL.LU R15, [R1+0x10c] ;  /* 0x00010c00010f7983 */ /* 0x000ee20000300800 */
[----:B--2---:R-:W-:Y:S03]  /*480e0*/  HMMA.16816.F32.BF16 R4, R16, R10, R4 ;  /* 0x0000000a1004723c */ /* 0x004fe60000041804 */
[----:B---3--:R0:W-:Y:S04]  /*480f0*/  STL.64 [R1+0x2558], R14 ;  /* 0x0025580e01007387 */ /* 0x0081e80000100a00 */
[----:B------:R-:W-:Y:S04]  /*48100*/  STL.64 [R1+0x2550], R12 ;  /* 0x0025500c01007387 */ /* 0x000fe80000100a00 */
[----:B-1----:R-:W2:Y:S04]  /*48110*/  LDL.LU R24, [R1+0x1e0] ;  /* 0x0001e00001187983 */ /* 0x002ea80000300800 */
[----:B------:R-:W2:Y:S04]  /*48120*/  LDL.LU R25, [R1+0x1e4] ;  /* 0x0001e40001197983 */ /* 0x000ea80000300800 */
[----:B------:R-:W2:Y:S04]  /*48130*/  LDL.LU R26, [R1+0x1e8] ;  /* 0x0001e800011a7983 */ /* 0x000ea80000300800 */
[----:B------:R-:W2:Y:S04]  /*48140*/  LDL.LU R27, [R1+0x1ec] ;  /* 0x0001ec00011b7983 */ /* 0x000ea80000300800 */
[----:B----4-:R-:W3:Y:S04]  /*48150*/  LDL.LU R20, [R1+0x140] ;  /* 0x0001400001147983 */ /* 0x010ee80000300800 */
[----:B------:R-:W3:Y:S04]  /*48160*/  LDL.LU R21, [R1+0x144] ;  /* 0x0001440001157983 */ /* 0x000ee80000300800 */
[----:B------:R-:W3:Y:S04]  /*48170*/  LDL.LU R22, [R1+0x148] ;  /* 0x0001480001167983 */ /* 0x000ee80000300800 */
[----:B------:R-:W3:Y:S01]  /*48180*/  LDL.LU R23, [R1+0x14c] ;  /* 0x00014c0001177983 */ /* 0x000ee20000300800 */
[----:B0-----:R-:W-:-:S02]  /*48190*/  IMAD.MOV.U32 R14, RZ, RZ, R8 ;  /* 0x000000ffff0e7224 */ /* 0x001fc400078e0008 */
[----:B------:R-:W-:-:S05]  /*481a0*/  IMAD.MOV.U32 R15, RZ, RZ, R3 ;  /* 0x000000ffff0f7224 */ /* 0x000fca00078e0003 */
[----:B------:R0:W-:Y:S04]  /*481b0*/  STL.64 [R1+0x2570], R14 ;  /* 0x0025700e01007387 */ /* 0x0001e80000100a00 */
[----:B0-----:R-:W4:Y:S04]  /*481c0*/  LDL.64 R14, [R1+0x58] ;  /* 0x00005800010e7983 */ /* 0x001f280000100a00 */
[----:B----4-:R-:W-:Y:S04]  /*481d0*/  STL.64 [R1+0x2588], R14 ;  /* 0x0025880e01007387 */ /* 0x010fe80000100a00 */
[----:B------:R-:W-:Y:S04]  /*481e0*/  STL.64 [R1+0x520], R4 ;  /* 0x0005200401007387 */ /* 0x000fe80000100a00 */
[----:B------:R0:W-:Y:S04]  /*481f0*/  STL.64 [R1+0x528], R6 ;  /* 0x0005280601007387 */ /* 0x0001e80000100a00 */
[----:B0-----:R-:W2:Y:S04]  /*48200*/  LDL.LU.64 R6, [R1+0x25b8] ;  /* 0x0025b80001067983 */ /* 0x001ea80000300a00 */
        /* <DEDUP_REMOVED lines=28> */
[----:B------:R-:W-:Y:S01]  /*483d0*/  IMAD.MOV.U32 R15, RZ, RZ, R0 ;  /* 0x000000ffff0f7224 */ /* 0x000fe200078e0000 */
[----:B---3--:R-:W-:Y:S01]  /*483e0*/  HMMA.16816.F32.BF16 R16, R16, R26, R20 ;  /* 0x0000001a1010723c */ /* 0x008fe20000041814 */
[----:B------:R-:W2:Y:S04]  /*483f0*/  LDL.LU.64 R22, [R1+0x25a8] ;  /* 0x0025a80001167983 */ /* 0x000ea80000300a00 */
[----:B------:R-:W2:-:S14]  /*48400*/  LDL.LU.64 R20, [R1+0x25a0] ;  /* 0x0025a00001147983 */ /* 0x000e9c0000300a00 */
[----:B------:R-:W-:Y:S04]  /*48410*/  STL.64 [R1+0x230], R16 ;  /* 0x0002301001007387 */ /* 0x000fe80000100a00 */
[----:B------:R0:W-:Y:S04]  /*48420*/  STL.64 [R1+0x238], R18 ;  /* 0x0002381201007387 */ /* 0x0001e80000100a00 */
[----:B0-----:R-:W3:Y:S04]  /*48430*/  LDL.64 R18, [R1+0x38] ;  /* 0x0000380001127983 */ /* 0x001ee80000100a00 */
[----:B------:R0:W-:Y:S04]  /*48440*/  STL.64 [R1+0x2538], R26 ;  /* 0x0025381a01007387 */ /* 0x0001e80000100a00 */
[----:B------:R-:W4:Y:S04]  /*48450*/  LDL.LU R24, [R1+0x390] ;  /* 0x0003900001187983 */ /* 0x000f280000300800 */
[----:B------:R-:W4:Y:S04]  /*48460*/  LDL.LU R25, [R1+0x394] ;  /* 0x0003940001197983 */ /* 0x000f280000300800 */
[----:B0-----:R-:W4:Y:S04]  /*48470*/  LDL.LU R26, [R1+0x398] ;  /* 0x00039800011a7983 */ /* 0x001f280000300800 */
[----:B------:R-:W4:Y:S01]  /*48480*/  LDL.LU R27, [R1+0x39c] ;  /* 0x00039c00011b7983 */ /* 0x000f220000300800 */
[----:B--2---:R-:W-:Y:S03]  /*48490*/  HMMA.16816.F32.BF16 R12, R20, R14, R8 ;  /* 0x0000000e140c723c */ /* 0x004fe60000041808 */
[----:B------:R-:W2:Y:S04]  /*484a0*/  LDL.LU.64 R10, [R1+0x2598] ;  /* 0x00259800010a7983 */ /* 0x000ea80000300a00 */
[----:B------:R-:W2:-:S12]  /*484b0*/  LDL.LU.64 R8, [R1+0x2590] ;  /* 0x0025900001087983 */ /* 0x000e980000300a00 */
[----:B------:R-:W-:Y:S04]  /*484c0*/  STL.64 [R1+0x7a0], R12 ;  /* 0x0007a00c01007387 */ /* 0x000fe80000100a00 */
[----:B------:R0:W-:Y:S04]  /*484d0*/  STL.64 [R1+0x7a8], R14 ;  /* 0x0007a80e01007387 */ /* 0x0001e80000100a00 */
[----:B0-----:R-:W2:Y:S02]  /*484e0*/  LDL.LU.64 R14, [R1+0x2588] ;  /* 0x00258800010e7983 */ /* 0x001ea40000300a00 */
[----:B--2---:R-:W-:Y:S01]  /*484f0*/  HMMA.16816.F32.BF16 R8, R20, R14, R8 ;  /* 0x0000000e1408723c */ /* 0x004fe20000041808 */
[----:B------:R-:W-:-:S15]  /*48500*/  IMAD.MOV.U32 R0, RZ, RZ, R15 ;  /* 0x000000ffff007224 */ /* 0x000fde00078e000f */
[----:B------:R-:W-:-:S03]  /*48510*/  NOP ;  /* 0x0000000000007918 */ /* 0x000fc60000000000 */
[----:B------:R-:W-:Y:S04]  /*48520*/  STL.64 [R1+0x720], R8 ;  /* 0x0007200801007387 */ /* 0x000fe80000100a00 */
[----:B------:R0:W-:Y:S04]  /*48530*/  STL.64 [R1+0x728], R10 ;  /* 0x0007280a01007387 */ /* 0x0001e80000100a00 */
[----:B0-----:R-:W2:Y:S04]  /*48540*/  LDL.LU.64 R10, [R1+0x2580] ;  /* 0x00258000010a7983 */ /* 0x001ea80000300a00 */
[----:B------:R-:W2:Y:S04]  /*48550*/  LDL.LU.64 R8, [R1+0x2578] ;  /* 0x0025780001087983 */ /* 0x000ea80000300a00 */
[----:B------:R-:W2:Y:S04]  /*48560*/  LDL.LU.64 R14, [R1+0x2570] ;  /* 0x00257000010e7983 */ /* 0x000ea80000300a00 */
[----:B------:R0:W-:Y:S04]  /*48570*/  STL [R1+0x2534], R0 ;  /* 0x0025340001007387 */ /* 0x0001e80000100800 */
[----:B0-----:R-:W3:Y:S01]  /*48580*/  LDL R0, [R1+0x1fe8] ;  /* 0x001fe80001007983 */ /* 0x001ee20000100800 */
[----:B--2---:R-:W-:Y:S03]  /*48590*/  HMMA.16816.F32.BF16 R12, R20, R14, R8 ;  /* 0x0000000e140c723c */ /* 0x004fe60000041808 */
[----:B------:R-:W2:Y:S04]  /*485a0*/  LDL.LU.64 R10, [R1+0x2568] ;  /* 0x00256800010a7983 */ /* 0x000ea80000300a00 */
[----:B------:R-:W2:-:S12]  /*485b0*/  LDL.LU.64 R8, [R1+0x2560] ;  /* 0x0025600001087983 */ /* 0x000e980000300a00 */
        /* <DEDUP_REMOVED lines=8> */
[----:B0-----:R-:W2:Y:S02]  /*48640*/  LDL.LU.64 R14, [R1+0x2548] ;  /* 0x00254800010e7983 */ /* 0x001ea40000300a00 */
[----:B--2---:R-:W-:Y:S01]  /*48650*/  HMMA.16816.F32.BF16 R8, R20, R14, R8 ;  /* 0x0000000e1408723c */ /* 0x004fe20000041808 */
[----:B------:R-:W-:-:S02]  /*48660*/  IMAD.MOV.U32 R29, RZ, RZ, R14 ;  /* 0x000000ffff1d7224 */ /* 0x000fc400078e000e */
[----:B------:R-:W-:Y:S02]  /*48670*/  IMAD.MOV.U32 R28, RZ, RZ, R15 ;  /* 0x000000ffff1c7224 */ /* 0x000fe400078e000f */
[----:B------:R-:W0:-:S14]  /*48680*/  LDSM.16.MT88.4 R12, [R0+UR5+0xe000] ;  /* 0x00e00005000c783b */ /* 0x000e1c0008004200 */
[----:B------:R-:W-:Y:S04]  /*48690*/  STL.64 [R1+0x580], R8 ;  /* 0x0005800801007387 */ /* 0x000fe80000100a00 */
[----:B------:R1:W-:Y:S04]  /*486a0*/  STL.64 [R1+0x588], R10 ;  /* 0x0005880a01007387 */ /* 0x0003e80000100a00 */
[----:B-1----:R-:W2:Y:S04]  /*486b0*/  LDL.LU.64 R10, [R1+0x2540] ;  /* 0x00254000010a7983 */ /* 0x002ea80000300a00 */
[----:B0-----:R-:W-:Y:S04]  /*486c0*/  STL.64 [R1+0x24a8], R14 ;  /* 0x0024a80e01007387 */ /* 0x001fe80000100a00 */
[----:B------:R0:W-:Y:S04]  /*486d0*/  STL.64 [R1+0x24a0], R12 ;  /* 0x0024a00c01007387 */ /* 0x0001e80000100a00 */
[----:B0-----:R-:W2:Y:S04]  /*486e0*/  LDL.LU R12, [R1+0x260] ;  /* 0x00026000010c7983 */ /* 0x001ea80000300800 */
[----:B------:R-:W2:Y:S04]  /*486f0*/  LDL.LU R13, [R1+0x264] ;  /* 0x00026400010d7983 */ /* 0x000ea80000300800 */
[----:B------:R-:W2:Y:S04]  /*48700*/  LDL.LU R14, [R1+0x268] ;  /* 0x00026800010e7983 */ /* 0x000ea80000300800 */
[----:B------:R-:W2:Y:S01]  /*48710*/  LDL.LU R15, [R1+0x26c] ;  /* 0x00026c00010f7983 */ /* 0x000ea20000300800 */
[C---:B----4-:R-:W-:Y:S01]  /*48720*/  HMMA.16816.F32.BF16 R24, R20.reuse, R6, R24 ;  /* 0x000000061418723c */ /* 0x050fe20000041818 */
[----:B------:R-:W0:Y:S07]  /*48730*/  S2R R3, SR_TID.X ;  /* 0x0000000000037919 */ /* 0x000e2e0000002100 */
[----:B--2---:R-:W-:-:S15]  /*48740*/  HMMA.16816.F32.BF16 R12, R20, R10, R12 ;  /* 0x0000000a140c723c */ /* 0x004fde000004180c */
[----:B------:R-:W-:-:S04]  /*48750*/  NOP ;  /* 0x0000000000007918 */ /* 0x000fc80000000000 */
[----:B------:R1:W-:Y:S02]  /*48760*/  STL.64 [R1+0x4f0], R12 ;  /* 0x0004f00c01007387 */ /* 0x0003e40000100a00 */
[----:B-1----:R-:W-:Y:S02]  /*48770*/  IMAD.MOV.U32 R13, RZ, RZ, R10 ;  /* 0x000000ffff0d7224 */ /* 0x002fe400078e000a */
[----:B------:R-:W-:Y:S02]  /*48780*/  IMAD.MOV.U32 R12, RZ, RZ, R11 ;  /* 0x000000ffff0c7224 */ /* 0x000fe400078e000b */
[----:B------:R-:W1:Y:S04]  /*48790*/  LDSM.16.MT88.4 R8, [R0+UR5+0xe080] ;  /* 0x00e080050008783b */ /* 0x000e680008004200 */
[----:B------:R-:W-:Y:S04]  /*487a0*/  STL.64 [R1+0x4f8], R14 ;  /* 0x0004f80e01007387 */ /* 0x000fe80000100a00 */
[----:B-1----:R-:W-:Y:S04]  /*487b0*/  STL.64 [R1+0x2448], R10 ;  /* 0x0024480a01007387 */ /* 0x002fe80000100a00 */
[----:B------:R1:W-:Y:S04]  /*487c0*/  STL.64 [R1+0x2440], R8 ;  /* 0x0024400801007387 */ /* 0x0003e80000100a00 */
[----:B-1----:R-:W2:Y:S04]  /*487d0*/  LDL.LU R8, [R1+0x380] ;  /* 0x0003800001087983 */ /* 0x002ea80000300800 */
[----:B------:R-:W2:Y:S04]  /*487e0*/  LDL.LU R9, [R1+0x384] ;  /* 0x0003840001097983 */ /* 0x000ea80000300800 */
[----:B------:R-:W2:Y:S04]  /*487f0*/  LDL.LU R10, [R1+0x388] ;  /* 0x00038800010a7983 */ /* 0x000ea80000300800 */
[----:B------:R-:W2:Y:S04]  /*48800*/  LDL.LU R11, [R1+0x38c] ;  /* 0x00038c00010b7983 */ /* 0x000ea80000300800 */
[----:B------:R-:W-:Y:S04]  /*48810*/  STL.64 [R1+0x350], R24 ;  /* 0x0003501801007387 */ /* 0x000fe80000100a00 */
[----:B------:R1:W-:Y:S04]  /*48820*/  STL.64 [R1+0x358], R26 ;  /* 0x0003581a01007387 */ /* 0x0003e80000100a00 */
[----:B-1----:R-:W2:Y:S01]  /*48830*/  LDL.LU.64 R26, [R1+0x2538] ;  /* 0x00253800011a7983 */ /* 0x002ea20000300a00 */
[----:B------:R-:W1:Y:S01]  /*48840*/  S2R R4, SR_TID.X ;  /* 0x0000000000047919 */ /* 0x000e620000002100 */
[C---:B0-----:R-:W-:Y:S01]  /*48850*/  IMAD.SHL.U32 R5, R3.reuse, 0x2, RZ ;  /* 0x0000000203057824 */ /* 0x041fe200078e00ff */
[----:B------:R-:W-:-:S04]  /*48860*/  LOP3.LUT R2, R3, 0x7, RZ, 0xc0, !PT ;  /* 0x0000000703027812 */ /* 0x000fc800078ec0ff */
[----:B------:R-:W-:Y:S01]  /*48870*/  LOP3.LUT R5, R5, 0x10, RZ, 0xc0, !PT ;  /* 0x0000001005057812 */ /* 0x000fe200078ec0ff */
[----:B------:R-:W-:Y:S02]  /*48880*/  IMAD R3, R2, 0x210, RZ ;  /* 0x0000021002037824 */ /* 0x000fe400078e02ff */
[----:B------:R-:W-:Y:S02]  /*48890*/  IMAD.MOV.U32 R15, RZ, RZ, R6 ;  /* 0x000000ffff0f7224 */ /* 0x000fe400078e0006 */
[----:B------:R-:W-:Y:S01]  /*488a0*/  IMAD.MOV.U32 R14, RZ, RZ, R7 ;  /* 0x000000ffff0e7224 */ /* 0x000fe200078e0007 */
[----:B-1----:R-:W-:Y:S01]  /*488b0*/  LOP3.LUT R5, R5, 0x20, R4, 0xf8, !PT ;  /* 0x0000002005057812 */ /* 0x002fe200078ef804 */
[----:B------:R-:W-:-:S03]  /*488c0*/  IMAD.SHL.U32 R2, R4, 0x100, RZ ;  /* 0x0000010004027824 */ /* 0x000fc600078e00ff */
[----:B------:R-:W-:-:S04]  /*488d0*/  LOP3.LUT R5, R3, R5, RZ, 0x3c, !PT ;  /* 0x0000000503057212 */ /* 0x000fc800078e3cff */
[----:B------:R-:W-:Y:S01]  /*488e0*/  LOP3.LUT R5, R5, 0x1000, R2, 0xf8, !PT ;  /* 0x0000100005057812 */ /* 0x000fe200078ef802 */
[----:B------:R-:W-:Y:S02]  /*488f0*/  IMAD.MOV.U32 R2, RZ, RZ, R18 ;  /* 0x000000ffff027224 */ /* 0x000fe400078e0012 */
[----:B------:R-:W-:Y:S02]  /*48900*/  IMAD.MOV.U32 R3, RZ, RZ, R19 ;  /* 0x000000ffff037224 */ /* 0x000fe400078e0013 */
[----:B------:R-:W-:Y:S04]  /*48910*/  LDSM.16.MT88.4 R16, [R5+UR5+0xe180] ;  /* 0x00e180050510783b */ /* 0x000fe80008004200 */
[----:B------:R-:W0:Y:S04]  /*48920*/  LDSM.16.MT88.4 R4, [R0+UR5+0xe100] ;  /* 0x00e100050004783b */ /* 0x000e280008004200 */
[----:B0-----:R0:W-:Y:S04]  /*48930*/  STL.64 [R1+0x23b8], R6 ;  /* 0x0023b80601007387 */ /* 0x0011e80000100a00 */
[----:B------:R-:W-:Y:S01]  /*48940*/  STL.64 [R1+0x23b0], R4 ;  /* 0x0023b00401007387 */ /* 0x000fe20000100a00 */
[----:B0-----:R-:W-:-:S02]  /*48950*/  IMAD.MOV.U32 R6, RZ, RZ, R15 ;  /* 0x000000ffff067224 */ /* 0x001fc400078e000f */
[----:B------:R-:W-:-:S05]  /*48960*/  IMAD.MOV.U32 R7, RZ, RZ, R14 ;  /* 0x000000ffff077224 */ /* 0x000fca00078e000e */
[----:B------:R-:W-:Y:S01]  /*48970*/  STL.64 [R1+0x24b8], R6 ;  /* 0x0024b80601007387 */ /* 0x000fe20000100a00 */
[----:B--2---:R-:W-:Y:S03]  /*48980*/  HMMA.16816.F32.BF16 R8, R20, R26, R8 ;  /* 0x0000001a1408723c */ /* 0x004fe60000041808 */
[----:B------:R0:W1:-:S15]  /*48990*/  LDSM.16.MT88.4 R20, [R0+UR5+0xe180] ;  /* 0x00e180050014783b */ /* 0x00005e0008004200 */
[----:B------:R-:W-:Y:S01]  /*489a0*/  NOP ;  /* 0x0000000000007918 */ /* 0x000fe20000000000 */
[----:B------:R-:W-:Y:S02]  /*489b0*/  IMAD.MOV.U32 R24, RZ, RZ, R9 ;  /* 0x000000ffff187224 */ /* 0x000fe400078e0009 */
[----:B------:R-:W-:Y:S01]  /*489c0*/  IMAD.MOV.U32 R25, RZ, RZ, R11 ;  /* 0x000000ffff197224 */ /* 0x000fe200078e000b */
[----:B------:R-:W-:Y:S04]  /*489d0*/  STL.64 [R1+0x250], R8 ;  /* 0x0002500801007387 */ /* 0x000fe80000100a00 */
[----:B------:R-:W-:Y:S04]  /*489e0*/  STL.64 [R1+0x258], R10 ;  /* 0x0002580a01007387 */ /* 0x000fe80000100a00 */
[----:B------:R2:W-:Y:S04]  /*489f0*/  STL [R1+0x2000], R24 ;  /* 0x0020001801007387 */ /* 0x0005e80000100800 */
[----:B------:R3:W-:Y:S04]  /*48a00*/  STL [R1+0x1ffc], R25 ;  /* 0x001ffc1901007387 */ /* 0x0007e80000100800 */
[----:B------:R4:W-:Y:S04]  /*48a10*/  STL.64 [R1+0x24b0], R26 ;  /* 0x0024b01a01007387 */ /* 0x0009e80000100a00 */
[----:B0-----:R-:W4:Y:S04]  /*48a20*/  LDL.LU R0, [R1+0x2534] ;  /* 0x0025340001007983 */ /* 0x001f280000300800 */
[----:B--2---:R-:W2:Y:S04]  /*48a30*/  LDL.LU R24, [R1+0x410] ;  /* 0x0004100001187983 */ /* 0x004ea80000300800 */
[----:B---3--:R-:W2:Y:S04]  /*48a40*/  LDL.LU R25, [R1+0x414] ;  /* 0x0004140001197983 */ /* 0x008ea80000300800 */
[----:B----4-:R-:W3:Y:S04]  /*48a50*/  LDL.LU R26, [R1+0x418] ;  /* 0x00041800011a7983 */ /* 0x010ee80000300800 */
[----:B------:R-:W3:Y:S01]  /*48a60*/  LDL.LU R27, [R1+0x41c] ;  /* 0x00041c00011b7983 */ /* 0x000ee20000300800 */
[----:B------:R-:W-:-:S02]  /*48a70*/  IMAD.MOV.U32 R6, RZ, RZ, R13 ;  /* 0x000000ffff067224 */ /* 0x000fc400078e000d */
[----:B------:R-:W-:Y:S01]  /*48a80*/  IMAD.MOV.U32 R7, RZ, RZ, R12 ;  /* 0x000000ffff077224 */ /* 0x000fe200078e000c */
[----:B---3--:R-:W-:Y:S04]  /*48a90*/  STL.64 [R1+0x24c8], R26 ;  /* 0x0024c81a01007387 */ /* 0x008fe80000100a00 */
[----:B--2---:R-:W-:Y:S04]  /*48aa0*/  STL.64 [R1+0x24c0], R24 ;  /* 0x0024c01801007387 */ /* 0x004fe80000100a00 */
[----:B------:R-:W2:Y:S04]  /*48ab0*/  LDL R10, [R1+0x48] ;  /* 0x00004800010a7983 */ /* 0x000ea80000100800 */
[----:B------:R-:W2:Y:S04]  /*48ac0*/  LDL R11, [R1+0x4c] ;  /* 0x00004c00010b7983 */ /* 0x000ea80000100800 */
[----:B--2---:R-:W-:Y:S04]  /*48ad0*/  STL.64 [R1+0x2508], R10 ;  /* 0x0025080a01007387 */ /* 0x004fe80000100a00 */
[----:B------:R0:W-:Y:S04]  /*48ae0*/  STL.64 [R1+0x24d0], R6 ;  /* 0x0024d00601007387 */ /* 0x0001e80000100a00 */
[----:B------:R-:W2:Y:S04]  /*48af0*/  LDL.LU R4, [R1+0x430] ;  /* 0x0004300001047983 */ /* 0x000ea80000300800 */
[----:B------:R-:W2:Y:S04]  /*48b00*/  LDL.LU R5, [R1+0x434] ;  /* 0x0004340001057983 */ /* 0x000ea80000300800 */
[----:B0-----:R-:W3:Y:S04]  /*48b10*/  LDL.LU R6, [R1+0x438] ;  /* 0x0004380001067983 */ /* 0x001ee80000300800 */
[----:B------:R-:W3:Y:S04]  /*48b20*/  LDL.LU R7, [R1+0x43c] ;  /* 0x00043c0001077983 */ /* 0x000ee80000300800 */
[----:B------:R-:W4:Y:S01]  /*48b30*/  LDL R10, [R1+0x58] ;  /* 0x00005800010a7983 */ /* 0x000f220000100800 */
[----:B------:R-:W-:-:S03]  /*48b40*/  IMAD.MOV.U32 R11, RZ, RZ, R0 ;  /* 0x000000ffff0b7224 */ /* 0x000fc600078e0000 */
[----:B------:R-:W2:Y:S04]  /*48b50*/  LDL.LU R0, [R1+0x2530] ;  /* 0x0025300001007983 */ /* 0x000ea80000300800 */
[----:B----4-:R0:W-:Y:S04]  /*48b60*/  STL.64 [R1+0x2520], R10 ;  /* 0x0025200a01007387 */ /* 0x0101e80000100a00 */
[----:B------:R-:W4:Y:S04]  /*48b70*/  LDL.LU R8, [R1+0x470] ;  /* 0x0004700001087983 */ /* 0x000f280000300800 */
[----:B------:R-:W4:Y:S04]  /*48b80*/  LDL.LU R9, [R1+0x474] ;  /* 0x0004740001097983 */ /* 0x000f280000300800 */
[----:B0-----:R-:W4:Y:S04]  /*48b90*/  LDL.LU R10, [R1+0x478] ;  /* 0x00047800010a7983 */ /* 0x001f280000300800 */
[----:B------:R-:W4:Y:S04]  /*48ba0*/  LDL.LU R11, [R1+0x47c] ;  /* 0x00047c00010b7983 */ /* 0x000f280000300800 */
[----:B------:R-:W4:Y:S04]  /*48bb0*/  LDL.64 R14, [R1+0x68] ;  /* 0x00006800010e7983 */ /* 0x000f280000100a00 */
[----:B---3--:R0:W-:Y:S04]  /*48bc0*/  STL.64 [R1+0x24e0], R6 ;  /* 0x0024e00601007387 */ /* 0x0081e80000100a00 */
[----:B--2---:R-:W-:Y:S01]  /*48bd0*/  STL.64 [R1+0x24d8], R4 ;  /* 0x0024d80401007387 */ /* 0x004fe20000100a00 */
[----:B0-----:R-:W-:-:S02]  /*48be0*/  IMAD.MOV.U32 R6, RZ, RZ, R2 ;  /* 0x000000ffff067224 */ /* 0x001fc400078e0002 */
[----:B------:R-:W-:Y:S01]  /*48bf0*/  IMAD.MOV.U32 R7, RZ, RZ, R3 ;  /* 0x000000ffff077224 */ /* 0x000fe200078e0003 */
[----:B------:R-:W2:Y:S04]  /*48c00*/  LDL.LU R2, [R1+0x252c] ;  /* 0x00252c0001027983 */ /* 0x000ea80000300800 */
[----:B------:R-:W3:Y:S04]  /*48c10*/  LDL.LU R3, [R1+0x2528] ;  /* 0x0025280001037983 */ /* 0x000ee80000300800 */
        /* <DEDUP_REMOVED lines=10> */
[----:B----4-:R-:W-:Y:S03]  /*48cc0*/  HMMA.16816.F32.BF16 R8, R16, R14, R8 ;  /* 0x0000000e1008723c */ /* 0x010fe60000041808 */
[----:B--2---:R-:W-:Y:S04]  /*48cd0*/  STL.64 [R1+0x2500], R26 ;  /* 0x0025001a01007387 */ /* 0x004fe80000100a00 */
[----:B------:R0:W-:Y:S04]  /*48ce0*/  STL.64 [R1+0x24f8], R24 ;  /* 0x0024f81801007387 */ /* 0x0001e80000100a00 */
        /* <DEDUP_REMOVED lines=10> */
[----:B-1----:R-:W-:Y:S04]  /*48d90*/  STL.64 [R1+0x2330], R22 ;  /* 0x0023301601007387 */ /* 0x002fe80000100a00 */
[----:B------:R-:W-:Y:S04]  /*48da0*/  STL.64 [R1+0x2328], R20 ;  /* 0x0023281401007387 */ /* 0x000fe80000100a00 */
[----:B------:R-:W-:Y:S04]  /*48db0*/  STL.64 [R1+0x780], R8 ;  /* 0x0007800801007387 */ /* 0x000fe80000100a00 */
[----:B------:R0:W-:Y:S04]  /*48dc0*/  STL.64 [R1+0x788], R10 ;  /* 0x0007880a01007387 */ /* 0x0001e80000100a00 */
[----:B0-----:R-:W2:Y:S04]  /*48dd0*/  LDL.LU.64 R10, [R1+0x2520] ;  /* 0x00252000010a7983 */ /* 0x001ea80000300a00 */
[----:B------:R-:W4:Y:S01]  /*48de0*/  LDL.LU R12, [R1+0x370] ;  /* 0x00037000010c7983 */ /* 0x000f220000300800 */
[----:B------:R-:W-:-:S03]  /*48df0*/  IMAD.MOV.U32 R5, RZ, RZ, R14 ;  /* 0x000000ffff057224 */ /* 0x000fc600078e000e */
[----:B------:R-:W4:Y:S01]  /*48e00*/  LDL.LU R13, [R1+0x374] ;  /* 0x00037400010d7983 */ /* 0x000f220000300800 */
[----:B------:R-:W-:-:S03]  /*48e10*/  IMAD.MOV.U32 R4, RZ, RZ, R15 ;  /* 0x000000ffff047224 */ /* 0x000fc600078e000f */
[----:B------:R-:W4:Y:S04]  /*48e20*/  LDL.LU R14, [R1+0x378] ;  /* 0x00037800010e7983 */ /* 0x000f280000300800 */
[----:B------:R-:W4:Y:S01]  /*48e30*/  LDL.LU R15, [R1+0x37c] ;  /* 0x00037c00010f7983 */ /* 0x000f220000300800 */
        /* <DEDUP_REMOVED lines=9> */
[----:B------:R0:W-:Y:S04]  /*48ed0*/  STL.64 [R1+0x680], R8 ;  /* 0x0006800801007387 */ /* 0x0001e80000100a00 */
[----:B------:R1:W-:Y:S04]  /*48ee0*/  STL.64 [R1+0x688], R10 ;  /* 0x0006880a01007387 */ /* 0x0003e80000100a00 */
[----:B0-----:R-:W2:Y:S04]  /*48ef0*/  LDL.LU R8, [R1+0x3f0] ;  /* 0x0003f00001087983 */ /* 0x001ea80000300800 */
[----:B------:R-:W2:Y:S04]  /*48f00*/  LDL.LU R9, [R1+0x3f4] ;  /* 0x0003f40001097983 */ /* 0x000ea80000300800 */
[----:B-1----:R-:W2:Y:S04]  /*48f10*/  LDL.LU R10, [R1+0x3f8] ;  /* 0x0003f800010a7983 */ /* 0x002ea80000300800 */
[----:B------:R-:W2:Y:S04]  /*48f20*/  LDL.LU R11, [R1+0x3fc] ;  /* 0x0003fc00010b7983 */ /* 0x000ea80000300800 */
[----:B--2---:R0:W-:Y:S02]  /*48f30*/  STL.64 [R1+0x2490], R10 ;  /* 0x0024900a01007387 */ /* 0x0041e40000100a00 */
[----:B0-----:R-:W-:-:S02]  /*48f40*/  IMAD.MOV.U32 R10, RZ, RZ, R5 ;  /* 0x000000ffff0a7224 */ /* 0x001fc400078e0005 */
[----:B------:R-:W-:Y:S02]  /*48f50*/  IMAD.MOV.U32 R11, RZ, RZ, R4 ;  /* 0x000000ffff0b7224 */ /* 0x000fe400078e0004 */
[----:B------:R-:W-:Y:S01]  /*48f60*/  HMMA.16816.F32.BF16 R4, R16, R6, R24 ;  /* 0x000000061004723c */ /* 0x000fe20000041818 */
[----:B------:R-:W-:Y:S04]  /*48f70*/  STL.64 [R1+0x2488], R8 ;  /* 0x0024880801007387 */ /* 0x000fe80000100a00 */
[----:B------:R-:W2:Y:S04]  /*48f80*/  LDL.LU.64 R26, [R1+0x24f0] ;  /* 0x0024f000011a7983 */ /* 0x000ea80000300a00 */
[----:B------:R-:W2:Y:S10]  /*48f90*/  LDL.LU.64 R24, [R1+0x24e8] ;  /* 0x0024e80001187983 */ /* 0x000eb40000300a00 */
[----:B------:R-:W-:Y:S04]  /*48fa0*/  STL.64 [R1+0x600], R4 ;  /* 0x0006000401007387 */ /* 0x000fe80000100a00 */
[----:B------:R0:W-:Y:S04]  /*48fb0*/  STL.64 [R1+0x608], R6 ;  /* 0x0006080601007387 */ /* 0x0001e80000100a00 */
[----:B0-----:R-:W2:Y:S04]  /*48fc0*/  LDL.LU.64 R6, [R1+0x24e0] ;  /* 0x0024e00001067983 */ /* 0x001ea80000300a00 */
[----:B------:R-:W2:Y:S01]  /*48fd0*/  LDL.LU.64 R4, [R1+0x24d8] ;  /* 0x0024d80001047983 */ /* 0x000ea20000300a00 */
[----:B------:R-:W-:-:S02]  /*48fe0*/  IMAD.MOV.U32 R22, RZ, RZ, R29 ;  /* 0x000000ffff167224 */ /* 0x000fc400078e001d */
[----:B------:R-:W-:-:S07]  /*48ff0*/  IMAD.MOV.U32 R23, RZ, RZ, R28 ;  /* 0x000000ffff177224 */ /* 0x000fce00078e001c */
[----:B--2---:R-:W-:-:S15]  /*49000*/  HMMA.16816.F32.BF16 R4, R16, R22, R4 ;  /* 0x000000161004723c */ /* 0x004fde0000041804 */
[----:B------:R-:W-:-:S04]  /*49010*/  NOP ;  /* 0x0000000000007918 */ /* 0x000fc80000000000 */
[----:B------:R-:W-:Y:S04]  /*49020*/  STL.64 [R1+0x550], R4 ;  /* 0x0005500401007387 */ /* 0x000fe80000100a00 */
[----:B------:R0:W-:Y:S04]  /*49030*/  STL.64 [R1+0x558], R6 ;  /* 0x0005580601007387 */ /* 0x0001e80000100a00 */
[----:B0-----:R-:W2:Y:S04]  /*49040*/  LDL.LU.64 R6, [R1+0x24d0] ;  /* 0x0024d00001067983 */ /* 0x001ea80000300a00 */
[----:B------:R0:W-:Y:S04]  /*49050*/  STL.64 [R1+0x2468], R22 ;  /* 0x0024681601007387 */ /* 0x0001e80000100a00 */
[----:B0-----:R-:W2:Y:S04]  /*49060*/  LDL.64 R22, [R1+0x38] ;  /* 0x0000380001167983 */ /* 0x001ea80000100a00 */
[----:B--2---:R0:W-:Y:S04]  /*49070*/  STL.64 [R1+0x2470], R22 ;  /* 0x0024701601007387 */ /* 0x0041e80000100a00 */
[----:B0-----:R-:W2:Y:S01]  /*49080*/  LDL.64 R22, [R1+0x48] ;  /* 0x0000480001167983 */ /* 0x001ea20000100a00 */
[C---:B------:R-:W-:Y:S03]  /*49090*/  HMMA.16816.F32.BF16 R4, R16.reuse, R6, R24 ;  /* 0x000000061004723c */ /* 0x040fe60000041818 */
[----:B--2---:R0:W-:Y:S04]  /*490a0*/  STL.64 [R1+0x2480], R22 ;  /* 0x0024801601007387 */ /* 0x0041e80000100a00 */
[----:B0-----:R-:W2:Y:S04]  /*490b0*/  LDL.64 R22, [R1+0x58] ;  /* 0x0000580001167983 */ /* 0x001ea80000100a00 */
        /* <DEDUP_REMOVED lines=10> */
[----:B--2---:R-:W-:-:S15]  /*49160*/  HMMA.16816.F32.BF16 R24, R16, R6, R24 ;  /* 0x000000061018723c */ /* 0x004fde0000041818 */
        /* <DEDUP_REMOVED lines=8> */
[----:B------:R-:W2:Y:S01]  /*491f0*/  LDL.LU R7, [R1+0x3ec] ;  /* 0x0003ec0001077983 */ /* 0x000ea20000300800 */
[----:B----4-:R-:W-:Y:S03]  /*49200*/  HMMA.16816.F32.BF16 R16, R16, R26, R12 ;  /* 0x0000001a1010723c */ /* 0x010fe6000004180c */
[----:B------:R-:W4:Y:S04]  /*49210*/  LDL.LU.64 R14, [R1+0x24a8] ;  /* 0x0024a800010e7983 */ /* 0x000f280000300a00 */
[----:B------:R-:W4:-:S12]  /*49220*/  LDL.LU.64 R12, [R1+0x24a0] ;  /* 0x0024a000010c7983 */ /* 0x000f180000300a00 */
[----:B------:R-:W-:Y:S04]  /*49230*/  STL.64 [R1+0x240], R16 ;  /* 0x0002401001007387 */ /* 0x000fe80000100a00 */
[----:B------:R-:W-:Y:S04]  /*49240*/  STL.64 [R1+0x248], R18 ;  /* 0x0002481201007387 */ /* 0x000fe80000100a00 */
[----:B------:R0:W-:Y:S04]  /*49250*/  STL.64 [R1+0x2450], R26 ;  /* 0x0024501a01007387 */ /* 0x0001e80000100a00 */
[----:B0-----:R-:W2:Y:S01]  /*49260*/  LDL.64 R26, [R1+0x18] ;  /* 0x00001800011a7983 */ /* 0x001ea20000100a00 */
[C---:B----4-:R-:W-:Y:S03]  /*49270*/  HMMA.16816.F32.BF16 R8, R12.reuse, R10, R20 ;  /* 0x0000000a0c08723c */ /* 0x050fe60000041814 */
[----:B--2---:R0:W-:Y:S04]  /*49280*/  STL.64 [R1+0x2460], R26 ;  /* 0x0024601a01007387 */ /* 0x0041e80000100a00 */
[----:B------:R-:W2:Y:S04]  /*49290*/  LDL.LU R24, [R1+0x3c0] ;  /* 0x0003c00001187983 */ /* 0x000ea80000300800 */
[----:B------:R-:W2:Y:S04]  /*492a0*/  LDL.LU R25, [R1+0x3c4] ;  /* 0x0003c40001197983 */ /* 0x000ea80000300800 */
[----:B0-----:R-:W2:Y:S04]  /*492b0*/  LDL.LU R26, [R1+0x3c8] ;  /* 0x0003c800011a7983 */ /* 0x001ea80000300800 */
[----:B------:R-:W2:Y:S04]  /*492c0*/  LDL.LU R27, [R1+0x3cc] ;  /* 0x0003cc00011b7983 */ /* 0x000ea80000300800 */
[----:B------:R0:W-:Y:S04]  /*492d0*/  STL [R1+0x2004], R16 ;  /* 0x0020041001007387 */ /* 0x0001e80000100800 */
[----:B0-----:R-:W4:Y:S04]  /*492e0*/  LDL.LU R16, [R1+0x3d0] ;  /* 0x0003d00001107983 */ /* 0x001f280000300800 */
[----:B------:R-:W4:Y:S04]  /*492f0*/  LDL.LU R17, [R1+0x3d4] ;  /* 0x0003d40001117983 */ /* 0x000f280000300800 */
[----:B------:R-:W4:Y:S04]  /*49300*/  LDL.LU R18, [R1+0x3d8] ;  /* 0x0003d80001127983 */ /* 0x000f280000300800 */
[----:B------:R-:W4:Y:S04]  /*49310*/  LDL.LU R19, [R1+0x3dc] ;  /* 0x0003dc0001137983 */ /* 0x000f280000300800 */
[----:B------:R-:W2:Y:S04]  /*49320*/  LDL.LU.64 R22, [R1+0x2498] ;  /* 0x0024980001167983 */ /* 0x000ea80000300a00 */
[----:B------:R-:W-:Y:S04]  /*49330*/  STL.64 [R1+0x770], R8 ;  /* 0x0007700801007387 */ /* 0x000fe80000100a00 */
        /* <DEDUP_REMOVED lines=9> */
[----:B------:R-:W2:Y:S04]  /*493d0*/  LDL.LU.64 R22, [R1+0x2480] ;  /* 0x0024800001167983 */ /* 0x000ea80000300a00 */
        /* <DEDUP_REMOVED lines=16> */
[----:B------:R-:W-:Y:S01]  /*494e0*/  STL.64 [R1+0x5b8], R18 ;  /* 0x0005b81201007387 */ /* 0x000fe20000100a00 */
[----:B0-----:R-:W-:Y:S02]  /*494f0*/  IMAD.MOV.U32 R17, RZ, RZ, R22 ;  /* 0x000000ffff117224 */ /* 0x001fe400078e0016 */
[----:B------:R-:W-:Y:S02]  /*49500*/  IMAD.MOV.U32 R16, RZ, RZ, R23 ;  /* 0x000000ffff107224 */ /* 0x000fe400078e0017 */
[----:B------:R-:W4:Y:S02]  /*49510*/  LDL.LU.64 R22, [R1+0x2468] ;  /* 0x0024680001167983 */ /* 0x000f240000300a00 */
[----:B----4-:R-:W-:-:S15]  /*49520*/  HMMA.16816.F32.BF16 R24, R12, R22, R24 ;  /* 0x000000160c18723c */ /* 0x010fde0000041818 */
[----:B------:R-:W-:-:S04]  /*49530*/  NOP ;  /* 0x0000000000007918 */ /* 0x000fc80000000000 */
        /* <DEDUP_REMOVED lines=8> */
[C---:B---3--:R-:W-:Y:S08]  /*495c0*/  HMMA.16816.F32.BF16 R8, R12.reuse, R26, R8 ;  /* 0x0000001a0c08723c */ /* 0x048ff00000041808 */
[----:B--2---:R-:W-:Y:S11]  /*495d0*/  HMMA.16816.F32.BF16 R20, R12, R6, R20 ;  /* 0x000000060c14723c */ /* 0x004ff60000041814 */
[----:B------:R0:W-:Y:S04]  /*495e0*/  STL.64 [R1+0x370], R8 ;  /* 0x0003700801007387 */ /* 0x0001e80000100a00 */
[----:B------:R1:W-:Y:S04]  /*495f0*/  STL.64 [R1+0x378], R10 ;  /* 0x0003780a01007387 */ /* 0x0003e80000100a00 */
[----:B0-----:R-:W2:Y:S01]  /*49600*/  LDL.LU.64 R8, [R1+0x2458] ;  /* 0x0024580001087983 */ /* 0x001ea20000300a00 */
[----:B-1----:R-:W-:-:S02]  /*49610*/  IMAD.MOV.U32 R11, RZ, RZ, R26 ;  /* 0x000000ffff0b7224 */ /* 0x002fc400078e001a */
[----:B------:R-:W-:Y:S02]  /*49620*/  IMAD.MOV.U32 R10, RZ, RZ, R27 ;  /* 0x000000ffff0a7224 */ /* 0x000fe400078e001b */
[----:B------:R-:W3:Y:S04]  /*49630*/  LDL.LU.64 R26, [R1+0x2450] ;  /* 0x00245000011a7983 */ /* 0x000ee80000300a00 */
[----:B------:R-:W-:Y:S01]  /*49640*/  STL.64 [R1+0x260], R20 ;  /* 0x0002601401007387 */ /* 0x000fe20000100a00 */
[----:B------:R-:W-:-:S03]  /*49650*/  IMAD.MOV.U32 R19, RZ, RZ, R23 ;  /* 0x000000ffff137224 */ /* 0x000fc600078e0017 */
[----:B------:R0:W-:Y:S02]  /*49660*/  STL.64 [R1+0x268], R22 ;  /* 0x0002681601007387 */ /* 0x0001e40000100a00 */
[----:B0-----:R-:W-:Y:S02]  /*49670*/  IMAD.MOV.U32 R22, RZ, RZ, R17 ;  /* 0x000000ffff167224 */ /* 0x001fe400078e0011 */
[----:B------:R-:W-:-:S05]  /*49680*/  IMAD.MOV.U32 R23, RZ, RZ, R16 ;  /* 0x000000ffff177224 */ /* 0x000fca00078e0010 */
[----:B------:R0:W-:Y:S04]  /*49690*/  STL.64 [R1+0x2408], R22 ;  /* 0x0024081601007387 */ /* 0x0001e80000100a00 */
[----:B------:R1:W-:Y:S01]  /*496a0*/  STL.64 [R1+0x23d0], R6 ;  /* 0x0023d00601007387 */ /* 0x0003e20000100a00 */
[----:B0-----:R-:W-:Y:S02]  /*496b0*/  IMAD.MOV.U32 R22, RZ, RZ, R5 ;  /* 0x000000ffff167224 */ /* 0x001fe400078e0005 */
[----:B------:R-:W-:Y:S02]  /*496c0*/  IMAD.MOV.U32 R23, RZ, RZ, R4 ;  /* 0x000000ffff177224 */ /* 0x000fe400078e0004 */
[----:B-1----:R-:W-:Y:S02]  /*496d0*/  IMAD.MOV.U32 R6, RZ, RZ, R11 ;  /* 0x000000ffff067224 */ /* 0x002fe400078e000b */
[----:B------:R-:W-:Y:S01]  /*496e0*/  IMAD.MOV.U32 R7, RZ, RZ, R10 ;  /* 0x000000ffff077224 */ /* 0x000fe200078e000a */
[----:B------:R-:W-:Y:S04]  /*496f0*/  STL.64 [R1+0x2420], R22 ;  /* 0x0024201601007387 */ /* 0x000fe80000100a00 */
[----:B------:R0:W-:Y:S04]  /*49700*/  STL.64 [R1+0x23e8], R6 ;  /* 0x0023e80601007387 */ /* 0x0001e80000100a00 */
[----:B------:R-:W4:Y:S04]  /*49710*/  LDL.LU R4, [R1+0x290] ;  /* 0x0002900001047983 */ /* 0x000f280000300800 */
[----:B------:R-:W4:Y:S04]  /*49720*/  LDL.LU R5, [R1+0x294] ;  /* 0x0002940001057983 */ /* 0x000f280000300800 */
[----:B0-----:R-:W3:Y:S04]  /*49730*/  LDL.LU R6, [R1+0x298] ;  /* 0x0002980001067983 */ /* 0x001ee80000300800 */
[----:B------:R-:W3:Y:S01]  /*49740*/  LDL.LU R7, [R1+0x29c] ;  /* 0x00029c0001077983 */ /* 0x000ee20000300800 */
[----:B--2---:R-:W-:-:S02]  /*49750*/  IMAD.MOV.U32 R22, RZ, RZ, R9 ;  /* 0x000000ffff167224 */ /* 0x004fc400078e0009 */
[----:B------:R-:W-:-:S05]  /*49760*/  IMAD.MOV.U32 R23, RZ, RZ, R8 ;  /* 0x000000ffff177224 */ /* 0x000fca00078e0008 */
[----:B------:R-:W-:Y:S04]  /*49770*/  STL.64 [R1+0x2438], R22 ;  /* 0x0024381601007387 */ /* 0x000fe80000100a00 */
[----:B---3--:R-:W-:Y:S04]  /*49780*/  STL.64 [R1+0x2400], R6 ;  /* 0x0024000601007387 */ /* 0x008fe80000100a00 */
[----:B----4-:R0:W-:Y:S04]  /*49790*/  STL.64 [R1+0x23f8], R4 ;  /* 0x0023f80401007387 */ /* 0x0101e80000100a00 */
[----:B0-----:R-:W2:Y:S04]  /*497a0*/  LDL.LU R4, [R1+0x2a0] ;  /* 0x0002a00001047983 */ /* 0x001ea80000300800 */
[----:B------:R-:W2:Y:S04]  /*497b0*/  LDL.LU R5, [R1+0x2a4] ;  /* 0x0002a40001057983 */ /* 0x000ea80000300800 */
[----:B------:R-:W3:Y:S04]  /*497c0*/  LDL.LU R6, [R1+0x2a8] ;  /* 0x0002a80001067983 */ /* 0x000ee80000300800 */
[----:B------:R-:W3:Y:S01]  /*497d0*/  LDL.LU R7, [R1+0x2ac] ;  /* 0x0002ac0001077983 */ /* 0x000ee20000300800 */
[----:B------:R-:W-:-:S03]  /*497e0*/  IMAD.MOV.U32 R18, RZ, RZ, R21 ;  /* 0x000000ffff127224 */ /* 0x000fc600078e0015 */
        /* <DEDUP_REMOVED lines=20> */
[----:B------:R0:W-:Y:S04]  /*49930*/  STL [R1+0x200c], R18 ;  /* 0x00200c1201007387 */ /* 0x0001e80000100800 */
[----:B------:R1:W-:Y:S04]  /*49940*/  STL [R1+0x2008], R19 ;  /* 0x0020081301007387 */ /* 0x0003e80000100800 */
[----:B------:R-:W3:Y:S04]  /*49950*/  LDL.LU R16, [R1+0x1d0] ;  /* 0x0001d00001107983 */ /* 0x000ee80000300800 */
[----:B------:R-:W3:Y:S04]  /*49960*/  LDL.LU R17, [R1+0x1d4] ;  /* 0x0001d40001117983 */ /* 0x000ee80000300800 */
[----:B0-----:R-:W2:Y:S04]  /*49970*/  LDL.LU R18, [R1+0x1d8] ;  /* 0x0001d80001127983 */ /* 0x001ea80000300800 */
[----:B-1----:R-:W2:Y:S01]  /*49980*/  LDL.LU R19, [R1+0x1dc] ;  /* 0x0001dc0001137983 */ /* 0x002ea20000300800 */
[----:B----4-:R-:W-:Y:S03]  /*49990*/  HMMA.16816.F32.BF16 R12, R12, R26, R8 ;  /* 0x0000001a0c0c723c */ /* 0x010fe60000041808 */
        /* <DEDUP_REMOVED lines=41> */
[----:B------:R-:W2:-:S15]  /*49c30*/  LDL.LU.64 R6, [R1+0x23e8] ;  /* 0x0023e80001067983 */ /* 0x000e9e0000300a00 */
[----:B------:R-:W-:Y:S02]  /*49c40*/  NOP ;  /* 0x0000000000007918 */ /* 0x000fe40000000000 */
[----:B------:R0:W-:Y:S04]  /*49c50*/  STL.64 [R1+0x510], R20 ;  /* 0x0005101401007387 */ /* 0x0001e80000100a00 */
[----:B------:R1:W-:Y:S04]  /*49c60*/  STL.64 [R1+0x518], R22 ;  /* 0x0005181601007387 */ /* 0x0003e80000100a00 */
[----:B0-----:R-:W3:Y:S04]  /*49c70*/  LDL.LU R20, [R1+0x1b0] ;  /* 0x0001b00001147983 */ /* 0x001ee80000300800 */
[----:B------:R-:W3:Y:S04]  /*49c80*/  LDL.LU R21, [R1+0x1b4] ;  /* 0x0001b40001157983 */ /* 0x000ee80000300800 */
[----:B-1----:R-:W3:Y:S04]  /*49c90*/  LDL.LU R22, [R1+0x1b8] ;  /* 0x0001b80001167983 */ /* 0x002ee80000300800 */
[----:B------:R-:W3:Y:S01]  /*49ca0*/  LDL.LU R23, [R1+0x1bc] ;  /* 0x0001bc0001177983 */ /* 0x000ee20000300800 */
        /* <DEDUP_REMOVED lines=11> */
[----:B0-----:R-:W3:Y:S04]  /*49d60*/  LDL.LU.64 R6, [R1+0x23b8] ;  /* 0x0023b80001067983 */ /* 0x001ee80000300a00 */
[----:B------:R-:W3:Y:S01]  /*49d70*/  LDL.LU.64 R4, [R1+0x23b0] ;  /* 0x0023b00001047983 */ /* 0x000ee20000300a00 */
        /* <DEDUP_REMOVED lines=8> */
[----:B----4-:R0:W-:Y:S04]  /*49e00*/  STL.64 [R1+0x23a0], R18 ;  /* 0x0023a01201007387 */ /* 0x0101e80000100a00 */
[----:B--2---:R-:W-:Y:S04]  /*49e10*/  STL.64 [R1+0x2398], R16 ;  /* 0x0023981001007387 */ /* 0x004fe80000100a00 */
[----:B0-----:R-:W2:Y:S04]  /*49e20*/  LDL.LU.64 R18, [R1+0x58] ;  /* 0x0000580001127983 */ /* 0x001ea80000300a00 */
[----:B------:R-:W-:Y:S04]  /*49e30*/  STL [R1+0x233c], R26 ;  /* 0x00233c1a01007387 */ /* 0x000fe80000100800 */
[----:B------:R0:W-:Y:S04]  /*49e40*/  STL [R1+0x2338], R27 ;  /* 0x0023381b01007387 */ /* 0x0001e80000100800 */
[----:B0-----:R-:W4:Y:S04]  /*49e50*/  LDL.LU.64 R26, [R1+0x38] ;  /* 0x00003800011a7983 */ /* 0x001f280000300a00 */
[----:B----4-:R0:W-:Y:S04]  /*49e60*/  STL.64 [R1+0x2390], R26 ;  /* 0x0023901a01007387 */ /* 0x0101e80000100a00 */
[----:B0-----:R-:W4:Y:S04]  /*49e70*/  LDL.LU.64 R26, [R1+0x48] ;  /* 0x00004800011a7983 */ /* 0x001f280000300a00 */
[----:B----4-:R0:W-:Y:S04]  /*49e80*/  STL.64 [R1+0x23a8], R26 ;  /* 0x0023a81a01007387 */ /* 0x0101e80000100a00 */
[----:B------:R-:W2:Y:S04]  /*49e90*/  LDL.LU R24, [R1+0x1a0] ;  /* 0x0001a00001187983 */ /* 0x000ea80000300800 */
[----:B------:R-:W2:Y:S04]  /*49ea0*/  LDL.LU R25, [R1+0x1a4] ;  /* 0x0001a40001197983 */ /* 0x000ea80000300800 */
[----:B0-----:R-:W2:Y:S04]  /*49eb0*/  LDL.LU R26, [R1+0x1a8] ;  /* 0x0001a800011a7983 */ /* 0x001ea80000300800 */
[----:B------:R-:W2:Y:S04]  /*49ec0*/  LDL.LU R27, [R1+0x1ac] ;  /* 0x0001ac00011b7983 */ /* 0x000ea80000300800 */
[----:B------:R-:W4:Y:S04]  /*49ed0*/  LDL.LU.64 R10, [R1+0x5f0] ;  /* 0x0005f000010a7983 */ /* 0x000f280000300a00 */
[----:B----4-:R0:W-:Y:S04]  /*49ee0*/  STL.64 [R1+0x2360], R10 ;  /* 0x0023600a01007387 */ /* 0x0101e80000100a00 */
[----:B0-----:R-:W4:Y:S01]  /*49ef0*/  LDL.LU.64 R10, [R1+0x18] ;  /* 0x00001800010a7983 */ /* 0x001f220000300a00 */
[----:B---3--:R-:W-:Y:S03]  /*49f00*/  HMMA.16816.F32.BF16 R20, R4, R14, R20 ;  /* 0x0000000e0414723c */ /* 0x008fe60000041814 */
[----:B----4-:R0:W-:Y:S04]  /*49f10*/  STL.64 [R1+0x2370], R10 ;  /* 0x0023700a01007387 */ /* 0x0101e80000100a00 */
[----:B0-----:R-:W3:Y:S04]  /*49f20*/  LDL.LU.64 R10, [R1+0x28] ;  /* 0x00002800010a7983 */ /* 0x001ee80000300a00 */
[----:B---3--:R0:W-:Y:S04]  /*49f30*/  STL.64 [R1+0x2388], R10 ;  /* 0x0023880a01007387 */ /* 0x0081e80000100a00 */
[----:B------:R-:W3:Y:S04]  /*49f40*/  LDL.LU R8, [R1+0x180] ;  /* 0x0001800001087983 */ /* 0x000ee80000300800 */
[----:B------:R-:W3:Y:S04]  /*49f50*/  LDL.LU R9, [R1+0x184] ;  /* 0x0001840001097983 */ /* 0x000ee80000300800 */
[----:B0-----:R-:W3:Y:S04]  /*49f60*/  LDL.LU R10, [R1+0x188] ;  /* 0x00018800010a7983 */ /* 0x001ee80000300800 */
[----:B------:R-:W3:Y:S04]  /*49f70*/  LDL.LU R11, [R1+0x18c] ;  /* 0x00018c00010b7983 */ /* 0x000ee80000300800 */
[----:B------:R0:W-:Y:S04]  /*49f80*/  STL.64 [R1+0x790], R20 ;  /* 0x0007901401007387 */ /* 0x0001e80000100a00 */
[----:B------:R-:W-:Y:S04]  /*49f90*/  STL.64 [R1+0x798], R22 ;  /* 0x0007981601007387 */ /* 0x000fe80000100a00 */
[----:B------:R-:W4:Y:S01]  /*49fa0*/  LDL.LU.64 R12, [R1+0x5e8] ;  /* 0x0005e800010c7983 */ /* 0x000f220000300a00 */
[----:B0-----:R-:W-:-:S02]  /*49fb0*/  IMAD.MOV.U32 R21, RZ, RZ, R14 ;  /* 0x000000ffff157224 */ /* 0x001fc400078e000e */
[----:B------:R-:W-:Y:S01]  /*49fc0*/  IMAD.MOV.U32 R20, RZ, RZ, R15 ;  /* 0x000000ffff147224 */ /* 0x000fe200078e000f */
[----:B----4-:R-:W-:Y:S04]  /*49fd0*/  STL [R1+0x2324], R13 ;  /* 0x0023240d01007387 */ /* 0x010fe80000100800 */
[----:B------:R0:W-:Y:S04]  /*49fe0*/  STL [R1+0x2368], R12 ;  /* 0x0023680c01007387 */ /* 0x0001e80000100800 */
[----:B0-----:R-:W4:Y:S04]  /*49ff0*/  LDL.LU R12, [R1+0x160] ;  /* 0x00016000010c7983 */ /* 0x001f280000300800 */
[----:B------:R-:W4:Y:S04]  /*4a000*/  LDL.LU R13, [R1+0x164] ;  /* 0x00016400010d7983 */ /* 0x000f280000300800 */
[----:B------:R-:W3:Y:S04]  /*4a010*/  LDL.LU R14, [R1+0x168] ;  /* 0x00016800010e7983 */ /* 0x000ee80000300800 */
[----:B------:R-:W3:Y:S01]  /*4a020*/  LDL.LU R15, [R1+0x16c] ;  /* 0x00016c00010f7983 */ /* 0x000ee20000300800 */
[----:B--2---:R-:W-:Y:S01]  /*4a030*/  HMMA.16816.F32.BF16 R24, R4, R18, R24 ;  /* 0x000000120418723c */ /* 0x004fe20000041818 */
[----:B------:R-:W-:-:S02]  /*4a040*/  IMAD.MOV.U32 R23, RZ, RZ, R18 ;  /* 0x000000ffff177224 */ /* 0x000fc400078e0012 */
[----:B------:R-:W-:Y:S01]  /*4a050*/  IMAD.MOV.U32 R22, RZ, RZ, R19 ;  /* 0x000000ffff167224 */ /* 0x000fe200078e0013 */
[----:B---3--:R-:W-:Y:S04]  /*4a060*/  STL.64 [R1+0x2380], R14 ;  /* 0x0023800e01007387 */ /* 0x008fe80000100a00 */
[----:B----4-:R0:W-:Y:S04]  /*4a070*/  STL.64 [R1+0x2378], R12 ;  /* 0x0023780c01007387 */ /* 0x0101e80000100a00 */
        /* <DEDUP_REMOVED lines=8> */
[----:B------:R-:W3:Y:S04]  /*4a100*/  LDL.LU.64 R16, [R1+0x2398] ;  /* 0x0023980001107983 */ /* 0x000ee80000300a00 */
[----:B------:R-:W-:Y:S04]  /*4a110*/  STL.64 [R1+0x2348], R22 ;  /* 0x0023481601007387 */ /* 0x000fe80000100a00 */
[----:B------:R0:W-:Y:S04]  /*4a120*/  STL.64 [R1+0x2340], R20 ;  /* 0x0023401401007387 */ /* 0x0001e80000100a00 */
[----:B0-----:R-:W4:Y:S01]  /*4a130*/  LDL.LU R20, [R1+0x150] ;  /* 0x0001500001147983 */ /* 0x001f220000300800 */
[----:B---3--:R-:W-:-:S15]  /*4a140*/  HMMA.16816.F32.BF16 R16, R4, R26, R16 ;  /* 0x0000001a0410723c */ /* 0x008fde0000041810 */
        /* <DEDUP_REMOVED lines=8> */
[----:B------:R-:W-:Y:S04]  /*4a1d0*/  STL.64 [R1+0x620], R8 ;  /* 0x0006200801007387 */ /* 0x000fe80000100a00 */
[----:B------:R0:W-:Y:S04]  /*4a1e0*/  STL.64 [R1+0x628], R10 ;  /* 0x0006280a01007387 */ /* 0x0001e80000100a00 */
[----:B0-----:R-:W2:Y:S01]  /*4a1f0*/  LDL.LU.64 R10, [R1+0x2388] ;  /* 0x00238800010a7983 */ /* 0x001ea20000300a00 */
[----:B------:R-:W-:Y:S02]  /*4a200*/  IMAD.MOV.U32 R19, RZ, RZ, R26 ;  /* 0x000000ffff137224 */ /* 0x000fe400078e001a */
[----:B------:R-:W-:-:S02]  /*4a210*/  IMAD.MOV.U32 R18, RZ, RZ, R27 ;  /* 0x000000ffff127224 */ /* 0x000fc400078e001b */
[----:B------:R-:W-:-:S03]  /*4a220*/  IMAD.MOV.U32 R22, RZ, RZ, R2 ;  /* 0x000000ffff167224 */ /* 0x000fc600078e0002 */
[----:B------:R0:W-:Y:S04]  /*4a230*/  STL.64 [R1+0x2358], R18 ;  /* 0x0023581201007387 */ /* 0x0001e80000100a00 */
[----:B------:R-:W-:Y:S04]  /*4a240*/  STL.64 [R1+0x2350], R16 ;  /* 0x0023501001007387 */ /* 0x000fe80000100a00 */
[----:B0-----:R-:W4:Y:S04]  /*4a250*/  LDL.LU.64 R18, [R1+0x8] ;  /* 0x0000080001127983 */ /* 0x001f280000300a00 */
[----:B------:R-:W3:Y:S04]  /*4a260*/  LDL.LU.64 R24, [R1+0x5e0] ;  /* 0x0005e00001187983 */ /* 0x000ee80000300a00 */
[----:B------:R-:W3:Y:S04]  /*4a270*/  LDL.LU.64 R28, [R1+0x5d8] ;  /* 0x0005d800011c7983 */ /* 0x000ee80000300a00 */
        /* <DEDUP_REMOVED lines=13> */
[----:B------:R-:W-:-:S15]  /*4a350*/  IMAD.MOV.U32 R0, RZ, RZ, R11 ;  /* 0x000000ffff007224 */ /* 0x000fde00078e000b */
[----:B------:R-:W-:-:S03]  /*4a360*/  NOP ;  /* 0x0000000000007918 */ /* 0x000fc60000000000 */
[----:B------:R0:W-:Y:S04]  /*4a370*/  STL.64 [R1+0x4e0], R12 ;  /* 0x0004e00c01007387 */ /* 0x0001e80000100a00 */
[----:B------:R1:W-:Y:S04]  /*4a380*/  STL.64 [R1+0x4e8], R14 ;  /* 0x0004e80e01007387 */ /* 0x0003e80000100a00 */
[----:B0-----:R-:W2:Y:S01]  /*4a390*/  LDL.LU R12, [R1+0x2368] ;  /* 0x00236800010c7983 */ /* 0x001ea20000300800 */
[----:B------:R-:W-:-:S03]  /*4a3a0*/  IMAD.MOV.U32 R13, RZ, RZ, R10 ;  /* 0x000000ffff0d7224 */ /* 0x000fc600078e000a */
[----:B------:R-:W2:Y:S01]  /*4a3b0*/  LDL.LU.64 R10, [R1+0x2360] ;  /* 0x00236000010a7983 */ /* 0x000ea20000300a00 */
[----:B----4-:R-:W-:Y:S01]  /*4a3c0*/  HMMA.16816.F32.BF16 R20, R4, R18, R20 ;  /* 0x000000120414723c */ /* 0x010fe20000041814 */
[----:B------:R-:W-:Y:S02]  /*4a3d0*/  IMAD.MOV.U32 R8, RZ, RZ, R18 ;  /* 0x000000ffff087224 */ /* 0x000fe400078e0012 */
[----:B------:R-:W-:Y:S02]  /*4a3e0*/  IMAD.MOV.U32 R3, RZ, RZ, R19 ;  /* 0x000000ffff037224 */ /* 0x000fe400078e0013 */
[----:B------:R-:W4:Y:S04]  /*4a3f0*/  LDL.LU.64 R18, [R1+0x2358] ;  /* 0x0023580001127983 */ /* 0x000f280000300a00 */
[----:B------:R-:W3:Y:S10]  /*4a400*/  LDL.LU.64 R16, [R1+0x2350] ;  /* 0x0023500001107983 */ /* 0x000ef40000300a00 */
[----:B------:R-:W-:Y:S01]  /*4a410*/  STL.64 [R1+0x490], R20 ;  /* 0x0004901401007387 */ /* 0x000fe20000100a00 */
[----:B-1----:R-:W-:-:S03]  /*4a420*/  IMAD.MOV.U32 R15, RZ, RZ, R23 ;  /* 0x000000ffff0f7224 */ /* 0x002fc600078e0017 */
[----:B------:R0:W-:Y:S01]  /*4a430*/  STL.64 [R1+0x498], R22 ;  /* 0x0004981601007387 */ /* 0x0001e20000100a00 */
[----:B------:R-:W-:-:S03]  /*4a440*/  IMAD.MOV.U32 R14, RZ, RZ, R21 ;  /* 0x000000ffff0e7224 */ /* 0x000fc600078e0015 */
[----:B0-----:R-:W3:Y:S04]  /*4a450*/  LDL.LU.64 R22, [R1+0x2348] ;  /* 0x0023480001167983 */ /* 0x001ee80000300a00 */
[----:B------:R-:W3:Y:S04]  /*4a460*/  LDL.LU.64 R20, [R1+0x2340] ;  /* 0x0023400001147983 */ /* 0x000ee80000300a00 */
[----:B--2---:R-:W-:Y:S04]  /*4a470*/  STL.64 [R1+0x2298], R10 ;  /* 0x0022980a01007387 */ /* 0x004fe80000100a00 */
[----:B------:R0:W-:Y:S04]  /*4a480*/  STL [R1+0x2290], R8 ;  /* 0x0022900801007387 */ /* 0x0001e80000100800 */
[----:B0-----:R-:W2:Y:S04]  /*4a490*/  LDL.LU R8, [R1+0x90] ;  /* 0x0000900001087983 */ /* 0x001ea80000300800 */
[----:B------:R-:W2:Y:S04]  /*4a4a0*/  LDL.LU R9, [R1+0x94] ;  /* 0x0000940001097983 */ /* 0x000ea80000300800 */
[----:B------:R-:W2:Y:S04]  /*4a4b0*/  LDL.LU R10, [R1+0x98] ;  /* 0x00009800010a7983 */ /* 0x000ea80000300800 */
[----:B------:R-:W2:Y:S04]  /*4a4c0*/  LDL.LU R11, [R1+0x9c] ;  /* 0x00009c00010b7983 */ /* 0x000ea80000300800 */
[----:B--2---:R0:W-:Y:S04]  /*4a4d0*/  STL.64 [R1+0x22a8], R10 ;  /* 0x0022a80a01007387 */ /* 0x0041e80000100a00 */
[----:B------:R-:W-:Y:S01]  /*4a4e0*/  STL.64 [R1+0x22a0], R8 ;  /* 0x0022a00801007387 */ /* 0x000fe20000100a00 */
[----:B0-----:R-:W-:-:S02]  /*4a4f0*/  IMAD.MOV.U32 R10, RZ, RZ, R26 ;  /* 0x000000ffff0a7224 */ /* 0x001fc400078e001a */
[----:B------:R-:W-:Y:S01]  /*4a500*/  IMAD.MOV.U32 R11, RZ, RZ, R27 ;  /* 0x000000ffff0b7224 */ /* 0x000fe200078e001b */
[----:B------:R-:W2:Y:S04]  /*4a510*/  LDL.LU R26, [R1+0x233c] ;  /* 0x00233c00011a7983 */ /* 0x000ea80000300800 */
[----:B------:R-:W2:Y:S04]  /*4a520*/  LDL.LU R27, [R1+0x2338] ;  /* 0x00233800011b7983 */ /* 0x000ea80000300800 */
[----:B------:R4:W-:Y:S02]  /*4a530*/  STL.64 [R1+0x22c0], R10 ;  /* 0x0022c00a01007387 */ /* 0x0009e40000100a00 */
[----:B----4-:R-:W-:-:S02]  /*4a540*/  IMAD.MOV.U32 R10, RZ, RZ, R19 ;  /* 0x000000ffff0a7224 */ /* 0x010fc400078e0013 */
[----:B------:R-:W-:-:S05]  /*4a550*/  IMAD.MOV.U32 R11, RZ, RZ, R18 ;  /* 0x000000ffff0b7224 */ /* 0x000fca00078e0012 */
[----:B------:R3:W-:Y:S02]  /*4a560*/  STL.64 [R1+0x22d8], R10 ;  /* 0x0022d80a01007387 */ /* 0x0007e40000100a00 */
[----:B---3--:R-:W-:Y:S02]  /*4a570*/  IMAD.MOV.U32 R10, RZ, RZ, R17 ;  /* 0x000000ffff0a7224 */ /* 0x008fe400078e0011 */
[----:B------:R-:W-:-:S05]  /*4a580*/  IMAD.MOV.U32 R11, RZ, RZ, R16 ;  /* 0x000000ffff0b7224 */ /* 0x000fca00078e0010 */
[----:B------:R0:W-:Y:S04]  /*4a590*/  STL.64 [R1+0x22f0], R10 ;  /* 0x0022f00a01007387 */ /* 0x0001e80000100a00 */
[----:B------:R-:W3:Y:S04]  /*4a5a0*/  LDL.LU R16, [R1+0x70] ;  /* 0x0000700001107983 */ /* 0x000ee80000300800 */
[----:B------:R-:W3:Y:S04]  /*4a5b0*/  LDL.LU R17, [R1+0x74] ;  /* 0x0000740001117983 */ /* 0x000ee80000300800 */
[----:B------:R-:W4:Y:S04]  /*4a5c0*/  LDL.LU R18, [R1+0x78] ;  /* 0x0000780001127983 */ /* 0x000f280000300800 */
[----:B------:R-:W4:Y:S01]  /*4a5d0*/  LDL.LU R19, [R1+0x7c] ;  /* 0x00007c0001137983 */ /* 0x000f220000300800 */
[----:B0-----:R-:W-:-:S02]  /*4a5e0*/  IMAD.MOV.U32 R10, RZ, RZ, R23 ;  /* 0x000000ffff0a7224 */ /* 0x001fc400078e0017 */
[----:B------:R-:W-:-:S05]  /*4a5f0*/  IMAD.MOV.U32 R11, RZ, RZ, R22 ;  /* 0x000000ffff0b7224 */ /* 0x000fca00078e0016 */
[----:B------:R-:W-:Y:S04]  /*4a600*/  STL.64 [R1+0x2308], R10 ;  /* 0x0023080a01007387 */ /* 0x000fe80000100a00 */
[----:B----4-:R-:W-:Y:S04]  /*4a610*/  STL.64 [R1+0x2288], R18 ;  /* 0x0022881201007387 */ /* 0x010fe80000100a00 */
[----:B---3--:R0:W-:Y:S04]  /*4a620*/  STL.64 [R1+0x2280], R16 ;  /* 0x0022801001007387 */ /* 0x0081e80000100a00 */
[----:B0-----:R-:W3:Y:S04]  /*4a630*/  LDL.LU R16, [R1+0x80] ;  /* 0x0000800001107983 */ /* 0x001ee80000300800 */
[----:B------:R-:W3:Y:S04]  /*4a640*/  LDL.LU R17, [R1+0x84] ;  /* 0x0000840001117983 */ /* 0x000ee80000300800 */
[----:B------:R-:W4:Y:S04]  /*4a650*/  LDL.LU R18, [R1+0x88] ;  /* 0x0000880001127983 */ /* 0x000f280000300800 */
[----:B------:R-:W4:Y:S01]  /*4a660*/  LDL.LU R19, [R1+0x8c] ;  /* 0x00008c0001137983 */ /* 0x000f220000300800 */
[----:B------:R-:W-:-:S02]  /*4a670*/  IMAD.MOV.U32 R11, RZ, RZ, R20 ;  /* 0x000000ffff0b7224 */ /* 0x000fc400078e0014 */
[----:B------:R-:W-:Y:S01]  /*4a680*/  IMAD.MOV.U32 R10, RZ, RZ, R21 ;  /* 0x000000ffff0a7224 */ /* 0x000fe200078e0015 */
[----:B------:R-:W2:Y:S04]  /*4a690*/  LDL.LU R20, [R1+0xf0] ;  /* 0x0000f00001147983 */ /* 0x000ea80000300800 */
        /* <DEDUP_REMOVED lines=26> */
[----:B------:R-:W4:Y:S01]  /*4a840*/  LDL.LU R19, [R1+0xdc] ;  /* 0x0000dc0001137983 */ /* 0x000f220000300800 */
[----:B--2---:R-:W-:Y:S03]  /*4a850*/  HMMA.16816.F32.BF16 R4, R4, R26, R20 ;  /* 0x0000001a0404723c */ /* 0x004fe60000041814 */
[----:B----4-:R-:W-:Y:S04]  /*4a860*/  STL.64 [R1+0x2318], R18 ;  /* 0x0023181201007387 */ /* 0x010fe80000100a00 */
[----:B---3--:R0:W-:Y:S04]  /*4a870*/  STL.64 [R1+0x2310], R16 ;  /* 0x0023101001007387 */ /* 0x0081e80000100a00 */
[----:B0-----:R-:W2:Y:S04]  /*4a880*/  LDL.LU R16, [R1+0xe0] ;  /* 0x0000e00001107983 */ /* 0x001ea80000300800 */
[----:B------:R-:W2:Y:S04]  /*4a890*/  LDL.LU R17, [R1+0xe4] ;  /* 0x0000e40001117983 */ /* 0x000ea80000300800 */
[----:B------:R-:W2:Y:S04]  /*4a8a0*/  LDL.LU R18, [R1+0xe8] ;  /* 0x0000e80001127983 */ /* 0x000ea80000300800 */
[----:B------:R-:W2:Y:S04]  /*4a8b0*/  LDL.LU R19, [R1+0xec] ;  /* 0x0000ec0001137983 */ /* 0x000ea80000300800 */
[----:B------:R-:W-:Y:S04]  /*4a8c0*/  STL [R1+0x2014], R14 ;  /* 0x0020140e01007387 */ /* 0x000fe80000100800 */
[----:B------:R0:W-:Y:S04]  /*4a8d0*/  STL [R1+0x2010], R15 ;  /* 0x0020100f01007387 */ /* 0x0001e80000100800 */
[----:B------:R-:W2:Y:S04]  /*4a8e0*/  LDL.LU.64 R22, [R1+0x2330] ;  /* 0x0023300001167983 */ /* 0x000ea80000300a00 */
[----:B------:R-:W2:Y:S04]  /*4a8f0*/  LDL.LU.64 R20, [R1+0x2328] ;  /* 0x0023280001147983 */ /* 0x000ea80000300a00 */
[----:B------:R-:W-:Y:S04]  /*4a900*/  STL.64 [R1+0x330], R4 ;  /* 0x0003300401007387 */ /* 0x000fe80000100a00 */
[----:B------:R1:W-:Y:S01]  /*4a910*/  STL.64 [R1+0x338], R6 ;  /* 0x0003380601007387 */ /* 0x0003e20000100a00 */
[----:B0-----:R-:W0:Y:S01]  /*4a920*/  LDC R15, c[0x0][0x3a8] ;  /* 0x0000ea00ff0f7b82 */ /* 0x001e220000000800 */
[----:B-1----:R-:W-:-:S02]  /*4a930*/  IMAD.MOV.U32 R6, RZ, RZ, R13 ;  /* 0x000000ffff067224 */ /* 0x002fc400078e000d */
[----:B------:R-:W-:Y:S01]  /*4a940*/  IMAD.MOV.U32 R7, RZ, RZ, R0 ;  /* 0x000000ffff077224 */ /* 0x000fe200078e0000 */
[----:B------:R-:W3:Y:S04]  /*4a950*/  LDL.LU R13, [R1+0x2324] ;  /* 0x00232400010d7983 */ /* 0x000ee80000300800 */
[----:B------:R-:W4:Y:S01]  /*4a960*/  LDL.LU R0, [R1+0x2320] ;  /* 0x0023200001007983 */ /* 0x000f220000300800 */
[----:B--2---:R-:W-:Y:S03]  /*4a970*/  HMMA.16816.F32.BF16 R8, R20, R10, R16 ;  /* 0x0000000a1408723c */ /* 0x004fe60000041810 */
[----:B------:R-:W2:Y:S04]  /*4a980*/  LDL.LU.64 R18, [R1+0x2318] ;  /* 0x0023180001127983 */ /* 0x000ea80000300a00 */
[----:B------:R-:W2:-:S12]  /*4a990*/  LDL.LU.64 R16, [R1+0x2310] ;  /* 0x0023100001107983 */ /* 0x000e980000300a00 */
[----:B------:R-:W-:Y:S04]  /*4a9a0*/  STL.64 [R1+0x750], R8 ;  /* 0x0007500801007387 */ /* 0x000fe80000100a00 */
[----:B------:R1:W-:Y:S04]  /*4a9b0*/  STL.64 [R1+0x758], R10 ;  /* 0x0007580a01007387 */ /* 0x0003e80000100a00 */
[----:B-1----:R-:W2:Y:S02]  /*4a9c0*/  LDL.LU.64 R10, [R1+0x2308] ;  /* 0x00230800010a7983 */ /* 0x002ea40000300a00 */
[----:B--2---:R-:W-:Y:S02]  /*4a9d0*/  HMMA.16816.F32.BF16 R8, R20, R10, R16 ;  /* 0x0000000a1408723c */ /* 0x004fe40000041810 */
[----:B------:R-:W2:Y:S04]  /*4a9e0*/  LDL.LU.64 R18, [R1+0x2300] ;  /* 0x0023000001127983 */ /* 0x000ea80000300a00 */
[----:B------:R-:W2:-:S13]  /*4a9f0*/  LDL.LU.64 R16, [R1+0x22f8] ;  /* 0x0022f80001107983 */ /* 0x000e9a0000300a00 */
        /* <DEDUP_REMOVED lines=20> */
[----:B-1----:R-:W2:Y:S04]  /*4ab40*/  LDL.LU.64 R10, [R1+0x22a8] ;  /* 0x0022a800010a7983 */ /* 0x002ea80000300a00 */
[----:B------:R-:W2:Y:S01]  /*4ab50*/  LDL.LU.64 R8, [R1+0x22a0] ;  /* 0x0022a00001087983 */ /* 0x000ea20000300a00 */
[----:B0-----:R-:W-:Y:S01]  /*4ab60*/  IMAD.SHL.U32 R15, R15, 0x80, RZ ;  /* 0x000000800f0f7824 */ /* 0x001fe200078e00ff */
[----:B--2---:R-:W-:Y:S02]  /*4ab70*/  HMMA.16816.F32.BF16 R4, R20, R6, R8 ;  /* 0x000000061404723c */ /* 0x004fe40000041808 */
[----:B------:R-:W2:Y:S04]  /*4ab80*/  LDL.LU.64 R10, [R1+0x2298] ;  /* 0x00229800010a7983 */ /* 0x000ea80000300a00 */
[----:B------:R-:W3:Y:S01]  /*4ab90*/  LDL.LU R8, [R1+0x2290] ;  /* 0x0022900001087983 */ /* 0x000ee20000300800 */
[----:B------:R-:W-:-:S12]  /*4aba0*/  IMAD.SHL.U32 R15, R15, 0x2, RZ ;  /* 0x000000020f0f7824 */ /* 0x000fd800078e00ff */
[----:B------:R-:W-:Y:S04]  /*4abb0*/  STL.64 [R1+0x480], R4 ;  /* 0x0004800401007387 */ /* 0x000fe80000100a00 */
[----:B------:R0:W-:Y:S02]  /*4abc0*/  STL.64 [R1+0x488], R6 ;  /* 0x0004880601007387 */ /* 0x0001e40000100a00 */
[----:B0-----:R-:W-:Y:S01]  /*4abd0*/  IMAD.MOV.U32 R7, RZ, RZ, R3 ;  /* 0x000000ffff077224 */ /* 0x001fe200078e0003 */
[----:B--2---:R-:W-:Y:S01]  /*4abe0*/  IADD3 R4, P0, PT, R10, R15, RZ ;  /* 0x0000000f0a047210 */ /* 0x004fe20007f1e0ff */
[----:B---3--:R-:W-:-:S04]  /*4abf0*/  IMAD.MOV.U32 R6, RZ, RZ, R8 ;  /* 0x000000ffff067224 */ /* 0x008fc800078e0008 */
[----:B------:R0:W-:Y:S03]  /*4ac00*/  STL [R1+0x20f8], R4 ;  /* 0x0020f80401007387 */ /* 0x0001e60000100800 */
[----:B0-----:R-:W-:Y:S01]  /*4ac10*/  HMMA.16816.F32.BF16 R4, R20, R6, R16 ;  /* 0x000000061404723c */ /* 0x001fe20000041810 */
[----:B------:R-:W2:Y:S04]  /*4ac20*/  LDL.LU.64 R18, [R1+0x2288] ;  /* 0x0022880001127983 */ /* 0x000ea80000300a00 */
[----:B------:R-:W2:Y:S01]  /*4ac30*/  LDL.LU.64 R16, [R1+0x2280] ;  /* 0x0022800001107983 */ /* 0x000ea20000300a00 */
[----:B----4-:R-:W-:-:S13]  /*4ac40*/  IMAD.X R10, R11, 0x1, R0, P0 ;  /* 0x000000010b0a7824 */ /* 0x010fda00000e0600 */
[----:B------:R-:W-:Y:S04]  /*4ac50*/  STL.64 [R1+0x450], R4 ;  /* 0x0004500401007387 */ /* 0x000fe80000100a00 */
[----:B------:R0:W-:Y:S02]  /*4ac60*/  STL.64 [R1+0x458], R6 ;  /* 0x0004580601007387 */ /* 0x0001e40000100a00 */
[-C--:B0-----:R-:W-:Y:S02]  /*4ac70*/  IADD3 R7, P1, PT, R12, R15.reuse, RZ ;  /* 0x0000000f0c077210 */ /* 0x081fe40007f3e0ff */
[-C--:B------:R-:W-:Y:S02]  /*4ac80*/  IADD3 R6, P0, PT, R24, R15.reuse, RZ ;  /* 0x0000000f18067210 */ /* 0x080fe40007f1e0ff */
[----:B------:R-:W-:Y:S01]  /*4ac90*/  IADD3 R5, P2, PT, R28, R15, RZ ;  /* 0x0000000f1c057210 */ /* 0x000fe20007f5e0ff */
[----:B------:R-:W-:Y:S04]  /*4aca0*/  STL [R1+0x20fc], R7 ;  /* 0x0020fc0701007387 */ /* 0x000fe80000100800 */
[----:B------:R-:W-:Y:S04]  /*4acb0*/  STL [R1+0x2100], R10 ;  /* 0x0021000a01007387 */ /* 0x000fe80000100800 */
[----:B------:R-:W-:Y:S04]  /*4acc0*/  STL [R1+0x2018], R6 ;  /* 0x0020180601007387 */ /* 0x000fe80000100800 */
[----:B------:R2:W-:Y:S01]  /*4acd0*/  STL [R1+0x201c], R5 ;  /* 0x00201c0501007387 */ /* 0x0005e20000100800 */
[----:B------:R-:W-:-:S02]  /*4ace0*/  IMAD.X R11, R13, 0x1, R0, P1 ;  /* 0x000000010d0b7824 */ /* 0x000fc400008e0600 */
[--C-:B------:R-:W-:Y:S02]  /*4acf0*/  IMAD.X R8, R25, 0x1, R0.reuse, P0 ;  /* 0x0000000119087824 */ /* 0x100fe400000e0600 */
[----:B------:R-:W-:Y:S02]  /*4ad00*/  VIADD R2, R2, 0x1 ;  /* 0x0000000102027836 */ /* 0x000fe40000000000 */
[----:B------:R-:W-:Y:S01]  /*4ad10*/  IMAD.X R9, R29, 0x1, R0, P2 ;  /* 0x000000011d097824 */ /* 0x000fe200010e0600 */
[----:B------:R-:W-:Y:S04]  /*4ad20*/  STL [R1+0x2104], R11 ;  /* 0x0021040b01007387 */ /* 0x000fe80000100800 */
[----:B------:R-:W-:Y:S04]  /*4ad30*/  STL [R1+0x2020], R8 ;  /* 0x0020200801007387 */ /* 0x000fe80000100800 */
[----:B------:R-:W-:Y:S04]  /*4ad40*/  STL [R1+0xbd8], R2 ;  /* 0x000bd80201007387 */ /* 0x000fe80000100800 */
[----:B------:R0:W-:Y:S04]  /*4ad50*/  STL [R1+0x2270], R0 ;  /* 0x0022700001007387 */ /* 0x0001e80000100800 */
[----:B------:R-:W-:Y:S01]  /*4ad60*/  STL [R1+0x2024], R9 ;  /* 0x0020240901007387 */ /* 0x000fe20000100800 */
[----:B--2---:R-:W-:-:S15]  /*4ad70*/  HMMA.16816.F32.BF16 R4, R20, R26, R16 ;  /* 0x0000001a1404723c */ /* 0x004fde0000041810 */
[----:B------:R-:W-:-:S04]  /*4ad80*/  NOP ;  /* 0x0000000000007918 */ /* 0x000fc80000000000 */
[----:B------:R-:W-:Y:S02]  /*4ad90*/  IMAD.MOV.U32 R20, RZ, RZ, R4 ;  /* 0x000000ffff147224 */ /* 0x000fe400078e0004 */
[----:B------:R-:W-:Y:S01]  /*4ada0*/  IMAD.MOV.U32 R21, RZ, RZ, R6 ;  /* 0x000000ffff157224 */ /* 0x000fe200078e0006 */
[----:B------:R-:W-:Y:S04]  /*4adb0*/  STL.64 [R1+0x460], R4 ;  /* 0x0004600401007387 */ /* 0x000fe80000100a00 */
[----:B------:R-:W-:Y:S04]  /*4adc0*/  STL.64 [R1+0x468], R6 ;  /* 0x0004680601007387 */ /* 0x000fe80000100a00 */
[----:B------:R-:W-:Y:S04]  /*4add0*/  STL [R1+0x202c], R20 ;  /* 0x00202c1401007387 */ /* 0x000fe80000100800 */
[----:B------:R-:W-:Y:S04]  /*4ade0*/  STL [R1+0x2028], R21 ;  /* 0x0020281501007387 */ /* 0x000fe80000100800 */
[----:B0-----:R-:W2:Y:S04]  /*4adf0*/  LDL.LU R0, [R1+0x1a4c] ;  /* 0x001a4c0001007983 */ /* 0x001ea80000300800 */
[----:B--2---:R0:W-:Y:S04]  /*4ae00*/  STL [R1+0x2274], R0 ;  /* 0x0022740001007387 */ /* 0x0041e80000100800 */
[----:B0-----:R-:W2:Y:S04]  /*4ae10*/  LDL.LU R0, [R1+0x1a54] ;  /* 0x001a540001007983 */ /* 0x001ea80000300800 */
[----:B--2---:R0:W-:Y:S04]  /*4ae20*/  STL [R1+0x2278], R0 ;  /* 0x0022780001007387 */ /* 0x0041e80000100800 */
        /* <DEDUP_REMOVED lines=28> */
[----:B------:R-:W-:-:S03]  /*4aff0*/  ISETP.NE.U32.AND P0, PT, R2, UR6, PT ;  /* 0x0000000602007c0c */ /* 0x000fc6000bf05070 */
[----:B------:R-:W3:Y:S04]  /*4b000*/  LDL.LU R3, [R1+0x19dc] ;  /* 0x0019dc0001037983 */ /* 0x000ee80000300800 */
[----:B------:R-:W3:Y:S01]  /*4b010*/  LDL.LU R2, [R1+0x1a00] ;  /* 0x001a000001027983 */ /* 0x000ee20000300800 */
[----:B--2---:R-:W-:-:S05]  /*4b020*/  IADD3 R0, P4, PT, R0, R15, RZ ;  /* 0x0000000f00007210 */ /* 0x004fca0007f9e0ff */
[----:B------:R0:W-:Y:S04]  /*4b030*/  STL [R1+0x1a64], R0 ;  /* 0x001a640001007387 */ /* 0x0001e80000100800 */
[----:B0-----:R-:W2:Y:S02]  /*4b040*/  LDL.LU R0, [R1+0x227c] ;  /* 0x00227c0001007983 */ /* 0x001ea40000300800 */
        /* <DEDUP_REMOVED lines=8> */
[----:B0-----:R-:W2:Y:S01]  /*4b0d0*/  LDL.LU R0, [R1+0x2270] ;  /* 0x0022700001007983 */ /* 0x001ea20000300800 */
[-C--:B---3--:R-:W-:Y:S02]  /*4b0e0*/  IADD3 R21, P2, PT, R21, R15.reuse, RZ ;  /* 0x0000000f15157210 */ /* 0x088fe40007f5e0ff */
[----:B----4-:R-:W-:-:S03]  /*4b0f0*/  IADD3 R20, P3, PT, R20, R15, RZ ;  /* 0x0000000f14147210 */ /* 0x010fc60007f7e0ff */
[----:B------:R-:W-:Y:S04]  /*4b100*/  STL [R1+0x1a44], R21 ;  /* 0x001a441501007387 */ /* 0x000fe80000100800 */
[----:B------:R-:W-:Y:S01]  /*4b110*/  STL [R1+0x1a3c], R20 ;  /* 0x001a3c1401007387 */ /* 0x000fe20000100800 */
[--C-:B--2---:R-:W-:Y:S01]  /*4b120*/  IMAD.X R22, R22, 0x1, R0.reuse, P4 ;  /* 0x0000000116167824 */ /* 0x104fe200020e0600 */
[-C--:B------:R-:W-:Y:S01]  /*4b130*/  IADD3 R23, P4, PT, R23, R15.reuse, RZ ;  /* 0x0000000f17177210 */ /* 0x080fe20007f9e0ff */
[--C-:B------:R-:W-:Y:S01]  /*4b140*/  IMAD.X R26, R26, 0x1, R0.reuse, P5 ;  /* 0x000000011a1a7824 */ /* 0x100fe200028e0600 */
[-C--:B------:R-:W-:Y:S01]  /*4b150*/  IADD3 R27, P5, PT, R27, R15.reuse, RZ ;  /* 0x0000000f1b1b7210 */ /* 0x080fe20007fbe0ff */
[----:B------:R-:W-:Y:S01]  /*4b160*/  IMAD.X R9, R9, 0x1, R0, P6 ;  /* 0x0000000109097824 */ /* 0x000fe200030e0600 */
[----:B------:R-:W-:Y:S01]  /*4b170*/  STL [R1+0x1a60], R22 ;  /* 0x001a601601007387 */ /* 0x000fe20000100800 */
[----:B------:R-:W-:-:S03]  /*4b180*/  IADD3 R8, P6, PT, R8, R15, RZ ;  /* 0x0000000f08087210 */ /* 0x000fc60007fde0ff */
[----:B------:R-:W-:Y:S01]  /*4b190*/  STL [R1+0x1a34], R23 ;  /* 0x001a341701007387 */ /* 0x000fe20000100800 */
[----:B------:R-:W-:-:S03]  /*4b1a0*/  IMAD.X R11, R11, 0x1, R0, P1 ;  /* 0x000000010b0b7824 */ /* 0x000fc600008e0600 */
        /* <DEDUP_REMOVED lines=30> */
[----:B------:R-:W-:Y:S04]  /*4b390*/  STL [R1+0x19f4], R16 ;  /* 0x0019f41001007387 */ /* 0x000fe80000100800 */
[----:B------:R-:W-:Y:S01]  /*4b3a0*/  STL [R1+0x1a18], R17 ;  /* 0x001a181101007387 */ /* 0x000fe20000100800 */
[----:B------:R-:W-:-:S03]  /*4b3b0*/  IMAD.X R28, R28, 0x1, R0, P3 ;  /* 0x000000011c1c7824 */ /* 0x000fc600018e0600 */
[----:B------:R-:W-:Y:S01]  /*4b3c0*/  STL [R1+0x19ec], R25 ;  /* 0x0019ec1901007387 */ /* 0x000fe20000100800 */
[----:B------:R-:W-:-:S03]  /*4b3d0*/  IADD3 R3, P3, PT, R3, R15, RZ ;  /* 0x0000000f03037210 */ /* 0x000fc60007f7e0ff */
[----:B------:R-:W-:Y:S04]  /*4b3e0*/  STL [R1+0x1a10], R24 ;  /* 0x001a101801007387 */ /* 0x000fe80000100800 */
[----:B------:R-:W-:Y:S04]  /*4b3f0*/  STL [R1+0x19e4], R29 ;  /* 0x0019e41d01007387 */ /* 0x000fe80000100800 */
[----:B------:R0:W-:Y:S01]  /*4b400*/  STL [R1+0x226c], R0 ;  /* 0x00226c0001007387 */ /* 0x0001e20000100800 */
[----:B------:R-:W-:-:S03]  /*4b410*/  IMAD.X R2, R2, 0x1, R0, P4 ;  /* 0x0000000102027824 */ /* 0x000fc600020e0600 */
[----:B------:R-:W-:Y:S04]  /*4b420*/  STL [R1+0x1a08], R28 ;  /* 0x001a081c01007387 */ /* 0x000fe80000100800 */
[----:B0-----:R-:W2:Y:S04]  /*4b430*/  LDL.LU R0, [R1+0x19d4] ;  /* 0x0019d40001007983 */ /* 0x001ea80000300800 */
[----:B------:R-:W-:Y:S04]  /*4b440*/  STL [R1+0x19dc], R3 ;  /* 0x0019dc0301007387 */ /* 0x000fe80000100800 */
[----:B------:R-:W3:Y:S04]  /*4b450*/  LDL.LU R21, [R1+0x19c4] ;  /* 0x0019c40001157983 */ /* 0x000ee80000300800 */
[----:B------:R-:W-:Y:S04]  /*4b460*/  STL [R1+0x1a00], R2 ;  /* 0x001a000201007387 */ /* 0x000fe80000100800 */
[----:B---3--:R0:W-:Y:S04]  /*4b470*/  STL [R1+0x2260], R21 ;  /* 0x0022601501007387 */ /* 0x0081e80000100800 */
[----:B0-----:R-:W3:Y:S04]  /*4b480*/  LDL.LU R21, [R1+0x19f0] ;  /* 0x0019f00001157983 */ /* 0x001ee80000300800 */
[----:B---3--:R0:W-:Y:S04]  /*4b490*/  STL [R1+0x2264], R21 ;  /* 0x0022641501007387 */ /* 0x0081e80000100800 */
[----:B0-----:R-:W3:Y:S01]  /*4b4a0*/  LDL.LU R21, [R1+0x19cc] ;  /* 0x0019cc0001157983 */ /* 0x001ee20000300800 */
[----:B--2---:R-:W-:-:S03]  /*4b4b0*/  IADD3 R0, P4, PT, R0, R15, RZ ;  /* 0x0000000f00007210 */ /* 0x004fc60007f9e0ff */
[----:B---3--:R0:W-:Y:S04]  /*4b4c0*/  STL [R1+0x2268], R21 ;  /* 0x0022681501007387 */ /* 0x0081e80000100800 */
[----:B0-----:R-:W2:Y:S04]  /*4b4d0*/  LDL.LU R21, [R1+0x19f8] ;  /* 0x0019f80001157983 */ /* 0x001ea80000300800 */
[----:B------:R-:W3:Y:S04]  /*4b4e0*/  LDL.LU R20, [R1+0x19e8] ;  /* 0x0019e80001147983 */ /* 0x000ee80000300800 */
[----:B------:R-:W4:Y:S04]  /*4b4f0*/  LDL.LU R22, [R1+0x19bc] ;  /* 0x0019bc0001167983 */ /* 0x000f280000300800 */
        /* <DEDUP_REMOVED lines=24> */
[----:B------:R0:W-:Y:S04]  /*4b680*/  STL [R1+0x19d4], R0 ;  /* 0x0019d40001007387 */ /* 0x0001e80000100800 */
[----:B0-----:R-:W2:Y:S02]  /*4b690*/  LDL.LU R0, [R1+0x226c] ;  /* 0x00226c0001007983 */ /* 0x001ea40000300800 */
[----:B--2---:R-:W-:-:S05]  /*4b6a0*/  IMAD.X R21, R21, 0x1, R0, P5 ;  /* 0x0000000115157824 */ /* 0x004fca00028e0600 */
[----:B------:R0:W-:Y:S04]  /*4b6b0*/  STL [R1+0x19f8], R21 ;  /* 0x0019f81501007387 */ /* 0x0001e80000100800 */
[----:B0-----:R-:W2:Y:S02]  /*4b6c0*/  LDL.LU R21, [R1+0x2268] ;  /* 0x0022680001157983 */ /* 0x001ea40000300800 */
[----:B--2---:R-:W-:-:S05]  /*4b6d0*/  IADD3 R21, P5, PT, R21, R15, RZ ;  /* 0x0000000f15157210 */ /* 0x004fca0007fbe0ff */
[----:B------:R0:W-:Y:S04]  /*4b6e0*/  STL [R1+0x19cc], R21 ;  /* 0x0019cc1501007387 */ /* 0x0001e80000100800 */
[----:B0-----:R-:W2:Y:S02]  /*4b6f0*/  LDL.LU R21, [R1+0x2264] ;  /* 0x0022640001157983 */ /* 0x001ea40000300800 */
[----:B--2---:R-:W-:-:S05]  /*4b700*/  IMAD.X R21, R21, 0x1, R0, P6 ;  /* 0x0000000115157824 */ /* 0x004fca00030e0600 */
[----:B------:R0:W-:Y:S04]  /*4b710*/  STL [R1+0x19f0], R21 ;  /* 0x0019f01501007387 */ /* 0x0001e80000100800 */
[----:B0-----:R-:W2:Y:S01]  /*4b720*/  LDL.LU R21, [R1+0x2260] ;  /* 0x0022600001157983 */ /* 0x001ea20000300800 */
[--C-:B---3--:R-:W-:Y:S01]  /*4b730*/  IMAD.X R20, R20, 0x1, R0.reuse, P1 ;  /* 0x0000000114147824 */ /* 0x108fe200008e0600 */
[-C--:B----4-:R-:W-:Y:S01]  /*4b740*/  IADD3 R22, P1, PT, R22, R15.reuse, RZ ;  /* 0x0000000f16167210 */ /* 0x090fe20007f3e0ff */
[--C-:B------:R-:W-:Y:S01]  /*4b750*/  IMAD.X R23, R23, 0x1, R0.reuse, P2 ;  /* 0x0000000117177824 */ /* 0x100fe200010e0600 */
[-C--:B------:R-:W-:Y:S01]  /*4b760*/  IADD3 R26, P2, PT, R26, R15.reuse, RZ ;  /* 0x0000000f1a1a7210 */ /* 0x080fe20007f5e0ff */
        /* <DEDUP_REMOVED lines=16> */
[----:B------:R-:W-:Y:S01]  /*4b870*/  IMAD.X R3, R3, 0x1, R0, P1 ;  /* 0x0000000103037824 */ /* 0x000fe200008e0600 */
[----:B------:R-:W-:-:S02]  /*4b880*/  IADD3 R2, P1, PT, R2, R15, RZ ;  /* 0x0000000f02027210 */ /* 0x000fc40007f3e0ff */
[----:B--2---:R-:W-:-:S05]  /*4b890*/  IADD3 R21, P6, PT, R21, R15, RZ ;  /* 0x0000000f15157210 */ /* 0x004fca0007fde0ff */
[----:B------:R-:W-:Y:S04]  /*4b8a0*/  STL [R1+0x19c4], R21 ;  /* 0x0019c41501007387 */ /* 0x000fe80000100800 */
[----:B------:R-:W-:Y:S04]  /*4b8b0*/  STL [R1+0x19e8], R20 ;  /* 0x0019e81401007387 */ /* 0x000fe80000100800 */
[----:B------:R-:W-:Y:S04]  /*4b8c0*/  STL [R1+0x19bc], R22 ;  /* 0x0019bc1601007387 */ /* 0x000fe80000100800 */
[----:B------:R-:W-:Y:S04]  /*4b8d0*/  STL [R1+0x19e0], R23 ;  /* 0x0019e01701007387 */ /* 0x000fe80000100800 */
[----:B------:R-:W-:Y:S04]  /*4b8e0*/  STL [R1+0x19b4], R26 ;  /* 0x0019b41a01007387 */ /* 0x000fe80000100800 */
[----:B------:R-:W-:Y:S04]  /*4b8f0*/  STL [R1+0x19d8], R27 ;  /* 0x0019d81b01007387 */ /* 0x000fe80000100800 */
[----:B------:R-:W-:Y:S01]  /*4b900*/  STL [R1+0x19ac], R9 ;  /* 0x0019ac0901007387 */ /* 0x000fe20000100800 */
[----:B------:R-:W-:-:S03]  /*4b910*/  IMAD.X R10, R10, 0x1, R0, P6 ;  /* 0x000000010a0a7824 */ /* 0x000fc600030e0600 */
[----:B------:R-:W-:Y:S01]  /*4b920*/  STL [R1+0x19d0], R8 ;  /* 0x0019d00801007387 */ /* 0x000fe20000100800 */
[----:B------:R-:W-:-:S03]  /*4b930*/  IADD3 R7, P6, PT, R7, R15, RZ ;  /* 0x0000000f07077210 */ /* 0x000fc60007fde0ff */
        /* <DEDUP_REMOVED lines=12> */
[----:B------:R-:W-:Y:S04]  /*4ba00*/  STL [R1+0x19a0], R16 ;  /* 0x0019a01001007387 */ /* 0x000fe80000100800 */
[----:B------:R-:W-:Y:S01]  /*4ba10*/  STL [R1+0x1974], R17 ;  /* 0x0019741101007387 */ /* 0x000fe20000100800 */
[----:B------:R-:W-:-:S03]  /*4ba20*/  IADD3 R28, P6, PT, R28, R15, RZ ;  /* 0x0000000f1c1c7210 */ /* 0x000fc60007fde0ff */
[----:B------:R-:W-:Y:S04]  /*4ba30*/  STL [R1+0x1998], R25 ;  /* 0x0019981901007387 */ /* 0x000fe80000100800 */
[----:B------:R-:W-:Y:S04]  /*4ba40*/  STL [R1+0x196c], R24 ;  /* 0x00196c1801007387 */ /* 0x000fe80000100800 */
[----:B------:R-:W-:Y:S04]  /*4ba50*/  STL [R1+0x1990], R29 ;  /* 0x0019901d01007387 */ /* 0x000fe80000100800 */
[----:B------:R0:W-:Y:S04]  /*4ba60*/  STL [R1+0x225c], R15 ;  /* 0x00225c0f01007387 */ /* 0x0001e80000100800 */
        /* <DEDUP_REMOVED lines=9> */
[----:B--2---:R-:W-:-:S03]  /*4bb00*/  IMAD.X R15, R15, 0x1, R0, P2 ;  /* 0x000000010f0f7824 */ /* 0x004fc600010e0600 */
        /* <DEDUP_REMOVED lines=30> */
[----:B--2---:R-:W-:-:S05]  /*4bcf0*/  IADD3 R21, P2, PT, R21, R15, RZ ;  /* 0x0000000f15157210 */ /* 0x004fca0007f5e0ff */
[----:B------:R0:W-:Y:S04]  /*4bd00*/  STL [R1+0x1954], R21 ;  /* 0x0019541501007387 */ /* 0x0001e80000100800 */
[----:B0-----:R-:W2:Y:S02]  /*4bd10*/  LDL.LU R21, [R1+0x2258] ;  /* 0x0022580001157983 */ /* 0x001ea40000300800 */
[----:B--2---:R-:W-:-:S05]  /*4bd20*/  IMAD.X R21, R21, 0x1, R0, P3 ;  /* 0x0000000115157824 */ /* 0x004fca00018e0600 */
[----:B------:R0:W-:Y:S04]  /*4bd30*/  STL [R1+0x1978], R21 ;  /* 0x0019781501007387 */ /* 0x0001e80000100800 */
[----:B0-----:R-:W2:Y:S02]  /*4bd40*/  LDL.LU R21, [R1+0x2254] ;  /* 0x0022540001157983 */ /* 0x001ea40000300800 */
[----:B--2---:R-:W-:-:S05]  /*4bd50*/  IADD3 R21, P3, PT, R21, R15, RZ ;  /* 0x0000000f15157210 */ /* 0x004fca0007f7e0ff */
[----:B------:R0:W-:Y:S04]  /*4bd60*/  STL [R1+0x194c], R21 ;  /* 0x00194c1501007387 */ /* 0x0001e80000100800 */
[----:B0-----:R-:W2:Y:S01]  /*4bd70*/  LDL.LU R21, [R1+0x2250] ;  /* 0x0022500001157983 */ /* 0x001ea20000300800 */
[--C-:B----4-:R-:W-:Y:S01]  /*4bd80*/  IMAD.X R22, R22, 0x1, R0.reuse, P5 ;  /* 0x0000000116167824 */ /* 0x110fe200028e0600 */
        /* <DEDUP_REMOVED lines=18> */
[----:B------:R-:W-:Y:S01]  /*4beb0*/  IADD3 R29, P3, PT, R29, R15, RZ ;  /* 0x0000000f1d1d7210 */ /* 0x000fe20007f7e0ff */
[----:B------:R-:W-:-:S02]  /*4bec0*/  IMAD.X R2, R2, 0x1, R0, P5 ;  /* 0x0000000102027824 */ /* 0x000fc400028e0600 */
[----:B--2---:R-:W-:Y:S01]  /*4bed0*/  IMAD.X R21, R21, 0x1, R0, P4 ;  /* 0x0000000115157824 */ /* 0x004fe200020e0600 */
[----:B---3--:R-:W-:-:S04]  /*4bee0*/  IADD3 R20, P4, PT, R20, R15, RZ ;  /* 0x0000000f14147210 */ /* 0x008fc80007f9e0ff */
        /* <DEDUP_REMOVED lines=1985> */
[----:B0-----:R-:W3:Y:S01]  /*53b00*/  LDL.LU R2, [R1+0xf58] ;  /* 0x000f580001027983 */ /* 0x001ee20000300800 */
        /* <DEDUP_REMOVED lines=10> */
[-C--:B---3--:R-:W-:Y:S01]  /*53bb0*/  IADD3 R23, P3, PT, R23, R15.reuse, RZ ;  /* 0x0000000f17177210 */ /* 0x088fe20007f7e0ff */
        /* <DEDUP_REMOVED lines=20> */
[----:B------:R-:W-:-:S04]  /*53d00*/  IADD3 R20, P2, PT, R20, R15, RZ ;  /* 0x0000000f14147210 */ /* 0x000fc80007f5e0ff */
        /* <DEDUP_REMOVED lines=27> */
[----:B------:R0:W-:Y:S04]  /*53ec0*/  STL [R1+0xf34], R3 ;  /* 0x000f340301007387 */ /* 0x0001e80000100800 */
[----:B------:R-:W-:Y:S04]  /*53ed0*/  STL [R1+0xf3c], R29 ;  /* 0x000f3c1d01007387 */ /* 0x000fe80000100800 */
[----:B0-----:R-:W2:Y:S04]  /*53ee0*/  LDL.LU R3, [R1+0xf2c] ;  /* 0x000f2c0001037983 */ /* 0x001ea80000300800 */
[----:B------:R-:W-:Y:S04]  /*53ef0*/  STL [R1+0xf60], R28 ;  /* 0x000f601c01007387 */ /* 0x000fe80000100800 */
[----:B------:R0:W-:Y:S04]  /*53f00*/  STL [R1+0xf58], R2 ;  /* 0x000f580201007387 */ /* 0x0001e80000100800 */
[----:B0-----:R-:W3:Y:S04]  /*53f10*/  LDL.LU R2, [R1+0xf24] ;  /* 0x000f240001027983 */ /* 0x001ee80000300800 */
[----:B---3--:R0:W-:Y:S04]  /*53f20*/  STL [R1+0x2110], R2 ;  /* 0x0021100201007387 */ /* 0x0081e80000100800 */
[----:B0-----:R-:W3:Y:S04]  /*53f30*/  LDL.LU R2, [R1+0xf50] ;  /* 0x000f500001027983 */ /* 0x001ee80000300800 */
[----:B------:R-:W4:Y:S01]  /*53f40*/  LDL.LU R21, [R1+0xf1c] ;  /* 0x000f1c0001157983 */ /* 0x000f220000300800 */
[----:B--2---:R-:W-:-:S03]  /*53f50*/  IADD3 R3, P3, PT, R3, R15, RZ ;  /* 0x0000000f03037210 */ /* 0x004fc60007f7e0ff */
[----:B----4-:R0:W-:Y:S04]  /*53f60*/  STL [R1+0x210c], R21 ;  /* 0x00210c1501007387 */ /* 0x0101e80000100800 */
[----:B0-----:R-:W2:Y:S04]  /*53f70*/  LDL.LU R21, [R1+0xf48] ;  /* 0x000f480001157983 */ /* 0x001ea80000300800 */
        /* <DEDUP_REMOVED lines=22> */
[----:B---3--:R-:W-:-:S03]  /*540e0*/  IMAD.X R2, R2, 0x1, R0, P4 ;  /* 0x0000000102027824 */ /* 0x008fc600020e0600 */
[----:B------:R-:W3:Y:S04]  /*540f0*/  LDL.LU R29, [R1+0xee8] ;  /* 0x000ee800011d7983 */ /* 0x000ee80000300800 */
[----:B------:R-:W3:Y:S04]  /*54100*/  LDL.LU R28, [R1+0xebc] ;  /* 0x000ebc00011c7983 */ /* 0x000ee80000300800 */
[----:B------:R0:W-:Y:S04]  /*54110*/  STL [R1+0xf2c], R3 ;  /* 0x000f2c0301007387 */ /* 0x0001e80000100800 */
[----:B0-----:R-:W3:Y:S04]  /*54120*/  LDL.LU R3, [R1+0xee0] ;  /* 0x000ee00001037983 */ /* 0x001ee80000300800 */
[----:B------:R0:W-:Y:S04]  /*54130*/  STL [R1+0xf50], R2 ;  /* 0x000f500201007387 */ /* 0x0001e80000100800 */
[----:B0-----:R-:W3:Y:S01]  /*54140*/  LDL.LU R2, [R1+0x2110] ;  /* 0x0021100001027983 */ /* 0x001ee20000300800 */
[----:B--2---:R-:W-:Y:S01]  /*54150*/  IMAD.X R21, R21, 0x1, R0, P5 ;  /* 0x0000000115157824 */ /* 0x004fe200028e0600 */
[----:B---3--:R-:W-:-:S05]  /*54160*/  IADD3 R2, P4, PT, R2, R15, RZ ;  /* 0x0000000f02027210 */ /* 0x008fca0007f9e0ff */
[----:B------:R0:W-:Y:S04]  /*54170*/  STL [R1+0xf24], R2 ;  /* 0x000f240201007387 */ /* 0x0001e80000100800 */
[----:B0-----:R-:W2:Y:S04]  /*54180*/  LDL.LU R2, [R1+0xeb4] ;  /* 0x000eb40001027983 */ /* 0x001ea80000300800 */
[----:B------:R0:W-:Y:S04]  /*54190*/  STL [R1+0xf48], R21 ;  /* 0x000f481501007387 */ /* 0x0001e80000100800 */
[----:B0-----:R-:W3:Y:S01]  /*541a0*/  LDL.LU R21, [R1+0x210c] ;  /* 0x00210c0001157983 */ /* 0x001ee20000300800 */
        /* <DEDUP_REMOVED lines=21> */
[----:B---3--:R-:W-:-:S05]  /*54300*/  IADD3 R21, P5, PT, R21, R15, RZ ;  /* 0x0000000f15157210 */ /* 0x008fca0007fbe0ff */
        /* <DEDUP_REMOVED lines=21> */
[----:B------:R-:W-:Y:S04]  /*54460*/  STL [R1+0xed4], R18 ;  /* 0x000ed41201007387 */ /* 0x000fe80000100800 */
[----:B------:R-:W-:Y:S04]  /*54470*/  STL [R1+0xef8], R16 ;  /* 0x000ef81001007387 */ /* 0x000fe80000100800 */
[----:B------:R-:W-:Y:S01]  /*54480*/  STL [R1+0xecc], R17 ;  /* 0x000ecc1101007387 */ /* 0x000fe20000100800 */
[----:B------:R-:W-:-:S03]  /*54490*/  IADD3 R28, P5, PT, R28, R15, RZ ;  /* 0x0000000f1c1c7210 */ /* 0x000fc60007fbe0ff */
[----:B------:R0:W-:Y:S04]  /*544a0*/  STL [R1+0xee8], R29 ;  /* 0x000ee81d01007387 */ /* 0x0001e80000100800 */
[----:B------:R-:W-:Y:S04]  /*544b0*/  STL [R1+0xef0], R25 ;  /* 0x000ef01901007387 */ /* 0x000fe80000100800 */
[----:B0-----:R-:W3:Y:S04]  /*544c0*/  LDL.LU R29, [R1+0xed8] ;  /* 0x000ed800011d7983 */ /* 0x001ee80000300800 */
[----:B------:R-:W-:Y:S04]  /*544d0*/  STL [R1+0xec4], R24 ;  /* 0x000ec41801007387 */ /* 0x000fe80000100800 */
[----:B------:R0:W-:Y:S04]  /*544e0*/  STL [R1+0xebc], R28 ;  /* 0x000ebc1c01007387 */ /* 0x0001e80000100800 */
[----:B0-----:R-:W4:Y:S04]  /*544f0*/  LDL.LU R28, [R1+0xeac] ;  /* 0x000eac00011c7983 */ /* 0x001f280000300800 */
[----:B------:R0:W-:Y:S04]  /*54500*/  STL [R1+0xee0], R3 ;  /* 0x000ee00301007387 */ /* 0x0001e80000100800 */
[----:B0-----:R-:W3:Y:S04]  /*54510*/  LDL.LU R3, [R1+0xed0] ;  /* 0x000ed00001037983 */ /* 0x001ee80000300800 */
[----:B------:R-:W3:Y:S01]  /*54520*/  LDL.LU R11, [R1+0xec8] ;  /* 0x000ec800010b7983 */ /* 0x000ee20000300800 */
[----:B--2---:R-:W-:-:S03]  /*54530*/  IADD3 R2, P6, PT, R2, R15, RZ ;  /* 0x0000000f02027210 */ /* 0x004fc60007fde0ff */
[----:B---3--:R0:W-:Y:S04]  /*54540*/  STL [R1+0x2108], R11 ;  /* 0x0021080b01007387 */ /* 0x0081e80000100800 */
[----:B0-----:R-:W2:Y:S04]  /*54550*/  LDL.LU R11, [R1+0xea4] ;  /* 0x000ea400010b7983 */ /* 0x001ea80000300800 */
[----:B------:R0:W-:Y:S04]  /*54560*/  STL [R1+0xeb4], R2 ;  /* 0x000eb40201007387 */ /* 0x0001e80000100800 */
        /* <DEDUP_REMOVED lines=19> */
[----:B------:R-:W-:-:S03]  /*546a0*/  IMAD.X R29, R29, 0x1, R0, P1 ;  /* 0x000000011d1d7824 */ /* 0x000fc600008e0600 */
[----:B------:R-:W3:Y:S04]  /*546b0*/  LDL.LU R17, [R1+0xe78] ;  /* 0x000e780001117983 */ /* 0x000ee80000300800 */
[----:B------:R-:W3:Y:S01]  /*546c0*/  LDL.LU R25, [R1+0xe4c] ;  /* 0x000e4c0001197983 */ /* 0x000ee20000300800 */
[----:B----4-:R-:W-:-:S03]  /*546d0*/  IADD3 R28, P1, PT, R28, R15, RZ ;  /* 0x0000000f1c1c7210 */ /* 0x010fc60007f3e0ff */
[----:B0-----:R-:W4:Y:S04]  /*546e0*/  LDL.LU R2, [R1+0xe70] ;  /* 0x000e700001027983 */ /* 0x001f280000300800 */
[----:B------:R-:W4:Y:S01]  /*546f0*/  LDL.LU R24, [R1+0xe44] ;  /* 0x000e440001187983 */ /* 0x000f220000300800 */
[----:B------:R-:W-:-:S03]  /*54700*/  IMAD.X R3, R3, 0x1, R0, P2 ;  /* 0x0000000103037824 */ /* 0x000fc600010e0600 */
[----:B------:R0:W-:Y:S04]  /*54710*/  STL [R1+0xed8], R29 ;  /* 0x000ed81d01007387 */ /* 0x0001e80000100800 */
[----:B0-----:R-:W4:Y:S04]  /*54720*/  LDL.LU R29, [R1+0xe68] ;  /* 0x000e6800011d7983 */ /* 0x001f280000300800 */
[----:B------:R0:W-:Y:S04]  /*54730*/  STL [R1+0xeac], R28 ;  /* 0x000eac1c01007387 */ /* 0x0001e80000100800 */
[----:B0-----:R-:W4:Y:S04]  /*54740*/  LDL.LU R28, [R1+0xe3c] ;  /* 0x000e3c00011c7983 */ /* 0x001f280000300800 */
[----:B------:R0:W-:Y:S04]  /*54750*/  STL [R1+0xed0], R3 ;  /* 0x000ed00301007387 */ /* 0x0001e80000100800 */
[----:B0-----:R-:W4:Y:S01]  /*54760*/  LDL.LU R3, [R1+0xe60] ;  /* 0x000e600001037983 */ /* 0x001f220000300800 */
[----:B--2---:R-:W-:-:S05]  /*54770*/  IADD3 R11, P2, PT, R11, R15, RZ ;  /* 0x0000000f0b0b7210 */ /* 0x004fca0007f5e0ff */
[----:B------:R0:W-:Y:S04]  /*54780*/  STL [R1+0xea4], R11 ;  /* 0x000ea40b01007387 */ /* 0x0001e80000100800 */
[----:B0-----:R-:W2:Y:S01]  /*54790*/  LDL.LU R11, [R1+0x2108] ;  /* 0x00210800010b7983 */ /* 0x001ea20000300800 */
[--C-:B---3--:R-:W-:Y:S01]  /*547a0*/  IMAD.X R21, R21, 0x1, R0.reuse, P4 ;  /* 0x0000000115157824 */ /* 0x108fe200020e0600 */
        /* <DEDUP_REMOVED lines=15> */
[----:B----4-:R-:W-:-:S02]  /*548a0*/  IMAD.X R2, R2, 0x1, R0, P2 ;  /* 0x0000000102027824 */ /* 0x010fc400010e0600 */
[--C-:B------:R-:W-:Y:S01]  /*548b0*/  IMAD.X R17, R17, 0x1, R0.reuse, P1 ;  /* 0x0000000111117824 */ /* 0x100fe200008e0600 */
[-C--:B------:R-:W-:Y:S02]  /*548c0*/  IADD3 R25, P1, PT, R25, R15.reuse, RZ ;  /* 0x0000000f19197210 */ /* 0x080fe40007f3e0ff */
[-C--:B------:R-:W-:Y:S01]  /*548d0*/  IADD3 R24, P2, PT, R24, R15.reuse, RZ ;  /* 0x0000000f18187210 */ /* 0x080fe20007f5e0ff */
[----:B--2---:R-:W-:Y:S01]  /*548e0*/  IMAD.X R11, R11, 0x1, R0, P3 ;  /* 0x000000010b0b7824 */ /* 0x004fe200018e0600 */
[----:B------:R-:W-:-:S04]  /*548f0*/  IADD3 R10, P3, PT, R10, R15, RZ ;  /* 0x0000000f0a0a7210 */ /* 0x000fc80007f7e0ff */
[----:B------:R0:W-:Y:S01]  /*54900*/  STL [R1+0xec8], R11 ;  /* 0x000ec80b01007387 */ /* 0x0001e20000100800 */
[----:B------:R-:W-:-:S03]  /*54910*/  IMAD.X R7, R7, 0x1, R0, P3 ;  /* 0x0000000107077824 */ /* 0x000fc600018e0600 */
[----:B0-----:R-:W2:Y:S04]  /*54920*/  LDL.LU R11, [R1+0x2104] ;  /* 0x00210400010b7983 */ /* 0x001ea80000300800 */
[----:B------:R0:W-:Y:S01]  /*54930*/  STL [R1+0xe9c], R10 ;  /* 0x000e9c0a01007387 */ /* 0x0001e20000100800 */
[----:B------:R-:W-:-:S03]  /*54940*/  IADD3 R4, P3, PT, R4, R15, RZ ;  /* 0x0000000f04047210 */ /* 0x000fc60007f7e0ff */
[----:B0-----:R-:W3:Y:S04]  /*54950*/  LDL.LU R10, [R1+0x2100] ;  /* 0x00210000010a7983 */ /* 0x001ee80000300800 */
        /* <DEDUP_REMOVED lines=19> */
[----:B------:R-:W-:Y:S01]  /*54a90*/  STL [R1+0xe78], R17 ;  /* 0x000e781101007387 */ /* 0x000fe20000100800 */
[----:B------:R-:W-:-:S03]  /*54aa0*/  IMAD.X R29, R29, 0x1, R0, P3 ;  /* 0x000000011d1d7824 */ /* 0x000fc600018e0600 */
[----:B0-----:R-:W4:Y:S04]  /*54ab0*/  LDL.LU R2, [R1+0xe34] ;  /* 0x000e340001027983 */ /* 0x001f280000300800 */
[----:B------:R-:W-:Y:S04]  /*54ac0*/  STL [R1+0xe4c], R25 ;  /* 0x000e4c1901007387 */ /* 0x000fe80000100800 */
[----:B------:R-:W2:Y:S04]  /*54ad0*/  LDL.LU R7, [R1+0xe58] ;  /* 0x000e580001077983 */ /* 0x000ea80000300800 */
[----:B------:R-:W2:Y:S04]  /*54ae0*/  LDL.LU R4, [R1+0xe2c] ;  /* 0x000e2c0001047983 */ /* 0x000ea80000300800 */
[----:B------:R-:W-:Y:S04]  /*54af0*/  STL [R1+0xe44], R24 ;  /* 0x000e441801007387 */ /* 0x000fe80000100800 */
[----:B------:R-:W-:Y:S04]  /*54b00*/  STL [R1+0xe68], R29 ;  /* 0x000e681d01007387 */ /* 0x000fe80000100800 */
[----:B------:R-:W2:Y:S04]  /*54b10*/  LDL.LU R21, [R1+0xe1c] ;  /* 0x000e1c0001157983 */ /* 0x000ea80000300800 */
[----:B------:R-:W2:Y:S01]  /*54b20*/  LDL.LU R20, [R1+0xe40] ;  /* 0x000e400001147983 */ /* 0x000ea20000300800 */
[----:B------:R-:W-:Y:S01]  /*54b30*/  IADD3 R28, P3, PT, R28, R15, RZ ;  /* 0x0000000f1c1c7210 */ /* 0x000fe20007f7e0ff */
[----:B------:R-:W-:-:S04]  /*54b40*/  IMAD.X R3, R3, 0x1, R0, P4 ;  /* 0x0000000103037824 */ /* 0x000fc800020e0600 */
[----:B------:R-:W-:Y:S04]  /*54b50*/  STL [R1+0xe3c], R28 ;  /* 0x000e3c1c01007387 */ /* 0x000fe80000100800 */
[----:B--2---:R0:W-:Y:S04]  /*54b60*/  STL.64 [R1+0x20f0], R20 ;  /* 0x0020f01401007387 */ /* 0x0041e80000100a00 */
[----:B------:R1:W-:Y:S04]  /*54b70*/  STL [R1+0xe60], R3 ;  /* 0x000e600301007387 */ /* 0x0003e80000100800 */
[----:B0-----:R-:W2:Y:S04]  /*54b80*/  LDL.LU R20, [R1+0xe50] ;  /* 0x000e500001147983 */ /* 0x001ea80000300800 */
        /* <DEDUP_REMOVED lines=17> */
[----:B----4-:R-:W-:-:S03]  /*54ca0*/  IADD3 R2, P4, PT, R2, R15, RZ ;  /* 0x0000000f02027210 */ /* 0x010fc60007f9e0ff */
[----:B------:R-:W4:Y:S04]  /*54cb0*/  LDL.LU R24, [R1+0xdd4] ;  /* 0x000dd40001187983 */ /* 0x000f280000300800 */
[----:B------:R-:W4:Y:S01]  /*54cc0*/  LDL.LU R29, [R1+0xdf8] ;  /* 0x000df800011d7983 */ /* 0x000f220000300800 */
[----:B------:R-:W-:-:S03]  /*54cd0*/  IMAD.X R7, R7, 0x1, R0, P5 ;  /* 0x0000000107077824 */ /* 0x000fc600028e0600 */
[----:B------:R-:W4:Y:S04]  /*54ce0*/  LDL.LU R28, [R1+0xdcc] ;  /* 0x000dcc00011c7983 */ /* 0x000f280000300800 */
[----:B-1----:R-:W4:Y:S01]  /*54cf0*/  LDL.LU R3, [R1+0xdf0] ;  /* 0x000df00001037983 */ /* 0x002f220000300800 */
[----:B------:R-:W-:-:S03]  /*54d00*/  IADD3 R4, P5, PT, R4, R15, RZ ;  /* 0x0000000f04047210 */ /* 0x000fc60007fbe0ff */
[----:B------:R0:W-:Y:S04]  /*54d10*/  STL [R1+0xe34], R2 ;  /* 0x000e340201007387 */ /* 0x0001e80000100800 */
[----:B0-----:R-:W4:Y:S04]  /*54d20*/  LDL.LU R2, [R1+0xdc4] ;  /* 0x000dc40001027983 */ /* 0x001f280000300800 */
[----:B------:R0:W-:Y:S04]  /*54d30*/  STL [R1+0xe58], R7 ;  /* 0x000e580701007387 */ /* 0x0001e80000100800 */
[----:B0-----:R-:W4:Y:S04]  /*54d40*/  LDL.LU R7, [R1+0x20fc] ;  /* 0x0020fc0001077983 */ /* 0x001f280000300800 */
[----:B------:R0:W-:Y:S04]  /*54d50*/  STL [R1+0xe2c], R4 ;  /* 0x000e2c0401007387 */ /* 0x0001e80000100800 */
[----:B0-----:R-:W4:Y:S01]  /*54d60*/  LDL.LU R4, [R1+0x20f8] ;  /* 0x0020f80001047983 */ /* 0x001f220000300800 */
[----:B--2---:R-:W-:Y:S01]  /*54d70*/  IMAD.X R20, R20, 0x1, R0, P6 ;  /* 0x0000000114147824 */ /* 0x004fe200030e0600 */
[----:B---3--:R-:W-:-:S05]  /*54d80*/  IADD3 R21, P6, PT, R21, R15, RZ ;  /* 0x0000000f15157210 */ /* 0x008fca0007fde0ff */
[----:B------:R0:W-:Y:S04]  /*54d90*/  STL [R1+0xe24], R21 ;  /* 0x000e241501007387 */ /* 0x0001e80000100800 */
[----:B------:R4:W-:Y:S01]  /*54da0*/  STL [R1+0xe50], R20 ;  /* 0x000e501401007387 */ /* 0x0009e20000100800 */
[----:B0-----:R-:W-:-:S03]  /*54db0*/  IMAD.MOV.U32 R21, RZ, RZ, R10 ;  /* 0x000000ffff157224 */ /* 0x001fc600078e000a */
[----:B------:R-:W2:Y:S01]  /*54dc0*/  LDL.LU R10, [R1+0xe48] ;  /* 0x000e4800010a7983 */ /* 0x000ea20000300800 */
[----:B----4-:R-:W-:-:S05]  /*54dd0*/  IMAD.MOV.U32 R20, RZ, RZ, R4 ;  /* 0x000000ffff147224 */ /* 0x010fca00078e0004 */
[----:B------:R0:W-:Y:S02]  /*54de0*/  STL.64 [R1+0x5f0], R20 ;  /* 0x0005f01401007387 */ /* 0x0001e40000100a00 */
[----:B0-----:R-:W-:Y:S02]  /*54df0*/  IMAD.MOV.U32 R20, RZ, RZ, R7 ;  /* 0x000000ffff147224 */ /* 0x001fe400078e0007 */
[----:B------:R-:W-:-:S05]  /*54e00*/  IMAD.MOV.U32 R21, RZ, RZ, R11 ;  /* 0x000000ffff157224 */ /* 0x000fca00078e000b */
[----:B------:R0:W-:Y:S04]  /*54e10*/  STL.64 [R1+0x5e8], R20 ;  /* 0x0005e81401007387 */ /* 0x0001e80000100a00 */
[----:B0-----:R-:W3:Y:S01]  /*54e20*/  LDL.LU.64 R20, [R1+0x20f0] ;  /* 0x0020f00001147983 */ /* 0x001ee20000300a00 */
        /* <DEDUP_REMOVED lines=11> */
[--C-:B------:R-:W-:Y:S01]  /*54ee0*/  IMAD.X R29, R29, 0x1, R0.reuse, P5 ;  /* 0x000000011d1d7824 */ /* 0x100fe200028e0600 */
[-C--:B------:R-:W-:Y:S02]  /*54ef0*/  IADD3 R28, P5, PT, R28, R15.reuse, RZ ;  /* 0x0000000f1c1c7210 */ /* 0x080fe40007fbe0ff */
[----:B------:R-:W-:Y:S01]  /*54f00*/  IADD3 R24, P4, PT, R24, R15, RZ ;  /* 0x0000000f18187210 */ /* 0x000fe20007f9e0ff */
[--C-:B------:R-:W-:Y:S02]  /*54f10*/  IMAD.X R3, R3, 0x1, R0.reuse, P6 ;  /* 0x0000000103037824 */ /* 0x100fe400030e0600 */
[----:B--2---:R-:W-:-:S05]  /*54f20*/  IMAD.X R10, R10, 0x1, R0, P1 ;  /* 0x000000010a0a7824 */ /* 0x004fca00008e0600 */
[----:B------:R-:W-:Y:S01]  /*54f30*/  STL [R1+0xe48], R10 ;  /* 0x000e480a01007387 */ /* 0x000fe20000100800 */
[-C--:B---3--:R-:W-:Y:S01]  /*54f40*/  IADD3 R21, P1, PT, R21, R15.reuse, RZ ;  /* 0x0000000f15157210 */ /* 0x088fe20007f3e0ff */
[----:B------:R-:W-:Y:S01]  /*54f50*/  IMAD.X R20, R20, 0x1, R0, P2 ;  /* 0x0000000114147824 */ /* 0x000fe200010e0600 */
[----:B------:R-:W-:-:S03]  /*54f60*/  IADD3 R22, P2, PT, R22, R15, RZ ;  /* 0x0000000f16167210 */ /* 0x000fc60007f5e0ff */
        /* <DEDUP_REMOVED lines=28> */
[----:B------:R-:W4:Y:S01]  /*55130*/  LDL.LU R7, [R1+0xdd8] ;  /* 0x000dd80001077983 */ /* 0x000f220000300800 */
[----:B------:R-:W-:-:S03]  /*55140*/  IADD3 R2, P6, PT, R2, R15, RZ ;  /* 0x0000000f02027210 */ /* 0x000fc60007fde0ff */
[----:B----4-:R0:W-:Y:S04]  /*55150*/  STL [R1+0x20e8], R7 ;  /* 0x0020e80701007387 */ /* 0x0101e80000100800 */
[----:B------:R-:W-:Y:S04]  /*55160*/  STL [R1+0xdc4], R2 ;  /* 0x000dc40201007387 */ /* 0x000fe80000100800 */
[----:B0-----:R-:W4:Y:S01]  /*55170*/  LDL.LU R7, [R1+0xdb4] ;  /* 0x000db40001077983 */ /* 0x001f220000300800 */
[----:B--2---:R-:W-:-:S03]  /*55180*/  IMAD.X R28, R28, 0x1, R0, P1 ;  /* 0x000000011c1c7824 */ /* 0x004fc600008e0600 */
        /* <DEDUP_REMOVED lines=24> */
[----:B---3--:R-:W-:-:S03]  /*55310*/  IADD3 R3, P1, PT, R3, R15, RZ ;  /* 0x0000000f03037210 */ /* 0x008fc60007f3e0ff */
[----:B------:R-:W3:Y:S04]  /*55320*/  LDL.LU R24, [R1+0xd54] ;  /* 0x000d540001187983 */ /* 0x000ee80000300800 */
[----:B------:R-:W3:Y:S04]  /*55330*/  LDL.LU R29, [R1+0xd78] ;  /* 0x000d7800011d7983 */ /* 0x000ee80000300800 */
[----:B------:R0:W-:Y:S04]  /*55340*/  STL [R1+0xde8], R28 ;  /* 0x000de81c01007387 */ /* 0x0001e80000100800 */
[----:B0-----:R-:W3:Y:S04]  /*55350*/  LDL.LU R28, [R1+0xd4c] ;  /* 0x000d4c00011c7983 */ /* 0x001ee80000300800 */
[----:B------:R0:W-:Y:S04]  /*55360*/  STL [R1+0xdbc], R3 ;  /* 0x000dbc0301007387 */ /* 0x0001e80000100800 */
[----:B0-----:R-:W3:Y:S01]  /*55370*/  LDL.LU R3, [R1+0xd70] ;  /* 0x000d700001037983 */ /* 0x001ee20000300800 */
        /* <DEDUP_REMOVED lines=25> */
[-C--:B---3--:R-:W-:Y:S01]  /*55510*/  IADD3 R24, P2, PT, R24, R15.reuse, RZ ;  /* 0x0000000f18187210 */ /* 0x088fe20007f5e0ff */
        /* <DEDUP_REMOVED lines=26> */
[----:B------:R0:W-:Y:S04]  /*556c0*/  STL [R1+0xd80], R2 ;  /* 0x000d800201007387 */ /* 0x0001e80000100800 */
[----:B------:R-:W-:Y:S04]  /*556d0*/  STL [R1+0xd88], R17 ;  /* 0x000d881101007387 */ /* 0x000fe80000100800 */
[----:B0-----:R-:W2:Y:S04]  /*556e0*/  LDL.LU R2, [R1+0xd44] ;  /* 0x000d440001027983 */ /* 0x001ea80000300800 */
[----:B------:R-:W-:Y:S04]  /*556f0*/  STL [R1+0xd5c], R25 ;  /* 0x000d5c1901007387 */ /* 0x000fe80000100800 */
[----:B------:R0:W-:Y:S04]  /*55700*/  STL [R1+0xd4c], R28 ;  /* 0x000d4c1c01007387 */ /* 0x0001e80000100800 */
[----:B------:R-:W-:Y:S04]  /*55710*/  STL [R1+0xd54], R24 ;  /* 0x000d541801007387 */ /* 0x000fe80000100800 */
[----:B0-----:R-:W3:Y:S04]  /*55720*/  LDL.LU R28, [R1+0xd68] ;  /* 0x000d6800011c7983 */ /* 0x001ee80000300800 */
[----:B------:R-:W-:Y:S04]  /*55730*/  STL [R1+0xd78], R29 ;  /* 0x000d781d01007387 */ /* 0x000fe80000100800 */
[----:B------:R-:W4:Y:S01]  /*55740*/  LDL.LU R7, [R1+0xd34] ;  /* 0x000d340001077983 */ /* 0x000f220000300800 */
[----:B------:R-:W-:-:S03]  /*55750*/  IMAD.X R3, R3, 0x1, R0, P4 ;  /* 0x0000000103037824 */ /* 0x000fc600020e0600 */
[----:B----4-:R0:W-:Y:S04]  /*55760*/  STL [R1+0x20e0], R7 ;  /* 0x0020e00701007387 */ /* 0x0101e80000100800 */
[----:B0-----:R-:W4:Y:S04]  /*55770*/  LDL.LU R7, [R1+0xd60] ;  /* 0x000d600001077983 */ /* 0x001f280000300800 */
[----:B------:R-:W-:Y:S01]  /*55780*/  STL [R1+0xd70], R3 ;  /* 0x000d700301007387 */ /* 0x000fe20000100800 */
        /* <DEDUP_REMOVED lines=26> */
[----:B------:R0:W-:Y:S04]  /*55930*/  STL [R1+0xd44], R2 ;  /* 0x000d440201007387 */ /* 0x0001e80000100800 */
[----:B0-----:R-:W3:Y:S04]  /*55940*/  LDL.LU R2, [R1+0xd00] ;  /* 0x000d000001027983 */ /* 0x001ee80000300800 */
        /* <DEDUP_REMOVED lines=27> */
[-C--:B------:R-:W-:Y:S01]  /*55b00*/  IADD3 R18, P3, PT, R18, R15.reuse, RZ ;  /* 0x0000000f12127210 */ /* 0x080fe20007f7e0ff */
[----:B------:R-:W-:Y:S01]  /*55b10*/  IMAD.X R17, R17, 0x1, R0, P5 ;  /* 0x0000000111117824 */ /* 0x000fe200028e0600 */
[-C--:B------:R-:W-:Y:S02]  /*55b20*/  IADD3 R25, P5, PT, R25, R15.reuse, RZ ;  /* 0x0000000f19197210 */ /* 0x080fe40007fbe0ff */
        /* <DEDUP_REMOVED lines=21> */
[----:B---3--:R-:W-:-:S03]  /*55c80*/  IMAD.X R2, R2, 0x1, R0, P6 ;  /* 0x0000000102027824 */ /* 0x008fc600030e0600 */
        /* <DEDUP_REMOVED lines=9> */
[----:B------:R-:W-:Y:S01]  /*55d20*/  IADD3 R24, P6, PT, R24, R15, RZ ;  /* 0x0000000f18187210 */ /* 0x000fe20007fde0ff */
[----:B------:R-:W-:-:S04]  /*55d30*/  IMAD.X R29, R29, 0x1, R0, P1 ;  /* 0x000000011d1d7824 */ /* 0x000fc800008e0600 */
[----:B------:R-:W-:Y:S04]  /*55d40*/  STL [R1+0xcd4], R24 ;  /* 0x000cd41801007387 */ /* 0x000fe80000100800 */
[----:B----4-:R0:W-:Y:S04]  /*55d50*/  STL [R1+0x20d8], R7 ;  /* 0x0020d80701007387 */ /* 0x0101e80000100800 */
[----:B------:R-:W-:Y:S04]  /*55d60*/  STL [R1+0xcf8], R29 ;  /* 0x000cf81d01007387 */ /* 0x000fe80000100800 */
[----:B0-----:R-:W4:Y:S01]  /*55d70*/  LDL.LU R7, [R1+0xcbc] ;  /* 0x000cbc0001077983 */ /* 0x001f220000300800 */
[----:B------:R-:W-:-:S05]  /*55d80*/  IADD3 R28, P1, PT, R28, R15, RZ ;  /* 0x0000000f1c1c7210 */ /* 0x000fca0007f3e0ff */
[----:B------:R-:W-:Y:S01]  /*55d90*/  STL [R1+0xccc], R28 ;  /* 0x000ccc1c01007387 */ /* 0x000fe20000100800 */
        /* <DEDUP_REMOVED lines=23> */
[----:B------:R0:W-:Y:S01]  /*55f10*/  STL [R1+0xcf0], R3 ;  /* 0x000cf00301007387 */ /* 0x0001e20000100800 */
[----:B---3--:R-:W-:-:S03]  /*55f20*/  IADD3 R2, P2, PT, R2, R15, RZ ;  /* 0x0000000f02027210 */ /* 0x008fc60007f5e0ff */
[----:B0-----:R-:W3:Y:S04]  /*55f30*/  LDL.LU R3, [R1+0xc64] ;  /* 0x000c640001037983 */ /* 0x001ee80000300800 */
[----:B------:R-:W3:Y:S04]  /*55f40*/  LDL.LU R17, [R1+0xc88] ;  /* 0x000c880001117983 */ /* 0x000ee80000300800 */
[----:B------:R-:W3:Y:S04]  /*55f50*/  LDL.LU R25, [R1+0xc5c] ;  /* 0x000c5c0001197983 */ /* 0x000ee80000300800 */
[----:B------:R-:W3:Y:S04]  /*55f60*/  LDL.LU R24, [R1+0xc80] ;  /* 0x000c800001187983 */ /* 0x000ee80000300800 */
[----:B------:R0:W-:Y:S04]  /*55f70*/  STL [R1+0xcc4], R2 ;  /* 0x000cc40201007387 */ /* 0x0001e80000100800 */
[----:B------:R-:W3:Y:S04]  /*55f80*/  LDL.LU R29, [R1+0xc50] ;  /* 0x000c5000011d7983 */ /* 0x000ee80000300800 */
        /* <DEDUP_REMOVED lines=21> */
[-C--:B------:R-:W-:Y:S01]  /*560e0*/  IADD3 R19, P6, PT, R19, R15.reuse, RZ ;  /* 0x0000000f13137210 */ /* 0x080fe20007fde0ff */
[--C-:B------:R-:W-:Y:S01]  /*560f0*/  IMAD.X R16, R16, 0x1, R0.reuse, P2 ;  /* 0x0000000110107824 */ /* 0x100fe200010e0600 */
[-C--:B---3--:R-:W-:Y:S02]  /*56100*/  IADD3 R3, P2, PT, R3, R15.reuse, RZ ;  /* 0x0000000f03037210 */ /* 0x088fe40007f5e0ff */
[-C--:B------:R-:W-:Y:S01]  /*56110*/  IADD3 R18, P1, PT, R18, R15.reuse, RZ ;  /* 0x0000000f12127210 */ /* 0x080fe20007f3e0ff */
[--C-:B------:R-:W-:Y:S01]  /*56120*/  IMAD.X R17, R17, 0x1, R0.reuse, P3 ;  /* 0x0000000111117824 */ /* 0x100fe200018e0600 */
[-C--:B------:R-:W-:Y:S01]  /*56130*/  IADD3 R25, P3, PT, R25, R15.reuse, RZ ;  /* 0x0000000f19197210 */ /* 0x080fe20007f7e0ff */
        /* <DEDUP_REMOVED lines=28> */
[----:B------:R-:W-:Y:S04]  /*56300*/  STL [R1+0xc88], R17 ;  /* 0x000c881101007387 */ /* 0x000fe80000100800 */
[----:B------:R-:W-:Y:S04]  /*56310*/  STL [R1+0xc5c], R25 ;  /* 0x000c5c1901007387 */ /* 0x000fe80000100800 */
[----:B------:R-:W4:Y:S01]  /*56320*/  LDL.LU R7, [R1+0xc38] ;  /* 0x000c380001077983 */ /* 0x000f220000300800 */
[----:B------:R-:W-:Y:S01]  /*56330*/  IMAD.X R24, R24, 0x1, R0, P4 ;  /* 0x0000000118187824 */ /* 0x000fe200020e0600 */
[----:B------:R-:W-:-:S04]  /*56340*/  IADD3 R29, P4, PT, R29, R15, RZ ;  /* 0x0000000f1d1d7210 */ /* 0x000fc80007f9e0ff */
[----:B------:R-:W-:Y:S04]  /*56350*/  STL [R1+0xc80], R24 ;  /* 0x000c801801007387 */ /* 0x000fe80000100800 */
[----:B----4-:R0:W-:Y:S04]  /*56360*/  STL [R1+0x20d0], R7 ;  /* 0x0020d00701007387 */ /* 0x0101e80000100800 */
[----:B------:R-:W-:Y:S04]  /*56370*/  STL [R1+0xc50], R29 ;  /* 0x000c501d01007387 */ /* 0x000fe80000100800 */
[----:B0-----:R-:W4:Y:S01]  /*56380*/  LDL.LU R7, [R1+0xc68] ;  /* 0x000c680001077983 */ /* 0x001f220000300800 */
[----:B------:R-:W-:-:S05]  /*56390*/  IMAD.X R2, R2, 0x1, R0, P5 ;  /* 0x0000000102027824 */ /* 0x000fca00028e0600 */
        /* <DEDUP_REMOVED lines=23> */
[----:B---3--:R-:W-:-:S03]  /*56510*/  IMAD.X R3, R3, 0x1, R0, P6 ;  /* 0x0000000103037824 */ /* 0x008fc600030e0600 */
[----:B0-----:R-:W3:Y:S04]  /*56520*/  LDL.LU R28, [R1+0xc14] ;  /* 0x000c1400011c7983 */ /* 0x001ee80000300800 */
[----:B------:R-:W3:Y:S04]  /*56530*/  LDL.LU R18, [R1+0x1a70] ;  /* 0x001a700001127983 */ /* 0x000ee80000300800 */
[----:B------:R-:W3:Y:S04]  /*56540*/  LDL.LU R16, [R1+0xc0c] ;  /* 0x000c0c0001107983 */ /* 0x000ee80000300800 */
[----:B------:R-:W3:Y:S04]  /*56550*/  LDL.LU R17, [R1+0x1a74] ;  /* 0x001a740001117983 */ /* 0x000ee80000300800 */
[----:B------:R0:W-:Y:S04]  /*56560*/  STL [R1+0xc70], R3 ;  /* 0x000c700301007387 */ /* 0x0001e80000100800 */
[----:B------:R-:W3:Y:S04]  /*56570*/  LDL.LU R25, [R1+0xc04] ;  /* 0x000c040001197983 */ /* 0x000ee80000300800 */
[----:B------:R-:W3:Y:S04]  /*56580*/  LDL.LU R24, [R1+0x1a7c] ;  /* 0x001a7c0001187983 */ /* 0x000ee80000300800 */
[----:B------:R-:W3:Y:S04]  /*56590*/  LDL.LU R29, [R1+0xbfc] ;  /* 0x000bfc00011d7983 */ /* 0x000ee80000300800 */
        /* <DEDUP_REMOVED lines=21> */
[--C-:B---3--:R-:W-:Y:S02]  /*566f0*/  IMAD.X R28, R28, 0x1, R0.reuse, P5 ;  /* 0x000000011c1c7824 */ /* 0x108fe400028e0600 */
[--C-:B------:R-:W-:Y:S01]  /*56700*/  IMAD.X R13, R13, 0x1, R0.reuse, P4 ;  /* 0x000000010d0d7824 */ /* 0x100fe200020e0600 */
[-C--:B------:R-:W-:Y:S02]  /*56710*/  IADD3 R19, P4, PT, R19, R15.reuse, RZ ;  /* 0x0000000f13137210 */ /* 0x080fe40007f9e0ff */
        /* <DEDUP_REMOVED lines=31> */
[----:B------:R-:W-:Y:S04]  /*56910*/  STL [R1+0x1a74], R17 ;  /* 0x001a741101007387 */ /* 0x000fe80000100800 */
        /* <DEDUP_REMOVED lines=39> */
[----:B------:R-:W3:Y:S04]  /*56b90*/  LDL.LU R24, [R1+0x1ac4] ;  /* 0x001ac40001187983 */ /* 0x000ee80000300800 */
        /* <DEDUP_REMOVED lines=20> */
[-C--:B---3--:R-:W-:Y:S02]  /*56ce0*/  IADD3 R2, P1, PT, R2, R15.reuse, RZ ;  /* 0x0000000f02027210 */ /* 0x088fe40007f3e0ff */
[-C--:B------:R-:W-:Y:S01]  /*56cf0*/  IADD3 R14, P6, PT, R14, R15.reuse, RZ ;  /* 0x0000000f0e0e7210 */ /* 0x080fe20007fde0ff */
[--C-:B------:R-:W-:Y:S01]  /*56d00*/  IMAD.X R13, R13, 0x1, R0.reuse, P2 ;  /* 0x000000010d0d7824 */ /* 0x100fe200010e0600 */
[-C--:B------:R-:W-:Y:S01]  /*56d10*/  IADD3 R19, P2, PT, R19, R15.reuse, RZ ;  /* 0x0000000f13137210 */ /* 0x080fe20007f5e0ff */
[--C-:B------:R-:W-:Y:S01]  /*56d20*/  IMAD.X R18, R18, 0x1, R0.reuse, P3 ;  /* 0x0000000112127824 */ /* 0x100fe200018e0600 */
        /* <DEDUP_REMOVED lines=42> */
[-C--:B--2---:R-:W-:Y:S01]  /*56fd0*/  IADD3 R3, P6, PT, R3, R15.reuse, RZ ;  /* 0x0000000f03037210 */ /* 0x084fe20007fde0ff */
[----:B---3--:R-:W-:Y:S02]  /*56fe0*/  IMAD.X R2, R2, 0x1, R0, P1 ;  /* 0x0000000102027824 */ /* 0x008fe400008e0600 */
[----:B----4-:R0:W-:Y:S04]  /*56ff0*/  STL [R1+0x20c4], R7 ;  /* 0x0020c40701007387 */ /* 0x0101e80000100800 */
        /* <DEDUP_REMOVED lines=76> */
[----:B------:R-:W-:Y:S01]  /*574c0*/  STL [R1+0x1b00], R5 ;  /* 0x001b000501007387 */ /* 0x000fe20000100800 */
        /* <DEDUP_REMOVED lines=13> */
[----:B0-----:R-:W4:Y:S04]  /*575a0*/  LDL.LU R2, [R1+0x1b58] ;  /* 0x001b580001027983 */ /* 0x001f280000300800 */
[----:B------:R-:W-:Y:S04]  /*575b0*/  STL [R1+0x1b44], R29 ;  /* 0x001b441d01007387 */ /* 0x000fe80000100800 */
[----:B----4-:R0:W-:Y:S04]  /*575c0*/  STL [R1+0x20b8], R2 ;  /* 0x0020b80201007387 */ /* 0x0101e80000100800 */
[----:B0-----:R-:W4:Y:S01]  /*575d0*/  LDL.LU R2, [R1+0x1b90] ;  /* 0x001b900001027983 */ /* 0x001f220000300800 */
[----:B--2---:R-:W-:Y:S01]  /*575e0*/  IMAD.X R28, R28, 0x1, R0, P4 ;  /* 0x000000011c1c7824 */ /* 0x004fe200020e0600 */
[----:B---3--:R-:W-:-:S02]  /*575f0*/  IADD3 R3, P4, PT, R3, R15, RZ ;  /* 0x0000000f03037210 */ /* 0x008fc40007f9e0ff */
        /* <DEDUP_REMOVED lines=28> */
[----:B0-----:R-:W3:Y:S04]  /*577c0*/  LDL.LU R28, [R1+0x1d18] ;  /* 0x001d1800011c7983 */ /* 0x001ee80000300800 */
[----:B-1----:R-:W3:Y:S01]  /*577d0*/  LDL.LU R3, [R1+0x1bc8] ;  /* 0x001bc80001037983 */ /* 0x002ee20000300800 */
        /* <DEDUP_REMOVED lines=17> */
[----:B------:R-:W-:Y:S01]  /*578f0*/  IADD3 R14, P1, PT, R14, R15, RZ ;  /* 0x0000000f0e0e7210 */ /* 0x000fe20007f3e0ff */
[--C-:B------:R-:W-:Y:S02]  /*57900*/  IMAD.X R12, R12, 0x1, R0.reuse, P2 ;  /* 0x000000010c0c7824 */ /* 0x100fe400010e0600 */
[--C-:B------:R-:W-:Y:S02]  /*57910*/  IMAD.X R19, R19, 0x1, R0.reuse, P3 ;  /* 0x0000000113137824 */ /* 0x100fe400018e0600 */
[----:B------:R-:W-:-:S02]  /*57920*/  IMAD.X R16, R16, 0x1, R0, P4 ;  /* 0x0000000110107824 */ /* 0x000fc400020e0600 */
[--C-:B------:R-:W-:Y:S02]  /*57930*/  IMAD.X R25, R25, 0x1, R0.reuse, P5 ;  /* 0x0000000119197824 */ /* 0x100fe400028e0600 */
[----:B--2---:R-:W-:Y:S01]  /*57940*/  IMAD.X R2, R2, 0x1, R0, P6 ;  /* 0x0000000102027824 */ /* 0x004fe200030e0600 */
[----:B------:R-:W-:-:S04]  /*57950*/  IADD3 R7, P6, PT, R7, R15, RZ ;  /* 0x0000000f07077210 */ /* 0x000fc80007fde0ff */
[----:B------:R0:W-:Y:S04]  /*57960*/  STL [R1+0x1b58], R2 ;  /* 0x001b580201007387 */ /* 0x0001e80000100800 */
[----:B0-----:R-:W2:Y:S04]  /*57970*/  LDL.LU R2, [R1+0x20b4] ;  /* 0x0020b40001027983 */ /* 0x001ea80000300800 */
[----:B------:R-:W-:Y:S04]  /*57980*/  STL [R1+0x1b94], R7 ;  /* 0x001b940701007387 */ /* 0x000fe80000100800 */
[----:B------:R-:W-:Y:S04]  /*57990*/  STL [R1+0x1b64], R11 ;  /* 0x001b640b01007387 */ /* 0x000fe80000100800 */
[----:B------:R-:W-:Y:S04]  /*579a0*/  STL [R1+0x1b9c], R4 ;  /* 0x001b9c0401007387 */ /* 0x000fe80000100800 */
[----:B------:R-:W-:Y:S04]  /*579b0*/  STL [R1+0x1b6c], R10 ;  /* 0x001b6c0a01007387 */ /* 0x000fe80000100800 */
[----:B------:R-:W-:Y:S04]  /*579c0*/  STL [R1+0x1ba8], R21 ;  /* 0x001ba81501007387 */ /* 0x000fe80000100800 */
[----:B------:R-:W-:Y:S04]  /*579d0*/  STL [R1+0x1b60], R20 ;  /* 0x001b601401007387 */ /* 0x000fe80000100800 */
[----:B------:R-:W-:Y:S04]  /*579e0*/  STL [R1+0x1bb0], R22 ;  /* 0x001bb01601007387 */ /* 0x000fe80000100800 */
[----:B------:R0:W-:Y:S02]  /*579f0*/  STL [R1+0x1b84], R5 ;  /* 0x001b840501007387 */ /* 0x0001e40000100800 */
[----:B0-----:R-:W0:Y:S01]  /*57a00*/  LDC R5, c[0x0][0x3ac] ;  /* 0x0000eb00ff057b82 */ /* 0x001e220000000800 */
[----:B------:R-:W-:Y:S01]  /*57a10*/  IMAD.X R9, R9, 0x1, R0, P6 ;  /* 0x0000000109097824 */ /* 0x000fe200030e0600 */
[----:B------:R-:W-:Y:S01]  /*57a20*/  IADD3 R8, P6, PT, R8, R15, RZ ;  /* 0x0000000f08087210 */ /* 0x000fe20007fde0ff */
        /* <DEDUP_REMOVED lines=8> */
[----:B0-----:R-:W-:-:S04]  /*57ab0*/  IMAD.SHL.U32 R4, R5, 0x80, RZ ;  /* 0x0000008005047824 */ /* 0x001fc800078e00ff */
[----:B------:R-:W-:-:S05]  /*57ac0*/  IMAD.SHL.U32 R4, R4, 0x2, RZ ;  /* 0x0000000204047824 */ /* 0x000fca00078e00ff */
[-C--:B------:R-:W-:Y:S02]  /*57ad0*/  IADD3 R13, P2, PT, R13, R4.reuse, RZ ;  /* 0x000000040d0d7210 */ /* 0x080fe40007f5e0ff */
[-C--:B------:R-:W-:Y:S02]  /*57ae0*/  IADD3 R18, P3, PT, R18, R4.reuse, RZ ;  /* 0x0000000412127210 */ /* 0x080fe40007f7e0ff */
[-C--:B------:R-:W-:Y:S02]  /*57af0*/  IADD3 R17, P4, PT, R17, R4.reuse, RZ ;  /* 0x0000000411117210 */ /* 0x080fe40007f9e0ff */
[-C--:B------:R-:W-:Y:S01]  /*57b00*/  IADD3 R24, P5, PT, R24, R4.reuse, RZ ;  /* 0x0000000418187210 */ /* 0x080fe20007fbe0ff */
[----:B------:R-:W-:Y:S04]  /*57b10*/  STL [R1+0x1d38], R13 ;  /* 0x001d380d01007387 */ /* 0x000fe80000100800 */
[----:B------:R-:W-:Y:S04]  /*57b20*/  STL [R1+0x1ba4], R19 ;  /* 0x001ba41301007387 */ /* 0x000fe80000100800 */
[----:B------:R-:W-:Y:S04]  /*57b30*/  STL [R1+0x1d30], R18 ;  /* 0x001d301201007387 */ /* 0x000fe80000100800 */
[----:B------:R-:W-:Y:S04]  /*57b40*/  STL [R1+0x1bac], R16 ;  /* 0x001bac1001007387 */ /* 0x000fe80000100800 */
[----:B------:R-:W-:Y:S04]  /*57b50*/  STL [R1+0x1d28], R17 ;  /* 0x001d281101007387 */ /* 0x000fe80000100800 */
[----:B------:R-:W-:Y:S04]  /*57b60*/  STL [R1+0x1ba0], R25 ;  /* 0x001ba01901007387 */ /* 0x000fe80000100800 */
[----:B------:R-:W-:Y:S04]  /*57b70*/  STL [R1+0x1d20], R24 ;  /* 0x001d201801007387 */ /* 0x000fe80000100800 */
[----:B------:R-:W3:Y:S01]  /*57b80*/  LDL.LU R7, [R1+0x1d24] ;  /* 0x001d240001077983 */ /* 0x000ee20000300800 */
[----:B------:R-:W-:Y:S01]  /*57b90*/  IMAD.X R29, R29, 0x1, R0, P6 ;  /* 0x000000011d1d7824 */ /* 0x000fe200030e0600 */
[----:B------:R-:W-:-:S04]  /*57ba0*/  IADD3 R28, P6, PT, R28, R4, RZ ;  /* 0x000000041c1c7210 */ /* 0x000fc80007fde0ff */
[----:B------:R-:W-:Y:S04]  /*57bb0*/  STL [R1+0x1bb8], R29 ;  /* 0x001bb81d01007387 */ /* 0x000fe80000100800 */
[----:B---3--:R0:W-:Y:S04]  /*57bc0*/  STL [R1+0x20a4], R7 ;  /* 0x0020a40701007387 */ /* 0x0081e80000100800 */
[----:B------:R-:W-:Y:S04]  /*57bd0*/  STL [R1+0x1d18], R28 ;  /* 0x001d181c01007387 */ /* 0x000fe80000100800 */
[----:B0-----:R-:W3:Y:S01]  /*57be0*/  LDL.LU R7, [R1+0x1d2c] ;  /* 0x001d2c0001077983 */ /* 0x001ee20000300800 */
[----:B------:R-:W-:-:S05]  /*57bf0*/  IMAD.X R3, R3, 0x1, R0, P1 ;  /* 0x0000000103037824 */ /* 0x000fca00008e0600 */
[----:B------:R-:W-:Y:S04]  /*57c00*/  STL [R1+0x1bc8], R3 ;  /* 0x001bc80301007387 */ /* 0x000fe80000100800 */
        /* <DEDUP_REMOVED lines=31> */
[----:B0-----:R-:W2:Y:S04]  /*57e00*/  LDL.LU R0, [R1+0x1d00] ;  /* 0x001d000001007983 */ /* 0x001ea80000300800 */
        /* <DEDUP_REMOVED lines=11> */
[-C--:B------:R-:W-:Y:S01]  /*57ec0*/  IADD3 R0, P3, PT, R0, R4.reuse, RZ ;  /* 0x0000000400007210 */ /* 0x080fe20007f7e0ff */
[--C-:B----4-:R-:W-:Y:S01]  /*57ed0*/  IMAD.X R10, R10, 0x1, R2.reuse, P5 ;  /* 0x000000010a0a7824 */ /* 0x110fe200028e0602 */
[-C--:B------:R-:W-:Y:S01]  /*57ee0*/  IADD3 R21, P5, PT, R21, R4.reuse, RZ ;  /* 0x0000000415157210 */ /* 0x080fe20007fbe0ff */
[--C-:B------:R-:W-:Y:S01]  /*57ef0*/  IMAD.X R20, R20, 0x1, R2.reuse, P6 ;  /* 0x0000000114147824 */ /* 0x100fe200030e0602 */
[-C--:B------:R-:W-:Y:S01]  /*57f00*/  IADD3 R22, P6, PT, R22, R4.reuse, RZ ;  /* 0x0000000416167210 */ /* 0x080fe20007fde0ff */
[----:B------:R-:W-:Y:S01]  /*57f10*/  STL [R1+0x1d00], R0 ;  /* 0x001d000001007387 */ /* 0x000fe20000100800 */
        /* <DEDUP_REMOVED lines=44> */
[----:B------:R0:W-:Y:S01]  /*581e0*/  STL [R1+0x20a0], R4 ;  /* 0x0020a00401007387 */ /* 0x0001e20000100800 */
[----:B------:R-:W-:-:S03]  /*581f0*/  IADD3 R3, P4, PT, R3, R4, RZ ;  /* 0x0000000403037210 */ /* 0x000fc60007f9e0ff */
        /* <DEDUP_REMOVED lines=670> */
[----:B------:R0:W-:Y:S04]  /*5abe0*/  STL [R1+0x1f38], R0 ;  /* 0x001f380001007387 */ /* 0x0001e80000100800 */
[----:B0-----:R0:W5:Y:S04]  /*5abf0*/  LDL.LU R0, [R1+0x2030] ;  /* 0x0020300001007983 */ /* 0x0011680000300800 */
[----:B------:R1:W-:Y:S04]  /*5ac00*/  STL [R1+0x1f74], R20 ;  /* 0x001f741401007387 */ /* 0x0003e80000100800 */
[----:B-1----:R0:W5:Y:S04]  /*5ac10*/  LDL.LU R20, [R1+0x202c] ;  /* 0x00202c0001147983 */ /* 0x0021680000300800 */
[----:B------:R1:W-:Y:S04]  /*5ac20*/  STL [R1+0x1f40], R21 ;  /* 0x001f401501007387 */ /* 0x0003e80000100800 */
[----:B-1----:R0:W5:Y:S04]  /*5ac30*/  LDL.LU R21, [R1+0x2028] ;  /* 0x0020280001157983 */ /* 0x0021680000300800 */
[----:B------:R1:W-:Y:S04]  /*5ac40*/  STL [R1+0x1f7c], R9 ;  /* 0x001f7c0901007387 */ /* 0x0003e80000100800 */
[----:B-1----:R-:W2:Y:S04]  /*5ac50*/  LDL.LU R9, [R1+0x2024] ;  /* 0x0020240001097983 */ /* 0x002ea80000300800 */
[----:B------:R1:W-:Y:S04]  /*5ac60*/  STL [R1+0x1f48], R8 ;  /* 0x001f480801007387 */ /* 0x0003e80000100800 */
[----:B-1----:R-:W3:Y:S04]  /*5ac70*/  LDL.LU R8, [R1+0x2020] ;  /* 0x0020200001087983 */ /* 0x002ee80000300800 */
[----:B------:R1:W-:Y:S01]  /*5ac80*/  STL [R1+0x1f84], R5 ;  /* 0x001f840501007387 */ /* 0x0003e20000100800 */
[----:B------:R-:W-:-:S03]  /*5ac90*/  IMAD.X R24, R24, 0x1, R2, P4 ;  /* 0x0000000118187824 */ /* 0x000fc600020e0602 */
[----:B-1----:R-:W4:Y:S04]  /*5aca0*/  LDL.LU R5, [R1+0x201c] ;  /* 0x00201c0001057983 */ /* 0x002f280000300800 */
[----:B------:R1:W-:Y:S01]  /*5acb0*/  STL [R1+0x1f50], R6 ;  /* 0x001f500601007387 */ /* 0x0003e20000100800 */
[----:B------:R-:W-:-:S03]  /*5acc0*/  IADD3 R25, P4, PT, R25, R4, RZ ;  /* 0x0000000419197210 */ /* 0x000fc60007f9e0ff */
[----:B-1----:R-:W2:Y:S04]  /*5acd0*/  LDL.LU R6, [R1+0x2018] ;  /* 0x0020180001067983 */ /* 0x002ea80000300800 */
[----:B------:R1:W-:Y:S04]  /*5ace0*/  STL [R1+0x1f8c], R14 ;  /* 0x001f8c0e01007387 */ /* 0x0003e80000100800 */
[----:B-1----:R0:W5:Y:S04]  /*5acf0*/  LDL.LU R14, [R1+0x2014] ;  /* 0x00201400010e7983 */ /* 0x0021680000300800 */
        /* <DEDUP_REMOVED lines=17> */
[----:B-1----:R-:W2:Y:S01]  /*5ae10*/  LDL.LU R3, [R1+0x1ff0] ;  /* 0x001ff00001037983 */ /* 0x002ea20000300800 */
[-C--:B------:R-:W-:Y:S01]  /*5ae20*/  IADD3 R7, P6, PT, R7, R4.reuse, RZ ;  /* 0x0000000407077210 */ /* 0x080fe20007fde0ff */
[--C-:B------:R-:W-:Y:S01]  /*5ae30*/  IMAD.X R11, R11, 0x1, R2.reuse, P1 ;  /* 0x000000010b0b7824 */ /* 0x100fe200008e0602 */
[-C--:B------:R-:W-:Y:S01]  /*5ae40*/  IADD3 R10, P1, PT, R10, R4.reuse, RZ ;  /* 0x000000040a0a7210 */ /* 0x080fe20007f3e0ff */
[--C-:B------:R-:W-:Y:S01]  /*5ae50*/  IMAD.X R22, R22, 0x1, R2.reuse, P2 ;  /* 0x0000000116167824 */ /* 0x100fe200010e0602 */
[----:B------:R-:W-:Y:S01]  /*5ae60*/  IADD3 R23, P2, PT, R23, R4, RZ ;  /* 0x0000000417177210 */ /* 0x000fe20007f5e0ff */
[----:B------:R-:W-:Y:S01]  /*5ae70*/  STL [R1+0x1fb4], R7 ;  /* 0x001fb40701007387 */ /* 0x000fe20000100800 */
[----:B------:R-:W-:-:S03]  /*5ae80*/  IMAD.X R26, R26, 0x1, R2, P3 ;  /* 0x000000011a1a7824 */ /* 0x000fc600018e0602 */
[----:B------:R-:W-:Y:S01]  /*5ae90*/  STL [R1+0x1f80], R11 ;  /* 0x001f800b01007387 */ /* 0x000fe20000100800 */
[----:B------:R-:W-:-:S03]  /*5aea0*/  IADD3 R27, P3, PT, R27, R4, RZ ;  /* 0x000000041b1b7210 */ /* 0x000fc60007f7e0ff */
[----:B------:R-:W-:Y:S01]  /*5aeb0*/  STL [R1+0x1fbc], R10 ;  /* 0x001fbc0a01007387 */ /* 0x000fe20000100800 */
[----:B------:R-:W-:-:S03]  /*5aec0*/  IMAD.X R12, R12, 0x1, R2, P4 ;  /* 0x000000010c0c7824 */ /* 0x000fc600020e0602 */
[----:B------:R-:W-:Y:S04]  /*5aed0*/  STL [R1+0x1f88], R22 ;  /* 0x001f881601007387 */ /* 0x000fe80000100800 */
[----:B------:R-:W-:Y:S04]  /*5aee0*/  STL [R1+0x1fc4], R23 ;  /* 0x001fc41701007387 */ /* 0x000fe80000100800 */
[----:B------:R-:W-:Y:S04]  /*5aef0*/  STL [R1+0x1f90], R26 ;  /* 0x001f901a01007387 */ /* 0x000fe80000100800 */
[----:B------:R-:W-:Y:S04]  /*5af00*/  STL [R1+0x1fc8], R27 ;  /* 0x001fc81b01007387 */ /* 0x000fe80000100800 */
[----:B------:R-:W-:Y:S01]  /*5af10*/  STL [R1+0x1f98], R12 ;  /* 0x001f980c01007387 */ /* 0x000fe20000100800 */
[----:B------:R-:W-:-:S02]  /*5af20*/  IMAD.X R13, R13, 0x1, R2, P5 ;  /* 0x000000010d0d7824 */ /* 0x000fc400028e0602 */
[--C-:B------:R-:W-:Y:S02]  /*5af30*/  IMAD.X R17, R17, 0x1, R2.reuse, P6 ;  /* 0x0000000111117824 */ /* 0x100fe400030e0602 */
[----:B--2---:R-:W-:-:S05]  /*5af40*/  IMAD.X R3, R3, 0x1, R2, P1 ;  /* 0x0000000103037824 */ /* 0x004fca00008e0602 */
[----:B------:R1:W-:Y:S02]  /*5af50*/  STL [R1+0x1fb0], R3 ;  /* 0x001fb00301007387 */ /* 0x0003e40000100800 */
[----:B-1----:R-:W1:Y:S02]  /*5af60*/  S2R R3, SR_TID.X ;  /* 0x0000000000037919 */ /* 0x002e640000002100 */
[----:B------:R2:W-:Y:S04]  /*5af70*/  STL [R1+0x1fa0], R13 ;  /* 0x001fa00d01007387 */ /* 0x0005e80000100800 */
[----:B------:R0:W-:Y:S01]  /*5af80*/  STL [R1+0x1fa8], R17 ;  /* 0x001fa81101007387 */ /* 0x0001e20000100800 */
[----:B-1----:R-:W-:-:S05]  /*5af90*/  LOP3.LUT R3, R3, 0x3f, RZ, 0xc0, !PT ;  /* 0x0000003f03037812 */ /* 0x002fca00078ec0ff */
[----:B------:R-:W-:Y:S01]  /*5afa0*/  IMAD.SHL.U32 R3, R3, 0x2, RZ ;  /* 0x0000000203037824 */ /* 0x000fe200078e00ff */
[----:B--2---:R-:W2:Y:S04]  /*5afb0*/  LDL.LU R13, [R1+0x1fb8] ;  /* 0x001fb800010d7983 */ /* 0x004ea80000300800 */
[----:B0-----:R-:W2:Y:S01]  /*5afc0*/  LDL.LU R17, [R1+0x1fc0] ;  /* 0x001fc00001117983 */ /* 0x001ea20000300800 */
[----:B----4-:R-:W-:Y:S02]  /*5afd0*/  IMAD.MOV.U32 R4, RZ, RZ, R5 ;  /* 0x000000ffff047224 */ /* 0x010fe400078e0005 */
[----:B------:R-:W-:Y:S02]  /*5afe0*/  IMAD.MOV.U32 R5, RZ, RZ, R9 ;  /* 0x000000ffff057224 */ /* 0x000fe400078e0009 */
[----:B---3--:R-:W-:-:S02]  /*5aff0*/  IMAD.MOV.U32 R7, RZ, RZ, R8 ;  /* 0x000000ffff077224 */ /* 0x008fc400078e0008 */
[--C-:B--2---:R-:W-:Y:S02]  /*5b000*/  IMAD.X R13, R13, 0x1, R2.reuse, P2 ;  /* 0x000000010d0d7824 */ /* 0x104fe400010e0602 */
[----:B------:R-:W-:-:S03]  /*5b010*/  IMAD.X R17, R17, 0x1, R2, P3 ;  /* 0x0000000111117824 */ /* 0x000fc600018e0602 */
[----:B------:R0:W-:Y:S04]  /*5b020*/  STL [R1+0x1fb8], R13 ;  /* 0x001fb80d01007387 */ /* 0x0001e80000100800 */
[----:B------:R0:W-:Y:S04]  /*5b030*/  STL.64 [R1+0x5d8], R4 ;  /* 0x0005d80401007387 */ /* 0x0001e80000100a00 */
[----:B------:R0:W-:Y:S04]  /*5b040*/  STL [R1+0x1fc0], R17 ;  /* 0x001fc01101007387 */ /* 0x0001e80000100800 */
[----:B------:R0:W-:Y:S01]  /*5b050*/  STL.64 [R1+0x5e0], R6 ;  /* 0x0005e00601007387 */ /* 0x0001e20000100a00 */
[----:B------:R-:W-:Y:S05]  /*5b060*/  @P0 BRA `(.L_x_1) ;  /* 0xfffffb7000b00947 */ /* 0x000fea000383ffff */
[----:B------:R-:W2:Y:S04]  /*5b070*/  LDL.LU R27, [R1+0x33c] ;  /* 0x00033c00011b7983 */ /* 0x000ea80000300800 */
[----:B------:R-:W3:Y:S04]  /*5b080*/  LDL.LU R3, [R1+0x464] ;  /* 0x0004640001037983 */ /* 0x000ee80000300800 */
[----:B------:R-:W3:Y:S04]  /*5b090*/  LDL.LU R26, [R1+0x334] ;  /* 0x00033400011a7983 */ /* 0x000ee80000300800 */
[----:B------:R-:W4:Y:S04]  /*5b0a0*/  LDL.LU R2, [R1+0x24c] ;  /* 0x00024c0001027983 */ /* 0x000f280000300800 */
[----:B-----5:R-:W2:Y:S04]  /*5b0b0*/  LDL.LU R0, [R1+0x244] ;  /* 0x0002440001007983 */ /* 0x020ea80000300800 */
        /* <DEDUP_REMOVED lines=15> */
[----:B------:R-:W-:Y:S04]  /*5b1b0*/  STL [R1+0x21fc], R14 ;  /* 0x0021fc0e01007387 */ /* 0x000fe80000100800 */
[----:B------:R-:W-:Y:S04]  /*5b1c0*/  STL [R1+0x21f8], R19 ;  /* 0x0021f81301007387 */ /* 0x000fe80000100800 */
[----:B------:R-:W-:Y:S04]  /*5b1d0*/  STL [R1+0x21f4], R18 ;  /* 0x0021f41201007387 */ /* 0x000fe80000100800 */
[----:B------:R-:W-:Y:S04]  /*5b1e0*/  STL [R1+0x1ff4], R28 ;  /* 0x001ff41c01007387 */ /* 0x000fe80000100800 */
[----:B------:R-:W-:Y:S01]  /*5b1f0*/  STL [R1+0x1ff0], R29 ;  /* 0x001ff01d01007387 */ /* 0x000fe20000100800 */
[----:B---3--:R-:W-:-:S02]  /*5b200*/  F2FP.BF16.F32.PACK_AB R26, R3, R26 ;  /* 0x0000001a031a723e */ /* 0x008fc400000010ff */
[----:B----4-:R-:W-:Y:S02]  /*5b210*/  F2FP.BF16.F32.PACK_AB R25, R2, R25 ;  /* 0x000000190219723e */ /* 0x010fe400000010ff */
[----:B--2---:R-:W-:Y:S02]  /*5b220*/  F2FP.BF16.F32.PACK_AB R24, R0, R24 ;  /* 0x000000180018723e */ /* 0x004fe400000010ff */
[----:B------:R-:W-:Y:S02]  /*5b230*/  F2FP.BF16.F32.PACK_AB R7, R5, R7 ;  /* 0x000000070507723e */ /* 0x000fe400000010ff */
[----:B------:R-:W-:Y:S02]  /*5b240*/  F2FP.BF16.F32.PACK_AB R6, R9, R6 ;  /* 0x000000060906723e */ /* 0x000fe400000010ff */
[----:B------:R-:W-:Y:S02]  /*5b250*/  F2FP.BF16.F32.PACK_AB R5, R8, R11 ;  /* 0x0000000b0805723e */ /* 0x000fe400000010ff */
[----:B------:R-:W-:-:S02]  /*5b260*/  F2FP.BF16.F32.PACK_AB R4, R4, R10 ;  /* 0x0000000a0404723e */ /* 0x000fc400000010ff */
[----:B------:R-:W-:Y:S02]  /*5b270*/  F2FP.BF16.F32.PACK_AB R11, R21, R22 ;  /* 0x00000016150b723e */ /* 0x000fe400000010ff */
[----:B------:R-:W-:Y:S02]  /*5b280*/  F2FP.BF16.F32.PACK_AB R10, R20, R23 ;  /* 0x00000017140a723e */ /* 0x000fe400000010ff */
[----:B------:R-:W-:Y:S02]  /*5b290*/  F2FP.BF16.F32.PACK_AB R9, R12, R13 ;  /* 0x0000000d0c09723e */ /* 0x000fe400000010ff */
[----:B------:R-:W-:Y:S02]  /*5b2a0*/  F2FP.BF16.F32.PACK_AB R8, R16, R17 ;  /* 0x000000111008723e */ /* 0x000fe400000010ff */
[----:B------:R-:W-:-:S05]  /*5b2b0*/  F2FP.BF16.F32.PACK_AB R27, R15, R27 ;  /* 0x0000001b0f1b723e */ /* 0x000fca00000010ff */
        /* <DEDUP_REMOVED lines=11> */
[----:B------:R-:W2:Y:S04]  /*5b370*/  LDL.LU R15, [R1+0x230] ;  /* 0x00023000010f7983 */ /* 0x000ea80000300800 */
[----:B--2---:R0:W-:Y:S04]  /*5b380*/  STL [R1+0x2204], R15 ;  /* 0x0022040f01007387 */ /* 0x0041e80000100800 */
[----:B0-----:R-:W2:Y:S04]  /*5b390*/  LDL.LU R15, [R1+0x348] ;  /* 0x00034800010f7983 */ /* 0x001ea80000300800 */
[----:B--2---:R0:W-:Y:S04]  /*5b3a0*/  STL [R1+0x220c], R15 ;  /* 0x00220c0f01007387 */ /* 0x0041e80000100800 */
[----:B0-----:R-:W2:Y:S04]  /*5b3b0*/  LDL.LU R15, [R1+0x220] ;  /* 0x00022000010f7983 */ /* 0x001ea80000300800 */
[----:B--2---:R0:W-:Y:S04]  /*5b3c0*/  STL [R1+0x2214], R15 ;  /* 0x0022140f01007387 */ /* 0x0041e80000100800 */
[----:B0-----:R-:W2:Y:S04]  /*5b3d0*/  LDL.LU R15, [R1+0x228] ;  /* 0x00022800010f7983 */ /* 0x001ea80000300800 */
[----:B------:R-:W3:Y:S04]  /*5b3e0*/  LDL.LU R14, [R1+0x340] ;  /* 0x00034000010e7983 */ /* 0x000ee80000300800 */
[----:B---3--:R0:W-:Y:S04]  /*5b3f0*/  STL [R1+0x2208], R14 ;  /* 0x0022080e01007387 */ /* 0x0081e80000100800 */
[----:B0-----:R-:W3:Y:S04]  /*5b400*/  LDL.LU R14, [R1+0x238] ;  /* 0x00023800010e7983 */ /* 0x001ee80000300800 */
[----:B---3--:R0:W-:Y:S04]  /*5b410*/  STL [R1+0x2210], R14 ;  /* 0x0022100e01007387 */ /* 0x0081e80000100800 */
[----:B0-----:R-:W3:Y:S04]  /*5b420*/  LDL.LU R14, [R1+0x470] ;  /* 0x00047000010e7983 */ /* 0x001ee80000300800 */
        /* <DEDUP_REMOVED lines=30> */
[----:B--2---:R-:W-:-:S03]  /*5b610*/  F2FP.BF16.F32.PACK_AB R15, R14, R15 ;  /* 0x0000000f0e0f723e */ /* 0x004fc600000010ff */
[----:B------:R-:W2:Y:S04]  /*5b620*/  LDL.LU R14, [R1+0x2218] ;  /* 0x00221800010e7983 */ /* 0x000ea80000300800 */
[----:B------:R0:W-:Y:S04]  /*5b630*/  STL [R1+0x19c], R15 ;  /* 0x00019c0f01007387 */ /* 0x0001e80000100800 */
[----:B0-----:R-:W2:Y:S02]  /*5b640*/  LDL.LU R15, [R1+0x2214] ;  /* 0x00221400010f7983 */ /* 0x001ea40000300800 */
[----:B--2---:R-:W-:-:S02]  /*5b650*/  F2FP.BF16.F32.PACK_AB R15, R14, R15 ;  /* 0x0000000f0e0f723e */ /* 0x004fc400000010ff */
        /* <DEDUP_REMOVED lines=8> */
[----:B------:R-:W3:Y:S04]  /*5b6e0*/  LDL.LU R15, [R1+0x2200] ;  /* 0x00220000010f7983 */ /* 0x000ee80000300800 */
[----:B------:R0:W-:Y:S04]  /*5b6f0*/  STL [R1+0x190], R14 ;  /* 0x0001900e01007387 */ /* 0x0001e80000100800 */
[----:B0-----:R-:W4:Y:S01]  /*5b700*/  LDL.LU R14, [R1+0x21fc] ;  /* 0x0021fc00010e7983 */ /* 0x001f220000300800 */
[----:B---3--:R-:W-:-:S03]  /*5b710*/  F2FP.BF16.F32.PACK_AB R15, R19, R15 ;  /* 0x0000000f130f723e */ /* 0x008fc600000010ff */
[----:B------:R-:W2:Y:S04]  /*5b720*/  LDL.LU R19, [R1+0x21f8] ;  /* 0x0021f80001137983 */ /* 0x000ea80000300800 */
[----:B------:R0:W-:Y:S01]  /*5b730*/  STL [R1+0x2028], R15 ;  /* 0x0020280f01007387 */ /* 0x0001e20000100800 */
[----:B----4-:R-:W-:-:S03]  /*5b740*/  F2FP.BF16.F32.PACK_AB R14, R18, R14 ;  /* 0x0000000e120e723e */ /* 0x010fc600000010ff */
[----:B0-----:R-:W3:Y:S04]  /*5b750*/  LDL.LU R15, [R1+0x38c] ;  /* 0x00038c00010f7983 */ /* 0x001ee80000300800 */
[----:B------:R-:W4:Y:S01]  /*5b760*/  LDL.LU R18, [R1+0x21f4] ;  /* 0x0021f40001127983 */ /* 0x000f220000300800 */
[----:B------:R-:W-:Y:S02]  /*5b770*/  F2FP.BF16.F32.PACK_AB R12, R8, R12 ;  /* 0x0000000c080c723e */ /* 0x000fe400000010ff */
[----:B------:R-:W-:Y:S01]  /*5b780*/  F2FP.BF16.F32.PACK_AB R17, R11, R17 ;  /* 0x000000110b11723e */ /* 0x000fe200000010ff */
[----:B------:R-:W-:Y:S01]  /*5b790*/  STL [R1+0x202c], R14 ;  /* 0x00202c0e01007387 */ /* 0x000fe20000100800 */
[----:B------:R-:W-:Y:S02]  /*5b7a0*/  F2FP.BF16.F32.PACK_AB R16, R4, R16 ;  /* 0x000000100410723e */ /* 0x000fe400000010ff */
[----:B------:R-:W-:-:S02]  /*5b7b0*/  F2FP.BF16.F32.PACK_AB R23, R5, R23 ;  /* 0x000000170517723e */ /* 0x000fc400000010ff */
[----:B------:R-:W-:Y:S02]  /*5b7c0*/  F2FP.BF16.F32.PACK_AB R22, R6, R22 ;  /* 0x000000160616723e */ /* 0x000fe400000010ff */
[----:B------:R-:W-:Y:S02]  /*5b7d0*/  F2FP.BF16.F32.PACK_AB R21, R7, R21 ;  /* 0x000000150715723e */ /* 0x000fe400000010ff */
[----:B------:R-:W-:Y:S02]  /*5b7e0*/  F2FP.BF16.F32.PACK_AB R20, R24, R20 ;  /* 0x000000141814723e */ /* 0x000fe400000010ff */
[----:B------:R-:W-:Y:S02]  /*5b7f0*/  F2FP.BF16.F32.PACK_AB R5, R25, R26 ;  /* 0x0000001a1905723e */ /* 0x000fe400000010ff */
[----:B------:R-:W-:Y:S02]  /*5b800*/  F2FP.BF16.F32.PACK_AB R4, R27, R29 ;  /* 0x0000001d1b04723e */ /* 0x000fe400000010ff */
[----:B------:R-:W-:-:S02]  /*5b810*/  F2FP.BF16.F32.PACK_AB R3, R28, R3 ;  /* 0x000000031c03723e */ /* 0x000fc400000010ff */
[----:B------:R-:W-:Y:S02]  /*5b820*/  F2FP.BF16.F32.PACK_AB R0, R2, R0 ;  /* 0x000000000200723e */ /* 0x000fe400000010ff */
[----:B--2---:R-:W-:Y:S02]  /*5b830*/  F2FP.BF16.F32.PACK_AB R19, R9, R19 ;  /* 0x000000130913723e */ /* 0x004fe400000010ff */
[----:B---3--:R-:W-:Y:S02]  /*5b840*/  F2FP.BF16.F32.PACK_AB R13, R15, R13 ;  /* 0x0000000d0f0d723e */ /* 0x008fe400000010ff */
[----:B----4-:R-:W-:-:S03]  /*5b850*/  F2FP.BF16.F32.PACK_AB R18, R10, R18 ;  /* 0x000000120a12723e */ /* 0x010fc600000010ff */
        /* <DEDUP_REMOVED lines=12> */
[----:B0-----:R-:W2:Y:S04]  /*5b920*/  LDL.LU R20, [R1+0x574] ;  /* 0x0005740001147983 */ /* 0x001ea80000300800 */
[----:B------:R-:W-:Y:S04]  /*5b930*/  STL [R1+0x4], R3 ;  /* 0x0000040301007387 */ /* 0x000fe80000100800 */
[----:B--2---:R0:W-:Y:S04]  /*5b940*/  STL [R1+0x216c], R20 ;  /* 0x00216c1401007387 */ /* 0x0041e80000100800 */
[----:B------:R-:W-:Y:S04]  /*5b950*/  STL [R1], R0 ;  /* 0x0000000001007387 */ /* 0x000fe80000100800 */
[----:B0-----:R-:W2:Y:S04]  /*5b960*/  LDL.LU R20, [R1+0x57c] ;  /* 0x00057c0001147983 */ /* 0x001ea80000300800 */
[----:B--2---:R0:W-:Y:S04]  /*5b970*/  STL [R1+0x2174], R20 ;  /* 0x0021741401007387 */ /* 0x0041e80000100800 */
        /* <DEDUP_REMOVED lines=164> */
[----:B------:R-:W2:Y:S01]  /*5c3c0*/  LDL.LU R21, [R1+0x2168] ;  /* 0x0021680001157983 */ /* 0x000ea20000300800 */
[----:B---3--:R-:W-:Y:S02]  /*5c3d0*/  F2FP.BF16.F32.PACK_AB R17, R17, R18 ;  /* 0x000000121111723e */ /* 0x008fe400000010ff */
[----:B------:R-:W-:Y:S01]  /*5c3e0*/  F2FP.BF16.F32.PACK_AB R13, R13, R14 ;  /* 0x0000000e0d0d723e */ /* 0x000fe200000010ff */
[----:B------:R4:W-:Y:S01]  /*5c3f0*/  STL [R1+0x58], R20 ;  /* 0x0000581401007387 */ /* 0x0009e20000100800 */
[----:B------:R-:W-:Y:S02]  /*5c400*/  F2FP.BF16.F32.PACK_AB R9, R9, R10 ;  /* 0x0000000a0909723e */ /* 0x000fe400000010ff */
[----:B------:R-:W-:Y:S02]  /*5c410*/  F2FP.BF16.F32.PACK_AB R3, R28, R3 ;  /* 0x000000031c03723e */ /* 0x000fe400000010ff */
[----:B------:R-:W-:Y:S02]  /*5c420*/  F2FP.BF16.F32.PACK_AB R0, R2, R0 ;  /* 0x000000000200723e */ /* 0x000fe400000010ff */
[----:B----4-:R-:W-:-:S02]  /*5c430*/  F2FP.BF16.F32.PACK_AB R20, R23, R16 ;  /* 0x000000101714723e */ /* 0x010fc400000010ff */
[----:B------:R-:W-:Y:S02]  /*5c440*/  F2FP.BF16.F32.PACK_AB R16, R19, R12 ;  /* 0x0000000c1310723e */ /* 0x000fe400000010ff */
[----:B------:R-:W-:Y:S02]  /*5c450*/  F2FP.BF16.F32.PACK_AB R12, R15, R8 ;  /* 0x000000080f0c723e */ /* 0x000fe400000010ff */
[----:B------:R-:W-:Y:S02]  /*5c460*/  F2FP.BF16.F32.PACK_AB R8, R11, R4 ;  /* 0x000000040b08723e */ /* 0x000fe400000010ff */
[----:B------:R-:W-:Y:S02]  /*5c470*/  F2FP.BF16.F32.PACK_AB R4, R5, R6 ;  /* 0x000000060504723e */ /* 0x000fe400000010ff */
[----:B------:R-:W-:Y:S02]  /*5c480*/  F2FP.BF16.F32.PACK_AB R6, R7, R24 ;  /* 0x000000180706723e */ /* 0x000fe400000010ff */
[----:B------:R-:W-:-:S02]  /*5c490*/  F2FP.BF16.F32.PACK_AB R5, R25, R26 ;  /* 0x0000001a1905723e */ /* 0x000fc400000010ff */
[----:B--2---:R-:W-:-:S05]  /*5c4a0*/  F2FP.BF16.F32.PACK_AB R21, R21, R22 ;  /* 0x000000161515723e */ /* 0x004fca00000010ff */
        /* <DEDUP_REMOVED lines=10> */
[----:B------:R-:W-:Y:S01]  /*5c550*/  STL [R1+0x8c], R5 ;  /* 0x00008c0501007387 */ /* 0x000fe20000100800 */
[----:B0-----:R-:W-:-:S05]  /*5c560*/  F2FP.BF16.F32.PACK_AB R4, R27, R29 ;  /* 0x0000001d1b04723e */ /* 0x001fca00000010ff */
[----:B------:R-:W-:Y:S04]  /*5c570*/  STL [R1+0x88], R4 ;  /* 0x0000880401007387 */ /* 0x000fe80000100800 */
[----:B------:R-:W2:Y:S04]  /*5c580*/  LDL.LU R20, [R1+0x694] ;  /* 0x0006940001147983 */ /* 0x000ea80000300800 */
[----:B------:R-:W-:Y:S04]  /*5c590*/  STL [R1+0x84], R3 ;  /* 0x0000840301007387 */ /* 0x000fe80000100800 */
[----:B--2---:R0:W-:Y:S04]  /*5c5a0*/  STL [R1+0x20e0], R20 ;  /* 0x0020e01401007387 */ /* 0x0041e80000100800 */
        /* <DEDUP_REMOVED lines=358> */
[----:B----4-:R-:W-:-:S03]  /*5dc10*/  F2FP.BF16.F32.PACK_AB R16, R23, R16 ;  /* 0x000000101710723e */ /* 0x010fc600000010ff */
[----:B------:R0:W-:Y:S01]  /*5dc20*/  STL [R1+0x15c], R20 ;  /* 0x00015c1401007387 */ /* 0x0001e20000100800 */
[----:B---3--:R-:W-:Y:S02]  /*5dc30*/  F2FP.BF16.F32.PACK_AB R18, R17, R18 ;  /* 0x000000121112723e */ /* 0x008fe400000010ff */
[----:B------:R-:W-:Y:S01]  /*5dc40*/  F2FP.BF16.F32.PACK_AB R12, R19, R12 ;  /* 0x0000000c130c723e */ /* 0x000fe200000010ff */
[----:B0-----:R1:W5:Y:S01]  /*5dc50*/  LDL.LU R20, [R1+0x2054] ;  /* 0x0020540001147983 */ /* 0x0013620000300800 */
        /* <DEDUP_REMOVED lines=8> */
[----:B------:R-:W-:Y:S02]  /*5dce0*/  F2FP.BF16.F32.PACK_AB R3, R29, R3 ;  /* 0x000000031d03723e */ /* 0x000fe400000010ff */
[----:B--2---:R-:W-:-:S02]  /*5dcf0*/  F2FP.BF16.F32.PACK_AB R22, R21, R22 ;  /* 0x000000161516723e */ /* 0x004fc400000010ff */
[----:B------:R1:W5:Y:S04]  /*5dd00*/  LDL.LU R21, [R1+0x2050] ;  /* 0x0020500001157983 */ /* 0x0003680000300800 */
[----:B------:R0:W-:Y:S04]  /*5dd10*/  STL [R1+0x158], R22 ;  /* 0x0001581601007387 */ /* 0x0001e80000100800 */
[----:B0-----:R1:W5:Y:S04]  /*5dd20*/  LDL.LU R22, [R1+0x204c] ;  /* 0x00204c0001167983 */ /* 0x0013680000300800 */
        /* <DEDUP_REMOVED lines=32> */
[----:B0-----:R-:W2:Y:S04]  /*5df30*/  LDL.LU R28, [R1+0x1ff4] ;  /* 0x001ff400011c7983 */ /* 0x001ea80000300800 */
[----:B------:R-:W2:Y:S01]  /*5df40*/  LDL.LU R29, [R1+0x1ff0] ;  /* 0x001ff000011d7983 */ /* 0x000ea20000300800 */
[----:B------:R-:W-:-:S03]  /*5df50*/  F2FP.BF16.F32.PACK_AB R2, R2, R0 ;  /* 0x000000000202723e */ /* 0x000fc600000010ff */
[----:B------:R1:W-:Y:S01]  /*5df60*/  STL [R1+0x188], R3 ;  /* 0x0001880301007387 */ /* 0x0003e20000100800 */
[----:B--2---:R-:W-:-:S05]  /*5df70*/  F2FP.BF16.F32.PACK_AB R0, R29, R28 ;  /* 0x0000001c1d00723e */ /* 0x004fca00000010ff */
[----:B------:R1:W-:Y:S04]  /*5df80*/  STL [R1+0x180], R0 ;  /* 0x0001800001007387 */ /* 0x0003e80000100800 */
[----:B------:R1:W-:Y:S02]  /*5df90*/  STL [R1+0x184], R2 ;  /* 0x0001840201007387 */ /* 0x0003e40000100800 */
.L_x_0:
[----:B-----5:R-:W-:Y:S01]  /*5dfa0*/  STL.64 [R1+0x2058], R22 ;  /* 0x0020581601007387 */ /* 0x020fe20000100a00 */
[----:B------:R-:W-:Y:S01]  /*5dfb0*/  UMOV UR8, 0x400 ;  /* 0x0000040000087882 */ /* 0x000fe20000000000 */
[----:B------:R-:W2:Y:S02]  /*5dfc0*/  LDCU UR4, c[0x0][0x3b8] ;  /* 0x00007700ff0477ac */ /* 0x000ea40008000800 */
[----:B------:R-:W-:Y:S01]  /*5dfd0*/  STL.64 [R1+0x2050], R20 ;  /* 0x0020501401007387 */ /* 0x000fe20000100a00 */
[----:B------:R-:W3:Y:S03]  /*5dfe0*/  LDCU UR21, c[0x0][0x39c] ;  /* 0x00007380ff1577ac */ /* 0x000ee60008000800 */
[----:B------:R-:W-:Y:S01]  /*5dff0*/  STL.64 [R1+0x2048], R18 ;  /* 0x0020481201007387 */ /* 0x000fe20000100a00 */
[----:B------:R-:W4:Y:S03]  /*5e000*/  LDCU UR7, c[0x0][0x398] ;  /* 0x00007300ff0777ac */ /* 0x000f260008000800 */
[----:B------:R-:W-:Y:S01]  /*5e010*/  STL.64 [R1+0x2040], R16 ;  /* 0x0020401001007387 */ /* 0x000fe20000100a00 */
[----:B------:R-:W0:Y:S03]  /*5e020*/  LDCU UR6, c[0x0][0x398] ;  /* 0x00007300ff0677ac */ /* 0x000e260008000800 */
[----:B------:R-:W-:Y:S01]  /*5e030*/  STL.64 [R1+0x2038], R14 ;  /* 0x0020380e01007387 */ /* 0x000fe20000100a00 */
[----:B------:R-:W1:Y:S03]  /*5e040*/  LDCU UR5, c[0x0][0x398] ;  /* 0x00007300ff0577ac */ /* 0x000e660008000800 */
[----:B------:R0:W-:Y:S01]  /*5e050*/  STL.64 [R1+0x2030], R12 ;  /* 0x0020300c01007387 */ /* 0x0001e20000100a00 */
[----:B-1----:R-:W1:Y:S01]  /*5e060*/  S2R R2, SR_TID.X ;  /* 0x0000000000027919 */ /* 0x002e620000002100 */
[----:B------:R-:W1:Y:S01]  /*5e070*/  S2UR UR19, SR_CgaCtaId ;  /* 0x00000000001379c3 */ /* 0x000e620000008800 */
[----:B------:R-:W1:Y:S01]  /*5e080*/  LDCU.64 UR44, c[0x0][0x398] ;  /* 0x00007300ff2c77ac */ /* 0x000e620008000a00 */
[----:B------:R-:W1:Y:S01]  /*5e090*/  LDCU.64 UR46, c[0x0][0x398] ;  /* 0x00007300ff2e77ac */ /* 0x000e620008000a00 */
[----:B0-----:R-:W2:Y:S01]  /*5e0a0*/  LDL.LU R12, [R1+0x150] ;  /* 0x00015000010c7983 */ /* 0x001ea20000300800 */
[----:B------:R-:W0:Y:S03]  /*5e0b0*/  LDCU.128 UR24, c[0x0][0x390] ;  /* 0x00007200ff1877ac */ /* 0x000e260008000c00 */
[----:B------:R-:W2:Y:S01]  /*5e0c0*/  LDL.LU R13, [R1+0x154] ;  /* 0x00015400010d7983 */ /* 0x000ea20000300800 */
[----:B------:R-:W0:Y:S03]  /*5e0d0*/  LDCU.64 UR40, c[0x0][0x398] ;  /* 0x00007300ff2877ac */ /* 0x000e260008000a00 */
        /* <DEDUP_REMOVED lines=15> */
[----:B------:R-:W0:Y:S03]  /*5e1d0*/  LDCU UR77, c[0x0][0x398] ;  /* 0x00007300ff4d77ac */ /* 0x000e260008000800 */
[----:B------:R-:W2:Y:S01]  /*5e1e0*/  LDL.LU R22, [R1+0x178] ;  /* 0x0001780001167983 */ /* 0x000ea20000300800 */
[----:B------:R-:W0:Y:S03]  /*5e1f0*/  LDCU UR76, c[0x0][0x398] ;  /* 0x00007300ff4c77ac */ /* 0x000e260008000800 */
[----:B------:R-:W2:Y:S01]  /*5e200*/  LDL.LU R23, [R1+0x17c] ;  /* 0x00017c0001177983 */ /* 0x000ea20000300800 */
[----:B------:R-:W0:Y:S03]  /*5e210*/  LDCU UR75, c[0x0][0x398] ;  /* 0x00007300ff4b77ac */ /* 0x000e260008000800 */
[----:B------:R-:W-:Y:S01]  /*5e220*/  STL.64 [R1+0x2028], R10 ;  /* 0x0020280a01007387 */ /* 0x000fe20000100a00 */
[----:B------:R-:W0:Y:S03]  /*5e230*/  LDCU UR74, c[0x0][0x398] ;  /* 0x00007300ff4a77ac */ /* 0x000e260008000800 */
[----:B------:R1:W-:Y:S01]  /*5e240*/  STL.64 [R1+0x2020], R8 ;  /* 0x0020200801007387 */ /* 0x0003e20000100a00 */
[----:B------:R-:W0:Y:S01]  /*5e250*/  LDCU UR73, c[0x0][0x398] ;  /* 0x00007300ff4977ac */ /* 0x000e220008000800 */
[----:B------:R-:W0:Y:S01]  /*5e260*/  LDCU UR13, c[0x0][0x398] ;  /* 0x00007300ff0d77ac */ /* 0x000e220008000800 */
[----:B------:R-:W0:Y:S01]  /*5e270*/  LDCU UR10, c[0x0][0x398] ;  /* 0x00007300ff0a77ac */ /* 0x000e220008000800 */
[----:B-1----:R-:W2:Y:S01]  /*5e280*/  LDL.LU R8, [R1+0x180] ;  /* 0x0001800001087983 */ /* 0x002ea20000300800 */
[----:B------:R-:W1:Y:S03]  /*5e290*/  LDCU UR11, c[0x0][0x398] ;  /* 0x00007300ff0b77ac */ /* 0x000e660008000800 */
        /* <DEDUP_REMOVED lines=8> */
[----:B------:R-:W-:Y:S01]  /*5e320*/  STL.64 [R1+0x2010], R4 ;  /* 0x0020100401007387 */ /* 0x000fe20000100a00 */
[----:B------:R-:W0:Y:S03]  /*5e330*/  LDCU UR17, c[0x0][0x398] ;  /* 0x00007300ff1177ac */ /* 0x000e260008000800 */
[----:B------:R1:W-:Y:S01]  /*5e340*/  STL [R1+0x200c], R27 ;  /* 0x00200c1b01007387 */ /* 0x0003e20000100800 */
[----:B------:R-:W0:Y:S01]  /*5e350*/  LDCU UR14, c[0x0][0x398] ;  /* 0x00007300ff0e77ac */ /* 0x000e220008000800 */
[----:B------:R-:W0:Y:S02]  /*5e360*/  LDCU UR16, c[0x0][0x398] ;  /* 0x00007300ff1077ac */ /* 0x000e240008000800 */
[----:B-1----:R-:W2:Y:S01]  /*5e370*/  LDL R27, [R1+0xb08] ;  /* 0x000b0800011b7983 */ /* 0x002ea20000100800 */
[C---:B------:R-:W-:Y:S01]  /*5e380*/  IMAD.SHL.U32 R28, R2.reuse, 0x10, RZ ;  /* 0x00000010021c7824 */ /* 0x040fe200078e00ff */
[----:B------:R-:W-:Y:S01]  /*5e390*/  ULEA UR22, UR19, UR8, 0x18 ;  /* 0x0000000813167291 */ /* 0x000fe2000f8ec0ff */
[C---:B------:R-:W-:Y:S01]  /*5e3a0*/  IMAD.SHL.U32 R3, R2.reuse, 0x20, RZ ;  /* 0x0000002002037824 */ /* 0x040fe200078e00ff */
[----:B------:R-:W1:Y:S01]  /*5e3b0*/  S2R R7, SR_TID.X ;  /* 0x0000000000077919 */ /* 0x000e620000002100 */
[----:B------:R-:W-:Y:S01]  /*5e3c0*/  IMAD.SHL.U32 R29, R2, 0x8, RZ ;  /* 0x00000008021d7824 */ /* 0x000fe200078e00ff */
[----:B------:R-:W-:Y:S01]  /*5e3d0*/  LOP3.LUT R28, R28, 0xf0, RZ, 0xc0, !PT ;  /* 0x000000f01c1c7812 */ /* 0x000fe200078ec0ff */
[----:B------:R-:W0:Y:S01]  /*5e3e0*/  LDCU UR8, c[0x0][0x398] ;  /* 0x00007300ff0877ac */ /* 0x000e220008000800 */
[----:B------:R-:W-:Y:S01]  /*5e3f0*/  LOP3.LUT R3, R3, 0x200, RZ, 0xc0, !PT ;  /* 0x0000020003037812 */ /* 0x000fe200078ec0ff */
[----:B------:R-:W0:Y:S03]  /*5e400*/  LDCU UR29, c[0x0][0x39c] ;  /* 0x00007380ff1d77ac */ /* 0x000e260008000800 */
[----:B------:R-:W-:-:S02]  /*5e410*/  IADD3 R2, PT, PT, R3, UR22, R28 ;  /* 0x0000001603027c10 */ /* 0x000fc4000fffe01c */
[----:B------:R-:W-:Y:S01]  /*5e420*/  LOP3.LUT R28, R29, 0x100, RZ, 0xc0, !PT ;  /* 0x000001001d1c7812 */ /* 0x000fe200078ec0ff */
[----:B------:R-:W0:Y:S01]  /*5e430*/  LDCU UR19, c[0x0][0x398] ;  /* 0x00007300ff1377ac */ /* 0x000e220008000800 */
[----:B------:R-:W0:Y:S01]  /*5e440*/  LDC R29, c[0x0][0x3b4] ;  /* 0x0000ed00ff1d7b82 */ /* 0x000e220000000800 */
[----:B------:R-:W0:Y:S01]  /*5e450*/  LDCU UR20, c[0x0][0x39c] ;  /* 0x00007380ff1477ac */ /* 0x000e220008000800 */
[----:B------:R-:W0:Y:S01]  /*5e460*/  LDCU UR23, c[0x0][0x398] ;  /* 0x00007300ff1777ac */ /* 0x000e220008000800 */
[----:B------:R-:W0:Y:S01]  /*5e470*/  LDCU UR55, c[0x0][0x39c] ;  /* 0x00007380ff3777ac */ /* 0x000e220008000800 */
[----:B------:R-:W0:Y:S01]  /*5e480*/  LDCU UR28, c[0x0][0x398] ;  /* 0x00007300ff1c77ac */ /* 0x000e220008000800 */
[----:B------:R-:W0:Y:S01]  /*5e490*/  LDCU UR30, c[0x0][0x398] ;  /* 0x00007300ff1e77ac */ /* 0x000e220008000800 */
[----:B-1----:R-:W-:Y:S01]  /*5e4a0*/  LOP3.LUT R7, R7, 0x3f, RZ, 0xc0, !PT ;  /* 0x0000003f07077812 */ /* 0x002fe200078ec0ff */
[----:B------:R-:W1:Y:S01]  /*5e4b0*/  LDCU UR31, c[0x0][0x398] ;  /* 0x00007300ff1f77ac */ /* 0x000e620008000800 */
[----:B------:R-:W0:Y:S01]  /*5e4c0*/  LDCU UR54, c[0x0][0x398] ;  /* 0x00007300ff3677ac */ /* 0x000e220008000800 */
        /* <DEDUP_REMOVED lines=17> */
[C---:B--2---:R-:W-:Y:S01]  /*5e5e0*/  VIADD R0, R27.reuse, 0x3f ;  /* 0x0000003f1b007836 */ /* 0x044fe20000000000 */
[----:B------:R-:W-:Y:S01]  /*5e5f0*/  STL.64 [R1+0x2068], R26 ;  /* 0x0020681a01007387 */ /* 0x000fe20000100a00 */
[C---:B------:R-:W-:Y:S01]  /*5e600*/  VIADD R3, R27.reuse, 0x2 ;  /* 0x000000021b037836 */ /* 0x040fe20000000000 */
[----:B------:R-:W-:Y:S02]  /*5e610*/  BAR.SYNC.DEFER_BLOCKING 0x0 ;  /* 0x0000000000007b1d */ /* 0x000fe40000010000 */
[----:B------:R-:W-:Y:S01]  /*5e620*/  ISETP.GE.AND P0, PT, R0, UR45, PT ;  /* 0x0000002d00007c0c */ /* 0x000fe2000bf06270 */
[----:B------:R-:W-:Y:S01]  /*5e630*/  VIADD R0, R27, 0x1 ;  /* 0x000000011b007836 */ /* 0x000fe20000000000 */
[----:B---3--:R-:W-:-:S02]  /*5e640*/  ISETP.GE.AND P3, PT, R3, UR21, PT ;  /* 0x0000001503007c0c */ /* 0x008fc4000bf66270 */
[----:B------:R-:W2:Y:S02]  /*5e650*/  LDCU UR21, c[0x0][0x398] ;  /* 0x00007300ff1577ac */ /* 0x000ea40008000800 */
[----:B------:R-:W-:Y:S01]  /*5e660*/  ISETP.GE.AND P2, PT, R0, UR47, PT ;  /* 0x0000002f00007c0c */ /* 0x000fe2000bf46270 */
[----:B------:R-:W-:Y:S01]  /*5e670*/  IMAD.IADD R0, R28, 0x1, R2 ;  /* 0x000000011c007824 */ /* 0x000fe200078e0202 */
[----:B------:R-:W-:Y:S01]  /*5e680*/  LEA R2, R7, UR22, 0x4 ;  /* 0x0000001607027c11 */ /* 0x000fe2000f8e20ff */
[----:B------:R-:W-:Y:S01]  /*5e690*/  STL.64 [R1+0x2060], R24 ;  /* 0x0020601801007387 */ /* 0x000fe20000100a00 */
[----:B------:R-:W3:Y:S01]  /*5e6a0*/  LDCU UR22, c[0x0][0x398] ;  /* 0x00007300ff1677ac */ /* 0x000ee20008000800 */
[----:B------:R-:W0:Y:S02]  /*5e6b0*/  LDCU UR45, c[0x0][0x398] ;  /* 0x00007300ff2d77ac */ /* 0x000e240008000800 */
[----:B------:R-:W-:Y:S01]  /*5e6c0*/  STSM.16.M88.4 [R0], R8 ;  /* 0x0000000800007844 */ /* 0x000fe20000000200 */
[----:B------:R-:W-:Y:S06]  /*5e6d0*/  BAR.SYNC.DEFER_BLOCKING 0x0 ;  /* 0x0000000000007b1d */ /* 0x000fec0000010000 */
[----:B------:R-:W0:Y:S02]  /*5e6e0*/  LDS.128 R4, [R2] ;  /* 0x0000000002047984 */ /* 0x000e240000000c00 */
[----:B------:R-:W-:Y:S06]  /*5e6f0*/  BAR.SYNC.DEFER_BLOCKING 0x0 ;  /* 0x0000000000007b1d */ /* 0x000fec0000010000 */
[----:B------:R0:W-:Y:S04]  /*5e700*/  STSM.16.M88.4 [R0], R20 ;  /* 0x0000001400007844 */ /* 0x0001e80000000200 */
[----:B0-----:R-:W-:Y:S04]  /*5e710*/  STL.64 [R1+0x180], R4 ;  /* 0x0001800401007387 */ /* 0x001fe80000100a00 */
[----:B------:R-:W-:Y:S01]  /*5e720*/  STL.64 [R1+0x188], R6 ;  /* 0x0001880601007387 */ /* 0x000fe20000100a00 */
[----:B------:R-:W-:Y:S06]  /*5e730*/  BAR.SYNC.DEFER_BLOCKING 0x0 ;  /* 0x0000000000007b1d */ /* 0x000fec0000010000 */
[----:B------:R-:W2:Y:S04]  /*5e740*/  LDL.LU R20, [R1+0x140] ;  /* 0x0001400001147983 */ /* 0x000ea80000300800 */
[----:B------:R-:W2:Y:S04]  /*5e750*/  LDL.LU R21, [R1+0x144] ;  /* 0x0001440001157983 */ /* 0x000ea80000300800 */
[----:B------:R-:W2:Y:S04]  /*5e760*/  LDL.LU R22, [R1+0x148] ;  /* 0x0001480001167983 */ /* 0x000ea80000300800 */
[----:B------:R-:W2:Y:S04]  /*5e770*/  LDL.LU R23, [R1+0x14c] ;  /* 0x00014c0001177983 */ /* 0x000ea80000300800 */
[----:B------:R-:W0:Y:S01]  /*5e780*/  LDS.128 R4, [R2] ;  /* 0x0000000002047984 */ /* 0x000e220000000c00 */
[----:B------:R-:W-:Y:S06]  /*5e790*/  BAR.SYNC.DEFER_BLOCKING 0x0 ;  /* 0x0000000000007b1d */ /* 0x000fec0000010000 */
[----:B------:R0:W-:Y:S04]  /*5e7a0*/  STSM.16.M88.4 [R0], R16 ;  /* 0x0000001000007844 */ /* 0x0001e80000000200 */
[----:B0-----:R-:W-:Y:S04]  /*5e7b0*/  STL.64 [R1+0x170], R4 ;  /* 0x0001700401007387 */ /* 0x001fe80000100a00 */
[----:B------:R-:W-:Y:S01]  /*5e7c0*/  STL.64 [R1+0x178], R6 ;  /* 0x0001780601007387 */ /* 0x000fe20000100a00 */
[----:B------:R-:W-:Y:S06]  /*5e7d0*/  BAR.SYNC.DEFER_BLOCKING 0x0 ;  /* 0x0000000000007b1d */ /* 0x000fec0000010000 */
[----:B------:R-:W3:Y:S04]  /*5e7e0*/  LDL.LU R16, [R1+0x130] ;  /* 0x0001300001107983 */ /* 0x000ee80000300800 */
[----:B------:R-:W3:Y:S04]  /*5e7f0*/  LDL.LU R17, [R1+0x134] ;  /* 0x0001340001117983 */ /* 0x000ee80000300800 */
[----:B------:R-:W3:Y:S04]  /*5e800*/  LDL.LU R18, [R1+0x138] ;  /* 0x0001380001127983 */ /* 0x000ee80000300800 */
[----:B------:R-:W3:Y:S04]  /*5e810*/  LDL.LU R19, [R1+0x13c] ;  /* 0x00013c0001137983 */ /* 0x000ee80000300800 */
[----:B------:R-:W0:Y:S01]  /*5e820*/  LDS.128 R4, [R2] ;  /* 0x0000000002047984 */ /* 0x000e220000000c00 */
[----:B------:R-:W-:Y:S06]  /*5e830*/  BAR.SYNC.DEFER_BLOCKING 0x0 ;  /* 0x0000000000007b1d */ /* 0x000fec0000010000 */
[----:B------:R-:W-:Y:S02]  /*5e840*/  STSM.16.M88.4 [R0], R12 ;  /* 0x0000000c00007844 */ /* 0x000fe40000000200 */
[----:B------:R-:W-:Y:S06]  /*5e850*/  BAR.SYNC.DEFER_BLOCKING 0x0 ;  /* 0x0000000000007b1d */ /* 0x000fec0000010000 */
[----:B0-----:R0:W-:Y:S04]  /*5e860*/  STL.64 [R1+0x160], R4 ;  /* 0x0001600401007387 */ /* 0x0011e80000100a00 */
[----:B------:R1:W-:Y:S04]  /*5e870*/  STL.64 [R1+0x168], R6 ;  /* 0x0001680601007387 */ /* 0x0003e80000100a00 */
[----:B0-----:R-:W4:Y:S04]  /*5e880*/  LDL.LU R4, [R1+0x120] ;  /* 0x0001200001047983 */ /* 0x001f280000300800 */
[----:B------:R-:W4:Y:S04]  /*5e890*/  LDL.LU R5, [R1+0x124] ;  /* 0x0001240001057983 */ /* 0x000f280000300800 */
        /* <DEDUP_REMOVED lines=10> */
[----:B------:R-:W0:Y:S01]  /*5e940*/  LDS.128 R24, [R2] ;  /* 0x0000000002187984 */ /* 0x000e220000000c00 */
[----:B------:R-:W-:Y:S06]  /*5e950*/  BAR.SYNC.DEFER_BLOCKING 0x0 ;  /* 0x0000000000007b1d */ /* 0x000fec0000010000 */
[----:B0-----:R-:W-:Y:S04]  /*5e960*/  STL.64 [R1+0x150], R24 ;  /* 0x0001501801007387 */ /* 0x001fe80000100a00 */
[----:B------:R-:W-:Y:S04]  /*5e970*/  STL.64 [R1+0x158], R26 ;  /* 0x0001581a01007387 */ /* 0x000fe80000100a00 */
[----:B--2---:R0:W-:Y:S01]  /*5e980*/  STSM.16.M88.4 [R0], R20 ;  /* 0x0000001400007844 */ /* 0x0041e20000000200 */
[----:B------:R-:W-:Y:S06]  /*5e990*/  BAR.SYNC.DEFER_BLOCKING 0x0 ;  /* 0x0000000000007b1d */ /* 0x000fec0000010000 */
[----:B0-----:R-:W2:Y:S04]  /*5e9a0*/  LDL.LU R20, [R1+0xf0] ;  /* 0x0000f00001147983 */ /* 0x001ea80000300800 */
[----:B------:R-:W2:Y:S04]  /*5e9b0*/  LDL.LU R21, [R1+0xf4] ;  /* 0x0000f40001157983 */ /* 0x000ea80000300800 */
[----:B------:R-:W2:Y:S04]  /*5e9c0*/  LDL.LU R22, [R1+0xf8] ;  /* 0x0000f80001167983 */ /* 0x000ea80000300800 */
[----:B------:R-:W2:Y:S04]  /*5e9d0*/  LDL.LU R23, [R1+0xfc] ;  /* 0x0000fc0001177983 */ /* 0x000ea80000300800 */
[----:B------:R-:W0:Y:S01]  /*5e9e0*/  LDS.128 R24, [R2] ;  /* 0x0000000002187984 */ /* 0x000e220000000c00 */
[----:B------:R-:W-:Y:S06]  /*5e9f0*/  BAR.SYNC.DEFER_BLOCKING 0x0 ;  /* 0x0000000000007b1d */ /* 0x000fec0000010000 */
[----:B---3--:R1:W-:Y:S04]  /*5ea00*/  STSM.16.M88.4 [R0], R16 ;  /* 0x0000001000007844 */ /* 0x0083e80000000200 */
[----:B0-----:R-:W-:Y:S04]  /*5ea10*/  STL.64 [R1+0x140], R24 ;  /* 0x0001401801007387 */ /* 0x001fe80000100a00 */
[----:B------:R-:W-:Y:S01]  /*5ea20*/  STL.64 [R1+0x148], R26 ;  /* 0x0001481a01007387 */ /* 0x000fe20000100a00 */
[----:B------:R-:W-:Y:S06]  /*5ea30*/  BAR.SYNC.DEFER_BLOCKING 0x0 ;  /* 0x0000000000007b1d */ /* 0x000fec0000010000 */
[----:B-1----:R-:W3:Y:S04]  /*5ea40*/  LDL.LU R16, [R1+0xe0] ;  /* 0x0000e00001107983 */ /* 0x002ee80000300800 */
[----:B------:R-:W3:Y:S04]  /*5ea50*/  LDL.LU R17, [R1+0xe4] ;  /* 0x0000e40001117983 */ /* 0x000ee80000300800 */
[----:B------:R-:W3:Y:S04]  /*5ea60*/  LDL.LU R18, [R1+0xe8] ;  /* 0x0000e80001127983 */ /* 0x000ee80000300800 */
[----:B------:R-:W3:Y:S04]  /*5ea70*/  LDL.LU R19, [R1+0xec] ;  /* 0x0000ec0001137983 */ /* 0x000ee80000300800 */
[----:B------:R-:W0:Y:S01]  /*5ea80*/  LDS.128 R24, [R2] ;  /* 0x0000000002187984 */ /* 0x000e220000000c00 */
[----:B------:R-:W-:Y:S06]  /*5ea90*/  BAR.SYNC.DEFER_BLOCKING 0x0 ;  /* 0x0000000000007b1d */ /* 0x000fec0000010000 */
[----:B----4-:R-:W-:Y:S02]  /*5eaa0*/  STSM.16.M88.4 [R0], R4 ;  /* 0x0000000400007844 */ /* 0x010fe40000000200 */
[----:B------:R-:W-:Y:S06]  /*5eab0*/  BAR.SYNC.DEFER_BLOCKING 0x0 ;  /* 0x0000000000007b1d */ /* 0x000fec0000010000 */
[----:B0-----:R-:W-:Y:S04]  /*5eac0*/  STL.64 [R1+0x130], R24 ;  /* 0x0001301801007387 */ /* 0x001fe80000100a00 */
[----:B------:R-:W-:Y:S04]  /*5ead0*/  STL.64 [R1+0x138], R26 ;  /* 0x0001381a01007387 */ /* 0x000fe80000100a00 */
[----:B------:R-:W0:Y:S01]  /*5eae0*/  LDS.128 R4, [R2] ;  /* 0x0000000002047984 */ /* 0x000e220000000c00 */
[----:B------:R-:W-:Y:S06]  /*5eaf0*/  BAR.SYNC.DEFER_BLOCKING 0x0 ;  /* 0x0000000000007b1d */ /* 0x000fec0000010000 */
[----:B------:R-:W-:Y:S04]  /*5eb00*/  STSM.16.M88.4 [R0], R8 ;  /* 0x0000000800007844 */ /* 0x000fe80000000200 */
[----:B0-----:R-:W-:Y:S04]  /*5eb10*/  STL.64 [R1+0x120], R4 ;  /* 0x0001200401007387 */ /* 0x001fe80000100a00 */
[----:B------:R-:W-:Y:S01]  /*5eb20*/  STL.64 [R1+0x128], R6 ;  /* 0x0001280601007387 */ /* 0x000fe20000100a00 */
[----:B------:R-:W-:Y:S06]  /*5eb30*/  BAR.SYNC.DEFER_BLOCKING 0x0 ;  /* 0x0000000000007b1d */ /* 0x000fec0000010000 */
[----:B------:R-:W0:Y:S02]  /*5eb40*/  LDS.128 R4, [R2] ;  /* 0x0000000002047984 */ /* 0x000e240000000c00 */
[----:B------:R-:W-:Y:S06]  /*5eb50*/  BAR.SYNC.DEFER_BLOCKING 0x0 ;  /* 0x0000000000007b1d */ /* 0x000fec0000010000 */
[----:B------:R-:W-:Y:S04]  /*5eb60*/  STSM.16.M88.4 [R0], R12 ;  /* 0x0000000c00007844 */ /* 0x000fe80000000200 */
[----:B0-----:R-:W-:Y:S04]  /*5eb70*/  STL.64 [R1+0x110], R4 ;  /* 0x0001100401007387 */ /* 0x001fe80000100a00 */
[----:B------:R-:W-:Y:S01]  /*5eb80*/  STL.64 [R1+0x118], R6 ;  /* 0x0001180601007387 */ /* 0x000fe20000100a00 */
[----:B------:R-:W-:Y:S06]  /*5eb90*/  BAR.SYNC.DEFER_BLOCKING 0x0 ;  /* 0x0000000000007b1d */ /* 0x000fec0000010000 */
[----:B------:R-:W4:Y:S04]  /*5eba0*/  LDL.LU R24, [R1+0xd0] ;  /* 0x0000d00001187983 */ /* 0x000f280000300800 */
[----:B------:R-:W0:Y:S01]  /*5ebb0*/  LDS.128 R4, [R2] ;  /* 0x0000000002047984 */ /* 0x000e220000000c00 */
[----:B------:R-:W-:Y:S06]  /*5ebc0*/  BAR.SYNC.DEFER_BLOCKING 0x0 ;  /* 0x0000000000007b1d */ /* 0x000fec0000010000 */
[----:B0-----:R-:W-:Y:S04]  /*5ebd0*/  STL.64 [R1+0x100], R4 ;  /* 0x0001000401007387 */ /* 0x001fe80000100a00 */
[----:B------:R-:W-:Y:S04]  /*5ebe0*/  STL.64 [R1+0x108], R6 ;  /* 0x0001080601007387 */ /* 0x000fe80000100a00 */
[----:B------:R-:W4:Y:S04]  /*5ebf0*/  LDL.LU R25, [R1+0xd4] ;  /* 0x0000d40001197983 */ /* 0x000f280000300800 */
[----:B------:R-:W4:Y:S04]  /*5ec00*/  LDL.LU R26, [R1+0xd8] ;  /* 0x0000d800011a7983 */ /* 0x000f280000300800 */
[----:B------:R-:W4:Y:S04]  /*5ec10*/  LDL.LU R27, [R1+0xdc] ;  /* 0x0000dc00011b7983 */ /* 0x000f280000300800 */
        /* <DEDUP_REMOVED lines=8> */
[----:B0-----:R0:W-:Y:S04]  /*5eca0*/  STL.64 [R1+0xf0], R4 ;  /* 0x0000f00401007387 */ /* 0x0011e80000100a00 */
[----:B------:R1:W-:Y:S04]  /*5ecb0*/  STL.64 [R1+0xf8], R6 ;  /* 0x0000f80601007387 */ /* 0x0003e80000100a00 */
[----:B0-----:R-:W2:Y:S04]  /*5ecc0*/  LDL.LU R4, [R1+0xb0] ;  /* 0x0000b00001047983 */ /* 0x001ea80000300800 */
[----:B------:R-:W2:Y:S04]  /*5ecd0*/  LDL.LU R5, [R1+0xb4] ;  /* 0x0000b40001057983 */ /* 0x000ea80000300800 */
[----:B-1----:R-:W2:Y:S04]  /*5ece0*/  LDL.LU R6, [R1+0xb8] ;  /* 0x0000b80001067983 */ /* 0x002ea80000300800 */
[----:B------:R-:W2:Y:S04]  /*5ecf0*/  LDL.LU R7, [R1+0xbc] ;  /* 0x0000bc0001077983 */ /* 0x000ea80000300800 */
[----:B------:R-:W2:Y:S04]  /*5ed00*/  LDL.LU R8, [R1+0xa0] ;  /* 0x0000a00001087983 */ /* 0x000ea80000300800 */
[----:B------:R-:W2:Y:S04]  /*5ed10*/  LDL.LU R9, [R1+0xa4] ;  /* 0x0000a40001097983 */ /* 0x000ea80000300800 */
[----:B------:R-:W2:Y:S04]  /*5ed20*/  LDL.LU R10, [R1+0xa8] ;  /* 0x0000a800010a7983 */ /* 0x000ea80000300800 */
[----:B------:R-:W2:Y:S04]  /*5ed30*/  LDL.LU R11, [R1+0xac] ;  /* 0x0000ac00010b7983 */ /* 0x000ea80000300800 */
[----:B---3--:R-:W-:Y:S01]  /*5ed40*/  STSM.16.M88.4 [R0], R16 ;  /* 0x0000001000007844 */ /* 0x008fe20000000200 */
[----:B------:R-:W-:Y:S06]  /*5ed50*/  BAR.SYNC.DEFER_BLOCKING 0x0 ;  /* 0x0000000000007b1d */ /* 0x000fec0000010000 */
[----:B------:R-:W3:Y:S04]  /*5ed60*/  LDL.LU R12, [R1+0x90] ;  /* 0x00009000010c7983 */ /* 0x000ee80000300800 */
[----:B------:R-:W3:Y:S04]  /*5ed70*/  LDL.LU R13, [R1+0x94] ;  /* 0x00009400010d7983 */ /* 0x000ee80000300800 */
[----:B------:R-:W3:Y:S04]  /*5ed80*/  LDL.LU R14, [R1+0x98] ;  /* 0x00009800010e7983 */ /* 0x000ee80000300800 */
[----:B------:R-:W3:Y:S04]  /*5ed90*/  LDL.LU R15, [R1+0x9c] ;  /* 0x00009c00010f7983 */ /* 0x000ee80000300800 */
[----:B------:R-:W0:Y:S01]  /*5eda0*/  LDS.128 R16, [R2] ;  /* 0x0000000002107984 */ /* 0x000e220000000c00 */
[----:B------:R-:W-:Y:S06]  /*5edb0*/  BAR.SYNC.DEFER_BLOCKING 0x0 ;  /* 0x0000000000007b1d */ /* 0x000fec0000010000 */
[----:B0-----:R0:W-:Y:S04]  /*5edc0*/  STL.64 [R1+0xe0], R16 ;  /* 0x0000e01001007387 */ /* 0x0011e80000100a00 */
[----:B------:R1:W-:Y:S04]  /*5edd0*/  STL.64 [R1+0xe8], R18 ;  /* 0x0000e81201007387 */ /* 0x0003e80000100a00 */
[----:B0-----:R-:W3:Y:S04]  /*5ede0*/  LDL.LU R16, [R1+0x80] ;  /* 0x0000800001107983 */ /* 0x001ee80000300800 */
[----:B------:R-:W3:Y:S04]  /*5edf0*/  LDL.LU R17, [R1+0x84] ;  /* 0x0000840001117983 */ /* 0x000ee80000300800 */
[----:B-1----:R-:W3:Y:S04]  /*5ee00*/  LDL.LU R18, [R1+0x88] ;  /* 0x0000880001127983 */ /* 0x002ee80000300800 */
[----:B------:R-:W3:Y:S04]  /*5ee10*/  LDL.LU R19, [R1+0x8c] ;  /* 0x00008c0001137983 */ /* 0x000ee80000300800 */
[----:B----4-:R-:W-:Y:S01]  /*5ee20*/  STSM.16.M88.4 [R0], R24 ;  /* 0x0000001800007844 */ /* 0x010fe20000000200 */
[----:B------:R-:W-:Y:S06]  /*5ee30*/  BAR.SYNC.DEFER_BLOCKING 0x0 ;  /* 0x0000000000007b1d */ /* 0x000fec0000010000 */
[----:B------:R-:W0:Y:S02]  /*5ee40*/  LDS.128 R24, [R2] ;  /* 0x0000000002187984 */ /* 0x000e240000000c00 */
[----:B------:R-:W-:Y:S06]  /*5ee50*/  BAR.SYNC.DEFER_BLOCKING 0x0 ;  /* 0x0000000000007b1d */ /* 0x000fec0000010000 */
[----:B--2---:R1:W-:Y:S04]  /*5ee60*/  STSM.16.M88.4 [R0], R20 ;  /* 0x0000001400007844 */ /* 0x0043e80000000200 */
[----:B0-----:R-:W-:Y:S04]  /*5ee70*/  STL.64 [R1+0xd0], R24 ;  /* 0x0000d01801007387 */ /* 0x001fe80000100a00 */
[----:B------:R-:W-:Y:S01]  /*5ee80*/  STL.64 [R1+0xd8], R26 ;  /* 0x0000d81a01007387 */ /* 0x000fe20000100a00 */
[----:B------:R-:W-:Y:S06]  /*5ee90*/  BAR.SYNC.DEFER_BLOCKING 0x0 ;  /* 0x0000000000007b1d */ /* 0x000fec0000010000 */
[----:B-1----:R-:W2:Y:S04]  /*5eea0*/  LDL.LU R20, [R1+0x70] ;  /* 0x0000700001147983 */ /* 0x002ea80000300800 */
[----:B------:R-:W0:Y:S01]  /*5eeb0*/  LDS.128 R24, [R2] ;  /* 0x0000000002187984 */ /* 0x000e220000000c00 */
[----:B------:R-:W-:Y:S06]  /*5eec0*/  BAR.SYNC.DEFER_BLOCKING 0x0 ;  /* 0x0000000000007b1d */ /* 0x000fec0000010000 */
[----:B------:R-:W-:Y:S02]  /*5eed0*/  STSM.16.M88.4 [R0], R4 ;  /* 0x0000000400007844 */ /* 0x000fe40000000200 */
[----:B------:R-:W-:Y:S06]  /*5eee0*/  BAR.SYNC.DEFER_BLOCKING 0x0 ;  /* 0x0000000000007b1d */ /* 0x000fec0000010000 */
[----:B------:R-:W1:Y:S02]  /*5eef0*/  LDS.128 R4, [R2] ;  /* 0x0000000002047984 */ /* 0x000e640000000c00 */
[----:B------:R-:W-:Y:S06]  /*5ef00*/  BAR.SYNC.DEFER_BLOCKING 0x0 ;  /* 0x0000000000007b1d */ /* 0x000fec0000010000 */
[----:B------:R-:W-:Y:S02]  /*5ef10*/  STSM.16.M88.4 [R0], R8 ;  /* 0x0000000800007844 */ /* 0x000fe40000000200 */
[----:B------:R-:W-:Y:S06]  /*5ef20*/  BAR.SYNC.DEFER_BLOCKING 0x0 ;  /* 0x0000000000007b1d */ /* 0x000fec0000010000 */
[----:B0-----:R-:W-:Y:S04]  /*5ef30*/  STL.64 [R1+0xc0], R24 ;  /* 0x0000c01801007387 */ /* 0x001fe80000100a00 */
[----:B------:R-:W-:Y:S04]  /*5ef40*/  STL.64 [R1+0xc8], R26 ;  /* 0x0000c81a01007387 */ /* 0x000fe80000100a00 */
[----:B------:R-:W2:Y:S04]  /*5ef50*/  LDL.LU R21, [R1+0x74] ;  /* 0x0000740001157983 */ /* 0x000ea80000300800 */
[----:B------:R-:W2:Y:S04]  /*5ef60*/  LDL.LU R22, [R1+0x78] ;  /* 0x0000780001167983 */ /* 0x000ea80000300800 */
[----:B------:R-:W2:Y:S04]  /*5ef70*/  LDL.LU R23, [R1+0x7c] ;  /* 0x00007c0001177983 */ /* 0x000ea80000300800 */
[----:B-1----:R-:W-:Y:S04]  /*5ef80*/  STL.64 [R1+0xb0], R4 ;  /* 0x0000b00401007387 */ /* 0x002fe80000100a00 */
[----:B------:R-:W-:Y:S04]  /*5ef90*/  STL.64 [R1+0xb8], R6 ;  /* 0x0000b80601007387 */ /* 0x000fe80000100a00 */
[----:B------:R-:W0:Y:S01]  /*5efa0*/  LDS.128 R4, [R2] ;  /* 0x0000000002047984 */ /* 0x000e220000000c00 */
[----:B------:R-:W-:Y:S06]  /*5efb0*/  BAR.SYNC.DEFER_BLOCKING 0x0 ;  /* 0x0000000000007b1d */ /* 0x000fec0000010000 */
[----:B---3--:R-:W-:Y:S04]  /*5efc0*/  STSM.16.M88.4 [R0], R12 ;  /* 0x0000000c00007844 */ /* 0x008fe80000000200 */
[----:B0-----:R-:W-:Y:S04]  /*5efd0*/  STL.64 [R1+0xa0], R4 ;  /* 0x0000a00401007387 */ /* 0x001fe80000100a00 */
[----:B------:R-:W-:Y:S01]  /*5efe0*/  STL.64 [R1+0xa8], R6 ;  /* 0x0000a80601007387 */ /* 0x000fe20000100a00 */
[----:B------:R-:W-:Y:S06]  /*5eff0*/  BAR.SYNC.DEFER_BLOCKING 0x0 ;  /* 0x0000000000007b1d */ /* 0x000fec0000010000 */
[----:B------:R-:W0:Y:S02]  /*5f000*/  LDS.128 R4, [R2] ;  /* 0x0000000002047984 */ /* 0x000e240000000c00 */
[----:B------:R-:W-:Y:S06]  /*5f010*/  BAR.SYNC.DEFER_BLOCKING 0x0 ;  /* 0x0000000000007b1d */ /* 0x000fec0000010000 */
[----:B------:R-:W-:Y:S02]  /*5f020*/  STSM.16.M88.4 [R0], R16 ;  /* 0x0000001000007844 */ /* 0x000fe40000000200 */
[----:B------:R-:W-:Y:S06]  /*5f030*/  BAR.SYNC.DEFER_BLOCKING 0x0 ;  /* 0x0000000000007b1d */ /* 0x000fec0000010000 */
[----:B------:R-:W1:Y:S04]  /*5f040*/  LDS.128 R8, [R2] ;  /* 0x0000000002087984 */ /* 0x000e680000000c00 */
[----:B0-----:R0:W-:Y:S04]  /*5f050*/  STL.64 [R1+0x90], R4 ;  /* 0x0000900401007387 */ /* 0x0011e80000100a00 */
[----:B------:R3:W-:Y:S01]  /*5f060*/  STL.64 [R1+0x98], R6 ;  /* 0x0000980601007387 */ /* 0x0007e20000100a00 */
[----:B------:R-:W-:Y:S06]  /*5f070*/  BAR.SYNC.DEFER_BLOCKING 0x0 ;  /* 0x0000000000007b1d */ /* 0x000fec0000010000 */
[----:B0-----:R-:W4:Y:S04]  /*5f080*/  LDL.LU R4, [R1+0x60] ;  /* 0x0000600001047983 */ /* 0x001f280000300800 */
[----:B------:R-:W4:Y:S04]  /*5f090*/  LDL.LU R5, [R1+0x64] ;  /* 0x0000640001057983 */ /* 0x000f280000300800 */
[----:B---3--:R-:W4:Y:S04]  /*5f0a0*/  LDL.LU R6, [R1+0x68] ;  /* 0x0000680001067983 */ /* 0x008f280000300800 */
[----:B------:R-:W4:Y:S04]  /*5f0b0*/  LDL.LU R7, [R1+0x6c] ;  /* 0x00006c0001077983 */ /* 0x000f280000300800 */
[----:B------:R-:W3:Y:S04]  /*5f0c0*/  LDL.LU R24, [R1+0x50] ;  /* 0x0000500001187983 */ /* 0x000ee80000300800 */
[----:B-1----:R-:W-:Y:S04]  /*5f0d0*/  STL.64 [R1+0x80], R8 ;  /* 0x0000800801007387 */ /* 0x002fe80000100a00 */
[----:B------:R-:W-:Y:S04]  /*5f0e0*/  STL.64 [R1+0x88], R10 ;  /* 0x0000880a01007387 */ /* 0x000fe80000100a00 */
[----:B------:R-:W3:Y:S04]  /*5f0f0*/  LDL.LU R25, [R1+0x54] ;  /* 0x0000540001197983 */ /* 0x000ee80000300800 */
[----:B------:R-:W3:Y:S04]  /*5f100*/  LDL.LU R26, [R1+0x58] ;  /* 0x00005800011a7983 */ /* 0x000ee80000300800 */
[----:B------:R-:W3:Y:S04]  /*5f110*/  LDL.LU R27, [R1+0x5c] ;  /* 0x00005c00011b7983 */ /* 0x000ee80000300800 */
[----:B--2---:R0:W-:Y:S01]  /*5f120*/  STSM.16.M88.4 [R0], R20 ;  /* 0x0000001400007844 */ /* 0x0041e20000000200 */
[----:B------:R-:W-:Y:S06]  /*5f130*/  BAR.SYNC.DEFER_BLOCKING 0x0 ;  /* 0x0000000000007b1d */ /* 0x000fec0000010000 */
[----:B---3--:R-:W-:Y:S04]  /*5f140*/  STL.64 [R1+0x2078], R26 ;  /* 0x0020781a01007387 */ /* 0x008fe80000100a00 */
[----:B------:R-:W-:Y:S04]  /*5f150*/  STL.64 [R1+0x2070], R24 ;  /* 0x0020701801007387 */ /* 0x000fe80000100a00 */
[----:B------:R-:W1:Y:S01]  /*5f160*/  LDS.128 R24, [R2] ;  /* 0x0000000002187984 */ /* 0x000e620000000c00 */
[----:B------:R-:W-:Y:S06]  /*5f170*/  BAR.SYNC.DEFER_BLOCKING 0x0 ;  /* 0x0000000000007b1d */ /* 0x000fec0000010000 */
[----:B0-----:R-:W2:Y:S04]  /*5f180*/  LDL.LU R20, [R1+0x40] ;  /* 0x0000400001147983 */ /* 0x001ea80000300800 */
[----:B------:R-:W2:Y:S04]  /*5f190*/  LDL.LU R21, [R1+0x44] ;  /* 0x0000440001157983 */ /* 0x000ea80000300800 */
[----:B------:R-:W2:Y:S04]  /*5f1a0*/  LDL.LU R22, [R1+0x48] ;  /* 0x0000480001167983 */ /* 0x000ea80000300800 */
[----:B------:R-:W2:Y:S04]  /*5f1b0*/  LDL.LU R23, [R1+0x4c] ;  /* 0x00004c0001177983 */ /* 0x000ea80000300800 */
[----:B----4-:R0:W-:Y:S04]  /*5f1c0*/  STSM.16.M88.4 [R0], R4 ;  /* 0x0000000400007844 */ /* 0x0101e80000000200 */
[----:B------:R-:W3:Y:S04]  /*5f1d0*/  LDL.LU R16, [R1+0x30] ;  /* 0x0000300001107983 */ /* 0x000ee80000300800 */
[----:B------:R-:W3:Y:S04]  /*5f1e0*/  LDL.LU R17, [R1+0x34] ;  /* 0x0000340001117983 */ /* 0x000ee80000300800 */
[----:B------:R-:W3:Y:S04]  /*5f1f0*/  LDL.LU R18, [R1+0x38] ;  /* 0x0000380001127983 */ /* 0x000ee80000300800 */
[----:B------:R-:W3:Y:S01]  /*5f200*/  LDL.LU R19, [R1+0x3c] ;  /* 0x00003c0001137983 */ /* 0x000ee20000300800 */
[----:B------:R-:W-:Y:S06]  /*5f210*/  BAR.SYNC.DEFER_BLOCKING 0x0 ;  /* 0x0000000000007b1d */ /* 0x000fec0000010000 */
[----:B------:R-:W4:Y:S04]  /*5f220*/  LDL.LU R12, [R1+0x20] ;  /* 0x00002000010c7983 */ /* 0x000f280000300800 */
[----:B------:R-:W4:Y:S04]  /*5f230*/  LDL.LU R13, [R1+0x24] ;  /* 0x00002400010d7983 */ /* 0x000f280000300800 */
[----:B------:R-:W4:Y:S04]  /*5f240*/  LDL.LU R14, [R1+0x28] ;  /* 0x00002800010e7983 */ /* 0x000f280000300800 */
[----:B------:R-:W4:Y:S04]  /*5f250*/  LDL.LU R15, [R1+0x2c] ;  /* 0x00002c00010f7983 */ /* 0x000f280000300800 */
[----:B------:R-:W2:Y:S04]  /*5f260*/  LDL.LU R8, [R1+0x10] ;  /* 0x0000100001087983 */ /* 0x000ea80000300800 */
[----:B-1----:R-:W-:Y:S04]  /*5f270*/  STL.64 [R1+0x70], R24 ;  /* 0x0000701801007387 */ /* 0x002fe80000100a00 */
[----:B------:R-:W-:Y:S04]  /*5f280*/  STL.64 [R1+0x78], R26 ;  /* 0x0000781a01007387 */ /* 0x000fe80000100a00 */
[----:B------:R-:W1:Y:S04]  /*5f290*/  LDS.128 R24, [R2] ;  /* 0x0000000002187984 */ /* 0x000e680000000c00 */
[----:B------:R-:W2:Y:S04]  /*5f2a0*/  LDL.LU R9, [R1+0x14] ;  /* 0x0000140001097983 */ /* 0x000ea80000300800 */
[----:B------:R-:W2:Y:S04]  /*5f2b0*/  LDL.LU R10, [R1+0x18] ;  /* 0x00001800010a7983 */ /* 0x000ea80000300800 */
[----:B------:R-:W2:Y:S04]  /*5f2c0*/  LDL.LU R11, [R1+0x1c] ;  /* 0x00001c00010b7983 */ /* 0x000ea80000300800 */
[----:B0-----:R-:W2:Y:S04]  /*5f2d0*/  LDL.LU R4, [R1] ;  /* 0x0000000001047983 */ /* 0x001ea80000300800 */
[----:B------:R-:W2:Y:S04]  /*5f2e0*/  LDL.LU R5, [R1+0x4] ;  /* 0x0000040001057983 */ /* 0x000ea80000300800 */
[----:B------:R-:W2:Y:S04]  /*5f2f0*/  LDL.LU R6, [R1+0x8] ;  /* 0x0000080001067983 */ /* 0x000ea80000300800 */
[----:B------:R-:W2:Y:S01]  /*5f300*/  LDL.LU R7, [R1+0xc] ;  /* 0x00000c0001077983 */ /* 0x000ea20000300800 */
[----:B------:R-:W-:Y:S06]  /*5f310*/  BAR.SYNC.DEFER_BLOCKING 0x0 ;  /* 0x0000000000007b1d */ /* 0x000fec0000010000 */
[----:B-1----:R-:W-:Y:S04]  /*5f320*/  STL.64 [R1+0x60], R24 ;  /* 0x0000601801007387 */ /* 0x002fe80000100a00 */
[----:B------:R0:W-:Y:S04]  /*5f330*/  STL.64 [R1+0x68], R26 ;  /* 0x0000681a01007387 */ /* 0x0001e80000100a00 */
[----:B0-----:R-:W2:Y:S04]  /*5f340*/  LDL.LU.64 R26, [R1+0x2078] ;  /* 0x00207800011a7983 */ /* 0x001ea80000300a00 */
[----:B------:R-:W2:Y:S04]  /*5f350*/  LDL.LU.64 R24, [R1+0x2070] ;  /* 0x0020700001187983 */ /* 0x000ea80000300a00 */
[----:B--2---:R-:W-:Y:S01]  /*5f360*/  STSM.16.M88.4 [R0], R24 ;  /* 0x0000001800007844 */ /* 0x004fe20000000200 */
[----:B------:R-:W-:Y:S06]  /*5f370*/  BAR.SYNC.DEFER_BLOCKING 0x0 ;  /* 0x0000000000007b1d */ /* 0x000fec0000010000 */
[----:B------:R-:W0:Y:S02]  /*5f380*/  LDS.128 R24, [R2] ;  /* 0x0000000002187984 */ /* 0x000e240000000c00 */
[----:B------:R-:W-:Y:S06]  /*5f390*/  BAR.SYNC.DEFER_BLOCKING 0x0 ;  /* 0x0000000000007b1d */ /* 0x000fec0000010000 */
[----:B------:R-:W-:Y:S02]  /*5f3a0*/  STSM.16.M88.4 [R0], R20 ;  /* 0x0000001400007844 */ /* 0x000fe40000000200 */
[----:B------:R-:W-:Y:S06]  /*5f3b0*/  BAR.SYNC.DEFER_BLOCKING 0x0 ;  /* 0x0000000000007b1d */ /* 0x000fec0000010000 */
[----:B------:R-:W1:Y:S02]  /*5f3c0*/  LDS.128 R20, [R2] ;  /* 0x0000000002147984 */ /* 0x000e640000000c00 */
[----:B------:R-:W-:Y:S06]  /*5f3d0*/  BAR.SYNC.DEFER_BLOCKING 0x0 ;  /* 0x0000000000007b1d */ /* 0x000fec0000010000 */
[----:B0-----:R-:W-:Y:S04]  /*5f3e0*/  STL.64 [R1+0x50], R24 ;  /* 0x0000501801007387 */ /* 0x001fe80000100a00 */
[----:B------:R0:W-:Y:S04]  /*5f3f0*/  STL.64 [R1+0x58], R26 ;  /* 0x0000581a01007387 */ /* 0x0001e80000100a00 */
[----:B0-----:R-:W2:Y:S04]  /*5f400*/  LDL.LU.64 R26, [R1+0x2068] ;  /* 0x00206800011a7983 */ /* 0x001ea80000300a00 */
[----:B------:R-:W2:Y:S04]  /*5f410*/  LDL.LU.64 R24, [R1+0x2060] ;  /* 0x0020600001187983 */ /* 0x000ea80000300a00 */
[----:B---3--:R-:W-:Y:S04]  /*5f420*/  STSM.16.M88.4 [R0], R16 ;  /* 0x0000001000007844 */ /* 0x008fe80000000200 */
[----:B-1----:R-:W-:Y:S04]  /*5f430*/  STL.64 [R1+0x40], R20 ;  /* 0x0000401401007387 */ /* 0x002fe80000100a00 */
[----:B------:R0:W-:Y:S01]  /*5f440*/  STL.64 [R1+0x48], R22 ;  /* 0x0000481601007387 */ /* 0x0001e20000100a00 */
[----:B------:R-:W-:Y:S06]  /*5f450*/  BAR.SYNC.DEFER_BLOCKING 0x0 ;  /* 0x0000000000007b1d */ /* 0x000fec0000010000 */
[----:B0-----:R-:W3:Y:S04]  /*5f460*/  LDL.LU.64 R22, [R1+0x2058] ;  /* 0x0020580001167983 */ /* 0x001ee80000300a00 */
[----:B------:R-:W3:Y:S04]  /*5f470*/  LDL.LU.64 R20, [R1+0x2050] ;  /* 0x0020500001147983 */ /* 0x000ee80000300a00 */
[----:B------:R-:W0:Y:S01]  /*5f480*/  LDS.128 R16, [R2] ;  /* 0x0000000002107984 */ /* 0x000e220000000c00 */
[----:B------:R-:W-:Y:S06]  /*5f490*/  BAR.SYNC.DEFER_BLOCKING 0x0 ;  /* 0x0000000000007b1d */ /* 0x000fec0000010000 */
[----:B0-----:R-:W-:Y:S04]  /*5f4a0*/  STL.64 [R1+0x30], R16 ;  /* 0x0000301001007387 */ /* 0x001fe80000100a00 */
[----:B------:R0:W-:Y:S04]  /*5f4b0*/  STL.64 [R1+0x38], R18 ;  /* 0x0000381201007387 */ /* 0x0001e80000100a00 */
[----:B0-----:R-:W2:Y:S04]  /*5f4c0*/  LDL.LU.64 R18, [R1+0x2048] ;  /* 0x0020480001127983 */ /* 0x001ea80000300a00 */
[----:B------:R-:W2:Y:S04]  /*5f4d0*/  LDL.LU.64 R16, [R1+0x2040] ;  /* 0x0020400001107983 */ /* 0x000ea80000300a00 */
[----:B----4-:R-:W-:Y:S01]  /*5f4e0*/  STSM.16.M88.4 [R0], R12 ;  /* 0x0000000c00007844 */ /* 0x010fe20000000200 */
[----:B------:R-:W-:Y:S06]  /*5f4f0*/  BAR.SYNC.DEFER_BLOCKING 0x0 ;  /* 0x0000000000007b1d */ /* 0x000fec0000010000 */
[----:B------:R-:W0:Y:S02]  /*5f500*/  LDS.128 R12, [R2] ;  /* 0x00000000020c7984 */ /* 0x000e240000000c00 */
[----:B------:R-:W-:Y:S06]  /*5f510*/  BAR.SYNC.DEFER_BLOCKING 0x0 ;  /* 0x0000000000007b1d */ /* 0x000fec0000010000 */
[----:B------:R-:W-:Y:S02]  /*5f520*/  STSM.16.M88.4 [R0], R8 ;  /* 0x0000000800007844 */ /* 0x000fe40000000200 */
[----:B------:R-:W-:Y:S06]  /*5f530*/  BAR.SYNC.DEFER_BLOCKING 0x0 ;  /* 0x0000000000007b1d */ /* 0x000fec0000010000 */
[----:B------:R-:W1:Y:S02]  /*5f540*/  LDS.128 R8, [R2] ;  /* 0x0000000002087984 */ /* 0x000e640000000c00 */
[----:B------:R-:W-:Y:S06]  /*5f550*/  BAR.SYNC.DEFER_BLOCKING 0x0 ;  /* 0x0000000000007b1d */ /* 0x000fec0000010000 */
[----:B------:R-:W-:Y:S02]  /*5f560*/  STSM.16.M88.4 [R0], R4 ;  /* 0x0000000400007844 */ /* 0x000fe40000000200 */
[----:B------:R-:W-:Y:S06]  /*5f570*/  BAR.SYNC.DEFER_BLOCKING 0x0 ;  /* 0x0000000000007b1d */ /* 0x000fec0000010000 */
[----:B------:R-:W4:Y:S02]  /*5f580*/  LDS.128 R4, [R2] ;  /* 0x0000000002047984 */ /* 0x000f240000000c00 */
[----:B------:R-:W-:Y:S06]  /*5f590*/  BAR.SYNC.DEFER_BLOCKING 0x0 ;  /* 0x0000000000007b1d */ /* 0x000fec0000010000 */
[----:B0-----:R-:W-:Y:S04]  /*5f5a0*/  STL.64 [R1+0x20], R12 ;  /* 0x0000200c01007387 */ /* 0x001fe80000100a00 */
[----:B------:R0:W-:Y:S04]  /*5f5b0*/  STL.64 [R1+0x28], R14 ;  /* 0x0000280e01007387 */ /* 0x0001e80000100a00 */
[----:B0-----:R-:W2:Y:S04]  /*5f5c0*/  LDL.LU.64 R14, [R1+0x2038] ;  /* 0x00203800010e7983 */ /* 0x001ea80000300a00 */
[----:B------:R-:W2:Y:S04]  /*5f5d0*/  LDL.LU.64 R12, [R1+0x2030] ;  /* 0x00203000010c7983 */ /* 0x000ea80000300a00 */
[----:B-1----:R-:W-:Y:S04]  /*5f5e0*/  STL.64 [R1+0x10], R8 ;  /* 0x0000100801007387 */ /* 0x002fe80000100a00 */
[----:B------:R0:W-:Y:S04]  /*5f5f0*/  STL.64 [R1+0x18], R10 ;  /* 0x0000180a01007387 */ /* 0x0001e80000100a00 */
[----:B0-----:R-:W2:Y:S04]  /*5f600*/  LDL.LU.64 R10, [R1+0x2028] ;  /* 0x00202800010a7983 */ /* 0x001ea80000300a00 */
[----:B------:R-:W2:Y:S04]  /*5f610*/  LDL.LU.64 R8, [R1+0x2020] ;  /* 0x0020200001087983 */ /* 0x000ea80000300a00 */
[----:B----4-:R-:W-:Y:S04]  /*5f620*/  STL.64 [R1+0x1b0], R4 ;  /* 0x0001b00401007387 */ /* 0x010fe80000100a00 */
[----:B---3--:R0:W-:Y:S04]  /*5f630*/  STSM.16.M88.4 [R0], R20 ;  /* 0x0000001400007844 */ /* 0x0081e80000000200 */
[----:B------:R-:W-:Y:S01]  /*5f640*/  STL.64 [R1+0x1b8], R6 ;  /* 0x0001b80601007387 */ /* 0x000fe20000100a00 */
[----:B------:R-:W-:Y:S06]  /*5f650*/  BAR.SYNC.DEFER_BLOCKING 0x0 ;  /* 0x0000000000007b1d */ /* 0x000fec0000010000 */
[----:B0-----:R-:W3:Y:S04]  /*5f660*/  LDL R20, [R1+0xbdc] ;  /* 0x000bdc0001147983 */ /* 0x001ee80000100800 */
        /* <DEDUP_REMOVED lines=12> */
[----:B0-----:R-:W-:Y:S04]  /*5f730*/  STL.64 [R1], R4 ;  /* 0x0000000401007387 */ /* 0x001fe80000100a00 */
[----:B------:R0:W-:Y:S04]  /*5f740*/  STL.64 [R1+0x8], R6 ;  /* 0x0000080601007387 */ /* 0x0001e80000100a00 */
[----:B0-----:R-:W4:Y:S04]  /*5f750*/  LDL.LU.64 R6, [R1+0x2018] ;  /* 0x0020180001067983 */ /* 0x001f280000300a00 */
[----:B------:R-:W4:Y:S04]  /*5f760*/  LDL.LU.64 R4, [R1+0x2010] ;  /* 0x0020100001047983 */ /* 0x000f280000300a00 */
[----:B------:R-:W-:Y:S01]  /*5f770*/  STSM.16.M88.4 [R0], R12 ;  /* 0x0000000c00007844 */ /* 0x000fe20000000200 */
[----:B------:R-:W-:Y:S06]  /*5f780*/  BAR.SYNC.DEFER_BLOCKING 0x0 ;  /* 0x0000000000007b1d */ /* 0x000fec0000010000 */
[----:B------:R-:W0:Y:S02]  /*5f790*/  LDS.128 R12, [R2] ;  /* 0x00000000020c7984 */ /* 0x000e240000000c00 */
[----:B------:R-:W-:Y:S06]  /*5f7a0*/  BAR.SYNC.DEFER_BLOCKING 0x0 ;  /* 0x0000000000007b1d */ /* 0x000fec0000010000 */
[----:B0-----:R-:W-:Y:S04]  /*5f7b0*/  STL [R1+0x2008], R12 ;  /* 0x0020080c01007387 */ /* 0x001fe80000100800 */
[----:B------:R-:W-:Y:S04]  /*5f7c0*/  STL [R1+0x2004], R13 ;  /* 0x0020040d01007387 */ /* 0x000fe80000100800 */
[----:B------:R-:W-:Y:S04]  /*5f7d0*/  STL [R1+0x2000], R14 ;  /* 0x0020000e01007387 */ /* 0x000fe80000100800 */
[----:B------:R-:W-:Y:S01]  /*5f7e0*/  STL [R1+0x1ffc], R15 ;  /* 0x001ffc0f01007387 */ /* 0x000fe20000100800 */
[----:B---3--:R-:W-:Y:S01]  /*5f7f0*/  ISETP.GE.AND P1, PT, R20, UR26, PT ;  /* 0x0000001a14007c0c */ /* 0x008fe2000bf26270 */
[----:B------:R-:W-:-:S02]  /*5f800*/  IMAD R28, R27, UR4, RZ ;  /* 0x000000041b1c7c24 */ /* 0x000fc4000f8e02ff */
[----:B------:R-:W3:Y:S04]  /*5f810*/  LDL.LU R23, [R1+0x180] ;  /* 0x0001800001177983 */ /* 0x000ee80000300800 */
        /* <DEDUP_REMOVED lines=8> */
[----:B----4-:R-:W-:Y:S02]  /*5f8a0*/  STSM.16.M88.4 [R0], R4 ;  /* 0x0000000400007844 */ /* 0x010fe40000000200 */
[----:B------:R-:W-:Y:S01]  /*5f8b0*/  BAR.SYNC.DEFER_BLOCKING 0x0 ;  /* 0x0000000000007b1d */ /* 0x000fe20000010000 */
[----:B------:R-:W-:Y:S01]  /*5f8c0*/  ISETP.LT.AND P1, PT, R27, UR41, !P1 ;  /* 0x000000291b007c0c */ /* 0x000fe2000cf21270 */
[----:B------:R-:W-:-:S04]  /*5f8d0*/  IMAD R3, R20, R29, RZ ;  /* 0x0000001d14037224 */ /* 0x000fc800078e02ff */
[----:B------:R-:W2:Y:S01]  /*5f8e0*/  LDCU UR41, c[0x0][0x39c] ;  /* 0x00007380ff2977ac */ /* 0x000ea20008000800 */
[----:B0-----:R0:W-:Y:S04]  /*5f8f0*/  STL.64 [R1+0x1c0], R12 ;  /* 0x0001c00c01007387 */ /* 0x0011e80000100a00 */
[----:B------:R-:W4:Y:S04]  /*5f900*/  LDS.128 R4, [R2] ;  /* 0x0000000002047984 */ /* 0x000f280000000c00 */
[----:B------:R1:W-:Y:S04]  /*5f910*/  STL.64 [R1+0x1c8], R14 ;  /* 0x0001c80e01007387 */ /* 0x0003e80000100a00 */
[----:B------:R-:W2:Y:S04]  /*5f920*/  LDL.LU R27, [R1+0x200c] ;  /* 0x00200c00011b7983 */ /* 0x000ea80000300800 */
[----:B0-----:R-:W3:Y:S04]  /*5f930*/  LDL.LU R12, [R1+0x170] ;  /* 0x00017000010c7983 */ /* 0x001ee80000300800 */
[----:B-1----:R-:W3:Y:S04]  /*5f940*/  LDL R14, [R1+0xc54] ;  /* 0x000c5400010e7983 */ /* 0x002ee80000100800 */
[----:B------:R-:W-:Y:S04]  /*5f950*/  STL.64 [R1+0x190], R16 ;  /* 0x0001901001007387 */ /* 0x000fe80000100a00 */
[----:B------:R-:W-:Y:S04]  /*5f960*/  STL.64 [R1+0x198], R18 ;  /* 0x0001981201007387 */ /* 0x000fe80000100a00 */
[----:B------:R-:W3:Y:S01]  /*5f970*/  LDL R15, [R1+0xbe0] ;  /* 0x000be000010f7983 */ /* 0x000ee20000100800 */
[----:B------:R-:W-:Y:S06]  /*5f980*/  BAR.SYNC.DEFER_BLOCKING 0x0 ;  /* 0x0000000000007b1d */ /* 0x000fec0000010000 */
[----:B----4-:R-:W-:Y:S04]  /*5f990*/  STL [R1+0x1ff8], R5 ;  /* 0x001ff80501007387 */ /* 0x010fe80000100800 */
[----:B------:R0:W-:Y:S04]  /*5f9a0*/  STL [R1+0x1ff4], R6 ;  /* 0x001ff40601007387 */ /* 0x0001e80000100800 */
[----:B0-----:R-:W4:Y:S01]  /*5f9b0*/  LDL.LU R6, [R1+0xb08] ;  /* 0x000b080001067983 */ /* 0x001f220000300800 */
[----:B------:R-:W-:-:S03]  /*5f9c0*/  LEA R8, P4, R3, UR24, 0x1 ;  /* 0x0000001803087c11 */ /* 0x000fc6000f8808ff */
[----:B------:R0:W-:Y:S01]  /*5f9d0*/  STL [R1+0x1ff0], R7 ;  /* 0x001ff00701007387 */ /* 0x0001e20000100800 */
[----:B------:R-:W-:Y:S01]  /*5f9e0*/  LEA.HI.X.SX32 R9, R3, UR25, 0x1, P4 ;  /* 0x0000001903097c11 */ /* 0x000fe2000a0f0eff */
[C---:B------:R-:W-:Y:S02]  /*5f9f0*/  IMAD R3, R29.reuse, 0x80, R3 ;  /* 0x000000801d037824 */ /* 0x040fe400078e0203 */
[----:B0-----:R-:W4:Y:S02]  /*5fa00*/  LDL.LU R7, [R1+0xbe4] ;  /* 0x000be40001077983 */ /* 0x001f240000300800 */
[----:B------:R-:W-:Y:S02]  /*5fa10*/  IMAD R19, R29, 0x40, R3 ;  /* 0x000000401d137824 */ /* 0x000fe400078e0203 */
[----:B------:R-:W-:Y:S01]  /*5fa20*/  IMAD.WIDE R10, R28, 0x2, R8 ;  /* 0x000000021c0a7825 */ /* 0x000fe200078e0208 */
[----:B--2---:R0:W-:Y:S01]  /*5fa30*/  STSM.16.M88.4 [R0], R24 ;  /* 0x0000001800007844 */ /* 0x0041e20000000200 */
[----:B------:R-:W-:Y:S06]  /*5fa40*/  BAR.SYNC.DEFER_BLOCKING 0x0 ;  /* 0x0000000000007b1d */ /* 0x000fec0000010000 */
[----:B0-----:R-:W2:Y:S01]  /*5fa50*/  LDL.LU R27, [R1+0x160] ;  /* 0x00016000011b7983 */ /* 0x001ea20000300800 */
[----:B---3--:R-:W-:-:S03]  /*5fa60*/  IMAD R0, R15, R29, RZ ;  /* 0x0000001d0f007224 */ /* 0x008fc600078e02ff */
[----:B------:R-:W3:Y:S04]  /*5fa70*/  LDL.LU R5, [R1+0x150] ;  /* 0x0001500001057983 */ /* 0x000ee80000300800 */
[----:B------:R-:W2:Y:S01]  /*5fa80*/  LDL R29, [R1+0xbdc] ;  /* 0x000bdc00011d7983 */ /* 0x000ea20000100800 */
[----:B------:R-:W-:Y:S01]  /*5fa90*/  ISETP.GE.AND P4, PT, R15, UR46, PT ;  /* 0x0000002e0f007c0c */ /* 0x000fe2000bf86270 */
[----:B------:R-:W0:Y:S01]  /*5faa0*/  LDCU.64 UR46, c[0x0][0x398] ;  /* 0x00007300ff2e77ac */ /* 0x000e220008000a00 */
[C---:B------:R-:W-:Y:S01]  /*5fab0*/  LEA R16, P5, R0.reuse, UR24, 0x1 ;  /* 0x0000001800107c11 */ /* 0x040fe2000f8a08ff */
[----:B------:R1:W-:Y:S03]  /*5fac0*/  @P1 STG.E.U16 desc[UR38][R10.64], R23 ;  /* 0x000000170a001986 */ /* 0x0003e6000c101526 */
[----:B------:R-:W-:Y:S01]  /*5fad0*/  LEA.HI.X.SX32 R17, R0, UR25, 0x1, P5 ;  /* 0x0000001900117c11 */ /* 0x000fe2000a8f0eff */
[----:B------:R-:W3:Y:S01]  /*5fae0*/  LDL.LU R13, [R1+0x184] ;  /* 0x00018400010d7983 */ /* 0x000ee20000300800 */
[----:B-1----:R-:W-:-:S02]  /*5faf0*/  LEA R10, P6, R3, UR24, 0x1 ;  /* 0x00000018030a7c11 */ /* 0x002fc4000f8c08ff */
[C---:B----4-:R-:W-:Y:S02]  /*5fb00*/  ISETP.GE.AND P1, PT, R6.reuse, UR27, PT ;  /* 0x0000001b06007c0c */ /* 0x050fe4000bf26270 */
[----:B------:R-:W-:Y:S01]  /*5fb10*/  ISETP.LT.AND P4, PT, R6, UR43, !P4 ;  /* 0x0000002b06007c0c */ /* 0x000fe2000e781270 */
[----:B------:R-:W-:Y:S01]  /*5fb20*/  IMAD.WIDE R20, R28, 0x2, R16 ;  /* 0x000000021c147825 */ /* 0x000fe200078e0210 */
[----:B------:R-:W-:Y:S01]  /*5fb30*/  ISETP.LT.AND P5, PT, R14, UR34, !P1 ;  /* 0x000000220e007c0c */ /* 0x000fe2000cfa1270 */
[----:B------:R-:W1:Y:S01]  /*5fb40*/  LDCU.64 UR26, c[0x0][0x398] ;  /* 0x00007300ff1a77ac */ /* 0x000e620008000a00 */
[----:B------:R-:W-:Y:S02]  /*5fb50*/  LEA.HI.X.SX32 R11, R3, UR25, 0x1, P6 ;  /* 0x00000019030b7c11 */ /* 0x000fe4000b0f0eff */
[----:B------:R-:W-:Y:S01]  /*5fb60*/  PRMT R24, R23, 0x7632, R24 ;  /* 0x0000763217187816 */ /* 0x000fe20000000018 */
[C---:B------:R-:W-:Y:S01]  /*5fb70*/  VIADD R0, R28.reuse, UR4 ;  /* 0x000000041c007c36 */ /* 0x040fe20008000000 */
[----:B------:R-:W4:Y:S01]  /*5fb80*/  LDCU UR43, c[0x0][0x39c] ;  /* 0x00007380ff2b77ac */ /* 0x000f220008000800 */
[----:B------:R-:W-:Y:S01]  /*5fb90*/  IMAD.WIDE R22, R28, 0x2, R10 ;  /* 0x000000021c167825 */ /* 0x000fe200078e020a */
[----:B------:R-:W0:Y:S03]  /*5fba0*/  LDCU UR34, c[0x0][0x398] ;  /* 0x00007300ff2277ac */ /* 0x000e260008000800 */
[----:B------:R-:W-:Y:S04]  /*5fbb0*/  @P4 STG.E.U16 desc[UR38][R20.64], R24 ;  /* 0x0000001814004986 */ /* 0x000fe8000c101526 */
[----:B------:R0:W-:Y:S02]  /*5fbc0*/  @P5 STG.E.U16 desc[UR38][R22.64], R12 ;  /* 0x0000000c16005986 */ /* 0x0001e4000c101526 */
[----:B0-----:R-:W-:-:S02]  /*5fbd0*/  PRMT R22, R12, 0x7632, R22 ;  /* 0x000076320c167816 */ /* 0x001fc40000000016 */
[----:B------:R-:W4:Y:S01]  /*5fbe0*/  LDL.LU R12, [R1+0x174] ;  /* 0x00017400010c7983 */ /* 0x000f220000300800 */
[----:B------:R-:W-:Y:S02]  /*5fbf0*/  LEA R18, P6, R19, UR24, 0x1 ;  /* 0x0000001813127c11 */ /* 0x000fe4000f8c08ff */
[----:B------:R-:W-:Y:S01]  /*5fc00*/  ISETP.LT.AND P1, PT, R7, UR36, !P1 ;  /* 0x0000002407007c0c */ /* 0x000fe2000cf21270 */
[----:B------:R-:W-:Y:S01]  /*5fc10*/  VIADD R3, R6, 0x3 ;  /* 0x0000000306037836 */ /* 0x000fe20000000000 */
[----:B------:R-:W-:Y:S01]  /*5fc20*/  LEA.HI.X.SX32 R19, R19, UR25, 0x1, P6 ;  /* 0x0000001913137c11 */ /* 0x000fe2000b0f0eff */
[----:B------:R-:W0:Y:S01]  /*5fc30*/  LDCU.64 UR24, c[0x0][0x398] ;  /* 0x00007300ff1877ac */ /* 0x000e220008000a00 */
[----:B------:R-:W-:Y:S01]  /*5fc40*/  ISETP.LT.AND P4, PT, R15, UR46, !P2 ;  /* 0x0000002e0f007c0c */ /* 0x000fe2000d781270 */
[----:B------:R-:W-:Y:S01]  /*5fc50*/  IMAD.WIDE R20, R28, 0x2, R18 ;  /* 0x000000021c147825 */ /* 0x000fe200078e0212 */
[----:B-1----:R-:W-:Y:S01]  /*5fc60*/  ISETP.LT.AND P6, PT, R14, UR26, !P2 ;  /* 0x0000001a0e007c0c */ /* 0x002fe2000d7c1270 */
[----:B------:R-:W1:Y:S06]  /*5fc70*/  LDCU UR46, c[0x0][0x398] ;  /* 0x00007300ff2e77ac */ /* 0x000e6c0008000800 */
[----:B------:R0:W-:Y:S01]  /*5fc80*/  @P1 STG.E.U16 desc[UR38][R20.64], R22 ;  /* 0x0000001614001986 */ /* 0x0001e2000c101526 */
[----:B------:R-:W-:Y:S01]  /*5fc90*/  ISETP.GE.AND P1, PT, R3, UR41, PT ;  /* 0x0000002903007c0c */ /* 0x000fe2000bf26270 */
[C---:B------:R-:W-:Y:S01]  /*5fca0*/  IMAD.WIDE R24, R0.reuse, 0x2, R10 ;  /* 0x0000000200187825 */ /* 0x040fe200078e020a */
[----:B------:R-:W1:Y:S01]  /*5fcb0*/  LDCU UR26, c[0x0][0x398] ;  /* 0x00007300ff1a77ac */ /* 0x000e620008000800 */
[----:B------:R-:W1:Y:S01]  /*5fcc0*/  LDCU UR41, c[0x0][0x398] ;  /* 0x00007300ff2977ac */ /* 0x000e620008000800 */
[----:B------:R-:W1:Y:S01]  /*5fcd0*/  LDCU UR36, c[0x0][0x398] ;  /* 0x00007300ff2477ac */ /* 0x000e620008000800 */
[----:B0-----:R-:W-:-:S04]  /*5fce0*/  IMAD.WIDE R20, R0, 0x2, R8 ;  /* 0x0000000200147825 */ /* 0x001fc800078e0208 */
[C---:B------:R-:W-:Y:S01]  /*5fcf0*/  IMAD.WIDE R22, R0.reuse, 0x2, R16 ;  /* 0x0000000200167825 */ /* 0x040fe200078e0210 */
[----:B--2---:R-:W-:Y:S01]  /*5fd00*/  ISETP.LT.AND P5, PT, R29, UR32, !P2 ;  /* 0x000000201d007c0c */ /* 0x004fe2000d7a1270 */
[----:B------:R-:W0:Y:S01]  /*5fd10*/  LDCU UR32, c[0x0][0x398] ;  /* 0x00007300ff2077ac */ /* 0x000e220008000800 */
[----:B------:R-:W-:Y:S02]  /*5fd20*/  ISETP.LT.AND P2, PT, R7, UR48, !P2 ;  /* 0x0000003007007c0c */ /* 0x000fe4000d741270 */
[----:B------:R-:W-:Y:S01]  /*5fd30*/  PRMT R3, R27, 0x7632, R3 ;  /* 0x000076321b037816 */ /* 0x000fe20000000003 */
[----:B------:R-:W2:Y:S08]  /*5fd40*/  LDCU UR48, c[0x0][0x39c] ;  /* 0x00007380ff3077ac */ /* 0x000eb00008000800 */
[----:B------:R0:W-:Y:S01]  /*5fd50*/  @P5 STG.E.U16 desc[UR38][R20.64], R27 ;  /* 0x0000001b14005986 */ /* 0x0001e2000c101526 */
[----:B------:R-:W-:Y:S01]  /*5fd60*/  ISETP.LT.AND P5, PT, R29, UR24, !P3 ;  /* 0x000000181d007c0c */ /* 0x000fe2000dfa1270 */
[----:B------:R-:W1:Y:S02]  /*5fd70*/  LDCU UR24, c[0x0][0x39c] ;  /* 0x00007380ff1877ac */ /* 0x000e640008000800 */
[----:B------:R2:W-:Y:S04]  /*5fd80*/  @P4 STG.E.U16 desc[UR38][R22.64], R3 ;  /* 0x0000000316004986 */ /* 0x0005e8000c101526 */
[----:B0-----:R-:W4:Y:S01]  /*5fd90*/  LDL.LU R27, [R1+0x164] ;  /* 0x00016400011b7983 */ /* 0x001f220000300800 */
[----:B------:R-:W-:-:S03]  /*5fda0*/  IMAD.WIDE R20, R0, 0x2, R18 ;  /* 0x0000000200147825 */ /* 0x000fc600078e0212 */
[----:B---3--:R0:W-:Y:S01]  /*5fdb0*/  @P6 STG.E.U16 desc[UR38][R24.64], R5 ;  /* 0x0000000518006986 */ /* 0x0081e2000c101526 */
[----:B--2---:R-:W-:Y:S01]  /*5fdc0*/  PRMT R22, R5, 0x7632, R22 ;  /* 0x0000763205167816 */ /* 0x004fe20000000016 */
[----:B------:R-:W-:Y:S01]  /*5fdd0*/  VIADD R0, R0, UR4 ;  /* 0x0000000400007c36 */ /* 0x000fe20008000000 */
[----:B------:R-:W-:Y:S01]  /*5fde0*/  ISETP.LT.AND P4, PT, R15, UR50, !P3 ;  /* 0x000000320f007c0c */ /* 0x000fe2000df81270 */
[----:B------:R-:W-:Y:S01]  /*5fdf0*/  VIADD R3, R6, 0x4 ;  /* 0x0000000406037836 */ /* 0x000fe20000000000 */
[----:B------:R-:W-:Y:S01]  /*5fe00*/  ISETP.LT.AND P6, PT, R14, UR52, !P3 ;  /* 0x000000340e007c0c */ /* 0x000fe2000dfc1270 */
[----:B------:R2:W-:Y:S01]  /*5fe10*/  @P2 STG.E.U16 desc[UR38][R20.64], R22 ;  /* 0x0000001614002986 */ /* 0x0005e2000c101526 */
[----:B------:R-:W3:Y:S03]  /*5fe20*/  LDCU UR50, c[0x0][0x39c] ;  /* 0x00007380ff3277ac */ /* 0x000ee60008000800 */
[----:B0-----:R-:W3:Y:S01]  /*5fe30*/  LDL.LU R5, [R1+0x154] ;  /* 0x0001540001057983 */ /* 0x001ee20000300800 */
[----:B----4-:R-:W-:Y:S01]  /*5fe40*/  ISETP.GE.AND P2, PT, R3, UR43, PT ;  /* 0x0000002b03007c0c */ /* 0x010fe2000bf46270 */
[C---:B------:R-:W-:Y:S01]  /*5fe50*/  IMAD.WIDE R24, R0.reuse, 0x2, R10 ;  /* 0x0000000200187825 */ /* 0x040fe200078e020a */
[----:B------:R-:W0:Y:S03]  /*5fe60*/  LDCU UR52, c[0x0][0x398] ;  /* 0x00007300ff3477ac */ /* 0x000e260008000800 */
[C---:B--2---:R-:W-:Y:S01]  /*5fe70*/  IMAD.WIDE R20, R0.reuse, 0x2, R8 ;  /* 0x0000000200147825 */ /* 0x044fe200078e0208 */
[----:B------:R-:W-:Y:S01]  /*5fe80*/  PRMT R3, R13, 0x7632, R3 ;  /* 0x000076320d037816 */ /* 0x000fe20000000003 */
[----:B------:R-:W2:Y:S02]  /*5fe90*/  LDCU UR43, c[0x0][0x398] ;  /* 0x00007300ff2b77ac */ /* 0x000ea40008000800 */
[----:B------:R-:W-:Y:S01]  /*5fea0*/  IMAD.WIDE R22, R0, 0x2, R16 ;  /* 0x0000000200167825 */ /* 0x000fe200078e0210 */
[----:B------:R4:W-:Y:S04]  /*5feb0*/  @P5 STG.E.U16 desc[UR38][R20.64], R13 ;  /* 0x0000000d14005986 */ /* 0x0009e8000c101526 */
[----:B------:R0:W-:Y:S04]  /*5fec0*/  @P4 STG.E.U16 desc[UR38][R22.64], R3 ;  /* 0x0000000316004986 */ /* 0x0001e8000c101526 */
[----:B----4-:R-:W4:Y:S04]  /*5fed0*/  LDL.LU R13, [R1+0x188] ;  /* 0x00018800010d7983 */ /* 0x010f280000300800 */
[----:B------:R1:W-:Y:S01]  /*5fee0*/  @P6 STG.E.U16 desc[UR38][R24.64], R12 ;  /* 0x0000000c18006986 */ /* 0x0003e2000c101526 */
[----:B0-----:R-:W-:-:S03]  /*5fef0*/  PRMT R22, R12, 0x7632, R22 ;  /* 0x000076320c167816 */ /* 0x001fc60000000016 */
[----:B-1----:R-:W2:Y:S01]  /*5ff00*/  LDL.LU R12, [R1+0x178] ;  /* 0x00017800010c7983 */ /* 0x002ea20000300800 */
[----:B------:R-:W-:Y:S02]  /*5ff10*/  ISETP.LT.AND P3, PT, R7, UR44, !P3 ;  /* 0x0000002c07007c0c */ /* 0x000fe4000df61270 */
[----:B------:R-:W-:Y:S01]  /*5ff20*/  ISETP.LT.AND P5, PT, R29, UR40, !P1 ;  /* 0x000000281d007c0c */ /* 0x000fe2000cfa1270 */
[C---:B------:R-:W-:Y:S01]  /*5ff30*/  IMAD.WIDE R20, R0.reuse, 0x2, R18 ;  /* 0x0000000200147825 */ /* 0x040fe200078e0212 */
[----:B------:R-:W-:Y:S01]  /*5ff40*/  ISETP.LT.AND P4, PT, R15, UR42, !P1 ;  /* 0x0000002a0f007c0c */ /* 0x000fe2000cf81270 */
[----:B------:R-:W0:Y:S02]  /*5ff50*/  LDCU UR40, c[0x0][0x39c] ;  /* 0x00007380ff2877ac */ /* 0x000e240008000800 */
[----:B------:R-:W-:Y:S01]  /*5ff60*/  VIADD R0, R0, UR4 ;  /* 0x0000000400007c36 */ /* 0x000fe20008000000 */
[----:B------:R-:W-:Y:S01]  /*5ff70*/  ISETP.LT.AND P6, PT, R14, UR46, !P1 ;  /* 0x0000002e0e007c0c */ /* 0x000fe2000cfc1270 */
[----:B------:R-:W-:Y:S01]  /*5ff80*/  VIADD R3, R6, 0x5 ;  /* 0x0000000506037836 */ /* 0x000fe20000000000 */
[----:B------:R-:W-:Y:S01]  /*5ff90*/  ISETP.LT.AND P1, PT, R7, UR77, !P1 ;  /* 0x0000004d07007c0c */ /* 0x000fe2000cf21270 */
[----:B------:R-:W1:Y:S02]  /*5ffa0*/  LDCU UR77, c[0x0][0x39c] ;  /* 0x00007380ff4d77ac */ /* 0x000e640008000800 */
[----:B------:R0:W-:Y:S01]  /*5ffb0*/  @P3 STG.E.U16 desc[UR38][R20.64], R22 ;  /* 0x0000001614003986 */ /* 0x0001e2000c101526 */
[----:B------:R-:W-:Y:S01]  /*5ffc0*/  ISETP.GE.AND P3, PT, R3, UR48, PT ;  /* 0x0000003003007c0c */ /* 0x000fe2000bf66270 */
[C---:B------:R-:W-:Y:S01]  /*5ffd0*/  IMAD.WIDE R24, R0.reuse, 0x2, R10 ;  /* 0x0000000200187825 */ /* 0x040fe200078e020a */
[----:B------:R-:W1:Y:S01]  /*5ffe0*/  LDCU UR42, c[0x0][0x398] ;  /* 0x00007300ff2a77ac */ /* 0x000e620008000800 */
[----:B------:R-:W1:Y:S01]  /*5fff0*/  LDCU UR46, c[0x0][0x398] ;  /* 0x00007300ff2e77ac */ /* 0x000e620008000800 */
[----:B------:R-:W1:Y:S01]  /*60000*/  LDCU UR44, c[0x0][0x398] ;  /* 0x00007300ff2c77ac */ /* 0x000e620008000800 */
[C---:B0-----:R-:W-:Y:S01]  /*60010*/  IMAD.WIDE R20, R0.reuse, 0x2, R8 ;  /* 0x0000000200147825 */ /* 0x041fe200078e0208 */
[----:B------:R-:W0:Y:S03]  /*60020*/  LDCU UR48, c[0x0][0x398] ;  /* 0x00007300ff3077ac */ /* 0x000e260008000800 */
[C---:B------:R-:W-:Y:S01]  /*60030*/  IMAD.WIDE R22, R0.reuse, 0x2, R16 ;  /* 0x0000000200167825 */ /* 0x040fe200078e0210 */
[----:B------:R-:W-:Y:S01]  /*60040*/  PRMT R3, R27, 0x7632, R3 ;  /* 0x000076321b037816 */ /* 0x000fe20000000003 */
[----:B------:R0:W-:Y:S01]  /*60050*/  @P5 STG.E.U16 desc[UR38][R20.64], R27 ;  /* 0x0000001b14005986 */ /* 0x0001e2000c101526 */
[----:B------:R-:W-:Y:S01]  /*60060*/  ISETP.LT.AND P5, PT, R29, UR76, !P2 ;  /* 0x0000004c1d007c0c */ /* 0x000fe2000d7a1270 */
[----:B------:R-:W1:Y:S02]  /*60070*/  LDCU UR76, c[0x0][0x398] ;  /* 0x00007300ff4c77ac */ /* 0x000e640008000800 */
[----:B------:R3:W-:Y:S04]  /*60080*/  @P4 STG.E.U16 desc[UR38][R22.64], R3 ;  /* 0x0000000316004986 */ /* 0x0007e8000c101526 */
[----:B0-----:R-:W2:Y:S01]  /*60090*/  LDL.LU R27, [R1+0x168] ;  /* 0x00016800011b7983 */ /* 0x001ea20000300800 */
[----:B------:R-:W-:-:S03]  /*600a0*/  IMAD.WIDE R20, R0, 0x2, R18 ;  /* 0x0000000200147825 */ /* 0x000fc600078e0212 */
[----:B---3--:R0:W-:Y:S01]  /*600b0*/  @P6 STG.E.U16 desc[UR38][R24.64], R5 ;  /* 0x0000000518006986 */ /* 0x0081e2000c101526 */
[----:B------:R-:W-:Y:S01]  /*600c0*/  PRMT R22, R5, 0x7632, R22 ;  /* 0x0000763205167816 */ /* 0x000fe20000000016 */
[----:B------:R-:W-:Y:S01]  /*600d0*/  VIADD R0, R0, UR4 ;  /* 0x0000000400007c36 */ /* 0x000fe20008000000 */
[----:B------:R-:W-:Y:S01]  /*600e0*/  ISETP.LT.AND P4, PT, R15, UR75, !P2 ;  /* 0x0000004b0f007c0c */ /* 0x000fe2000d781270 */
[----:B------:R-:W-:Y:S01]  /*600f0*/  VIADD R3, R6, 0x6 ;  /* 0x0000000606037836 */ /* 0x000fe20000000000 */
[----:B------:R-:W-:Y:S01]  /*60100*/  ISETP.LT.AND P6, PT, R14, UR74, !P2 ;  /* 0x0000004a0e007c0c */ /* 0x000fe2000d7c1270 */
[----:B------:R3:W-:Y:S01]  /*60110*/  @P1 STG.E.U16 desc[UR38][R20.64], R22 ;  /* 0x0000001614001986 */ /* 0x0007e2000c101526 */
[----:B------:R-:W2:Y:S03]  /*60120*/  LDCU UR75, c[0x0][0x398] ;  /* 0x00007300ff4b77ac */ /* 0x000ea60008000800 */
[----:B0-----:R-:W2:Y:S01]  /*60130*/  LDL.LU R5, [R1+0x158] ;  /* 0x0001580001057983 */ /* 0x001ea20000300800 */
[----:B-1----:R-:W-:Y:S01]  /*60140*/  ISETP.GE.AND P1, PT, R3, UR77, PT ;  /* 0x0000004d03007c0c */ /* 0x002fe2000bf26270 */
[C---:B------:R-:W-:Y:S01]  /*60150*/  IMAD.WIDE R24, R0.reuse, 0x2, R10 ;  /* 0x0000000200187825 */ /* 0x040fe200078e020a */
[----:B------:R-:W-:Y:S01]  /*60160*/  ISETP.LT.AND P2, PT, R7, UR73, !P2 ;  /* 0x0000004907007c0c */ /* 0x000fe2000d741270 */
[----:B------:R-:W0:Y:S02]  /*60170*/  LDCU UR77, c[0x0][0x39c] ;  /* 0x00007380ff4d77ac */ /* 0x000e240008000800 */
[C---:B---3--:R-:W-:Y:S01]  /*60180*/  IMAD.WIDE R20, R0.reuse, 0x2, R8 ;  /* 0x0000000200147825 */ /* 0x048fe200078e0208 */
[----:B------:R-:W1:Y:S03]  /*60190*/  LDCU UR74, c[0x0][0x398] ;  /* 0x00007300ff4a77ac */ /* 0x000e660008000800 */
[----:B------:R-:W-:Y:S01]  /*601a0*/  IMAD.WIDE R22, R0, 0x2, R16 ;  /* 0x0000000200167825 */ /* 0x000fe200078e0210 */
[----:B----4-:R-:W-:Y:S01]  /*601b0*/  PRMT R3, R13, 0x7632, R3 ;  /* 0x000076320d037816 */ /* 0x010fe20000000003 */
[----:B------:R3:W-:Y:S01]  /*601c0*/  @P5 STG.E.U16 desc[UR38][R20.64], R13 ;  /* 0x0000000d14005986 */ /* 0x0007e2000c101526 */
[----:B------:R-:W4:Y:S03]  /*601d0*/  LDCU UR73, c[0x0][0x398] ;  /* 0x00007300ff4977ac */ /* 0x000f260008000800 */
[----:B------:R0:W-:Y:S04]  /*601e0*/  @P4 STG.E.U16 desc[UR38][R22.64], R3 ;  /* 0x0000000316004986 */ /* 0x0001e8000c101526 */
[----:B---3--:R-:W3:Y:S04]  /*601f0*/  LDL.LU R13, [R1+0x18c] ;  /* 0x00018c00010d7983 */ /* 0x008ee80000300800 */
[----:B--2---:R2:W-:Y:S01]  /*60200*/  @P6 STG.E.U16 desc[UR38][R24.64], R12 ;  /* 0x0000000c18006986 */ /* 0x0045e2000c101526 */
[----:B0-----:R-:W-:-:S03]  /*60210*/  PRMT R22, R12, 0x7632, R22 ;  /* 0x000076320c167816 */ /* 0x001fc60000000016 */
[----:B--2---:R-:W2:Y:S01]  /*60220*/  LDL.LU R12, [R1+0x17c] ;  /* 0x00017c00010c7983 */ /* 0x004ea20000300800 */
[----:B------:R-:W-:Y:S01]  /*60230*/  ISETP.LT.AND P5, PT, R29, UR13, !P3 ;  /* 0x0000000d1d007c0c */ /* 0x000fe2000dfa1270 */
[C---:B------:R-:W-:Y:S01]  /*60240*/  IMAD.WIDE R20, R0.reuse, 0x2, R18 ;  /* 0x0000000200147825 */ /* 0x040fe200078e0212 */
[----:B------:R-:W-:Y:S01]  /*60250*/  ISETP.LT.AND P4, PT, R15, UR10, !P3 ;  /* 0x0000000a0f007c0c */ /* 0x000fe2000df81270 */
[----:B------:R-:W0:Y:S02]  /*60260*/  LDCU UR13, c[0x0][0x39c] ;  /* 0x00007380ff0d77ac */ /* 0x000e240008000800 */
[----:B------:R-:W-:Y:S01]  /*60270*/  VIADD R0, R0, UR4 ;  /* 0x0000000400007c36 */ /* 0x000fe20008000000 */
[----:B------:R-:W-:Y:S01]  /*60280*/  ISETP.LT.AND P6, PT, R14, UR11, !P3 ;  /* 0x0000000b0e007c0c */ /* 0x000fe2000dfc1270 */
[----:B------:R-:W-:Y:S01]  /*60290*/  VIADD R3, R6, 0x7 ;  /* 0x0000000706037836 */ /* 0x000fe20000000000 */
[----:B------:R1:W-:Y:S01]  /*602a0*/  @P2 STG.E.U16 desc[UR38][R20.64], R22 ;  /* 0x0000001614002986 */ /* 0x0003e2000c101526 */
[----:B------:R-:W-:Y:S01]  /*602b0*/  IMAD.WIDE R24, R0, 0x2, R10 ;  /* 0x0000000200187825 */ /* 0x000fe200078e020a */
[----:B------:R-:W0:Y:S02]  /*602c0*/  LDCU UR10, c[0x0][0x398] ;  /* 0x00007300ff0a77ac */ /* 0x000e240008000800 */
[----:B------:R-:W-:-:S02]  /*602d0*/  ISETP.GE.AND P2, PT, R3, UR77, PT ;  /* 0x0000004d03007c0c */ /* 0x000fc4000bf46270 */
[----:B------:R-:W-:Y:S01]  /*602e0*/  ISETP.LT.AND P3, PT, R7, UR9, !P3 ;  /* 0x0000000907007c0c */ /* 0x000fe2000df61270 */
[----:B------:R-:W0:Y:S01]  /*602f0*/  LDCU UR11, c[0x0][0x398] ;  /* 0x00007300ff0b77ac */ /* 0x000e220008000800 */
[----:B------:R-:W0:Y:S01]  /*60300*/  LDCU UR9, c[0x0][0x398] ;  /* 0x00007300ff0977ac */ /* 0x000e220008000800 */
[C---:B-1----:R-:W-:Y:S01]  /*60310*/  IMAD.WIDE R20, R0.reuse, 0x2, R8 ;  /* 0x0000000200147825 */ /* 0x042fe200078e0208 */
[----:B------:R-:W1:Y:S03]  /*60320*/  LDCU UR77, c[0x0][0x398] ;  /* 0x00007300ff4d77ac */ /* 0x000e660008000800 */
[----:B------:R-:W-:Y:S01]  /*60330*/  IMAD.WIDE R22, R0, 0x2, R16 ;  /* 0x0000000200167825 */ /* 0x000fe200078e0210 */
[----:B------:R-:W-:Y:S01]  /*60340*/  PRMT R3, R27, 0x7632, R3 ;  /* 0x000076321b037816 */ /* 0x000fe20000000003 */
[----:B------:R0:W-:Y:S01]  /*60350*/  @P5 STG.E.U16 desc[UR38][R20.64], R27 ;  /* 0x0000001b14005986 */ /* 0x0001e2000c101526 */
[----:B------:R-:W-:Y:S01]  /*60360*/  ISETP.LT.AND P5, PT, R29, UR15, !P1 ;  /* 0x0000000f1d007c0c */ /* 0x000fe2000cfa1270 */
[----:B------:R-:W1:Y:S02]  /*60370*/  LDCU UR15, c[0x0][0x39c] ;  /* 0x00007380ff0f77ac */ /* 0x000e640008000800 */
[----:B------:R4:W-:Y:S04]  /*60380*/  @P4 STG.E.U16 desc[UR38][R22.64], R3 ;  /* 0x0000000316004986 */ /* 0x0009e8000c101526 */
[----:B0-----:R-:W2:Y:S01]  /*60390*/  LDL.LU R27, [R1+0x16c] ;  /* 0x00016c00011b7983 */ /* 0x001ea20000300800 */
[----:B------:R-:W-:-:S03]  /*603a0*/  PRMT R26, R5, 0x7632, R26 ;  /* 0x00007632051a7816 */ /* 0x000fc6000000001a */
[----:B------:R0:W-:Y:S01]  /*603b0*/  @P6 STG.E.U16 desc[UR38][R24.64], R5 ;  /* 0x0000000518006986 */ /* 0x0001e2000c101526 */
[C---:B----4-:R-:W-:Y:S01]  /*603c0*/  VIADD R3, R0.reuse, UR4 ;  /* 0x0000000400037c36 */ /* 0x050fe20008000000 */
[----:B------:R-:W-:Y:S01]  /*603d0*/  ISETP.LT.AND P6, PT, R15, UR18, !P1 ;  /* 0x000000120f007c0c */ /* 0x000fe2000cfc1270 */
[----:B------:R-:W-:Y:S01]  /*603e0*/  IMAD.WIDE R20, R0, 0x2, R18 ;  /* 0x0000000200147825 */ /* 0x000fe200078e0212 */
[----:B------:R-:W-:Y:S01]  /*603f0*/  ISETP.LT.AND P4, PT, R14, UR12, !P1 ;  /* 0x0000000c0e007c0c */ /* 0x000fe2000cf81270 */
[----:B------:R-:W4:Y:S02]  /*60400*/  LDCU UR18, c[0x0][0x398] ;  /* 0x00007300ff1277ac */ /* 0x000f240008000800 */
[C---:B------:R-:W-:Y:S01]  /*60410*/  IMAD.WIDE R22, R3.reuse, 0x2, R8 ;  /* 0x0000000203167825 */ /* 0x040fe200078e0208 */
[----:B0-----:R-:W4:Y:S03]  /*60420*/  LDL.LU R5, [R1+0x15c] ;  /* 0x00015c0001057983 */ /* 0x001f260000300800 */
[----:B------:R-:W-:Y:S01]  /*60430*/  IMAD.WIDE R24, R3, 0x2, R16 ;  /* 0x0000000203187825 */ /* 0x000fe200078e0210 */
[----:B------:R0:W-:Y:S01]  /*60440*/  @P3 STG.E.U16 desc[UR38][R20.64], R26 ;  /* 0x0000001a14003986 */ /* 0x0001e2000c101526 */
[----:B------:R-:W1:Y:S01]  /*60450*/  LDCU UR12, c[0x0][0x398] ;  /* 0x00007300ff0c77ac */ /* 0x000e620008000800 */
[----:B---3--:R-:W-:-:S02]  /*60460*/  PRMT R0, R13, 0x7632, R0 ;  /* 0x000076320d007816 */ /* 0x008fc40000000000 */
[----:B------:R3:W-:Y:S01]  /*60470*/  @P5 STG.E.U16 desc[UR38][R22.64], R13 ;  /* 0x0000000d16005986 */ /* 0x0007e2000c101526 */
[----:B0-----:R-:W-:-:S03]  /*60480*/  IMAD.WIDE R20, R3, 0x2, R10 ;  /* 0x0000000203147825 */ /* 0x001fc600078e020a */
[----:B------:R-:W-:Y:S04]  /*60490*/  @P6 STG.E.U16 desc[UR38][R24.64], R0 ;  /* 0x0000000018006986 */ /* 0x000fe8000c101526 */
[----:B---3--:R-:W3:Y:S01]  /*604a0*/  LDL.LU R13, [R1+0x140] ;  /* 0x00014000010d7983 */ /* 0x008ee20000300800 */
[----:B--2---:R-:W-:-:S03]  /*604b0*/  PRMT R23, R12, 0x7632, R23 ;  /* 0x000076320c177816 */ /* 0x004fc60000000017 */
[----:B------:R0:W-:Y:S04]  /*604c0*/  @P4 STG.E.U16 desc[UR38][R20.64], R12 ;  /* 0x0000000c14004986 */ /* 0x0001e8000c101526 */
[----:B0-----:R-:W2:Y:S01]  /*604d0*/  LDL.LU R12, [R1+0x130] ;  /* 0x00013000010c7983 */ /* 0x001ea20000300800 */
[----:B------:R-:W-:Y:S01]  /*604e0*/  ISETP.LT.AND P1, PT, R7, UR17, !P1 ;  /* 0x0000001107007c0c */ /* 0x000fe2000cf21270 */
[----:B------:R-:W-:Y:S01]  /*604f0*/  IMAD.WIDE R20, R3, 0x2, R18 ;  /* 0x0000000203147825 */ /* 0x000fe200078e0212 */
[----:B------:R-:W-:Y:S01]  /*60500*/  ISETP.LT.AND P6, PT, R29, UR14, !P2 ;  /* 0x0000000e1d007c0c */ /* 0x000fe2000d7c1270 */
[----:B------:R-:W0:Y:S02]  /*60510*/  LDCU UR14, c[0x0][0x39c] ;  /* 0x00007380ff0e77ac */ /* 0x000e240008000800 */
[----:B------:R-:W-:Y:S01]  /*60520*/  VIADD R22, R6, 0x9 ;  /* 0x0000000906167836 */ /* 0x000fe20000000000 */
[----:B------:R-:W-:Y:S01]  /*60530*/  ISETP.LT.AND P4, PT, R15, UR16, !P2 ;  /* 0x000000100f007c0c */ /* 0x000fe2000d781270 */
[----:B------:R-:W-:Y:S01]  /*60540*/  VIADD R3, R3, UR4 ;  /* 0x0000000403037c36 */ /* 0x000fe20008000000 */
[----:B------:R-:W-:Y:S01]  /*60550*/  ISETP.LT.AND P5, PT, R14, UR8, !P2 ;  /* 0x000000080e007c0c */ /* 0x000fe2000d7a1270 */
[----:B------:R-:W-:Y:S01]  /*60560*/  VIADD R0, R6, 0x8 ;  /* 0x0000000806007836 */ /* 0x000fe20000000000 */
[----:B------:R-:W0:Y:S03]  /*60570*/  LDCU UR17, c[0x0][0x398] ;  /* 0x00007300ff1177ac */ /* 0x000e260008000800 */
[----:B------:R1:W-:Y:S01]  /*60580*/  @P1 STG.E.U16 desc[UR38][R20.64], R23 ;  /* 0x0000001714001986 */ /* 0x0003e2000c101526 */
[----:B------:R-:W-:Y:S01]  /*60590*/  ISETP.GE.AND P1, PT, R22, UR29, PT ;  /* 0x0000001d16007c0c */ /* 0x000fe2000bf26270 */
[----:B------:R-:W0:Y:S01]  /*605a0*/  LDCU UR16, c[0x0][0x398] ;  /* 0x00007300ff1077ac */ /* 0x000e220008000800 */
[----:B------:R-:W-:-:S02]  /*605b0*/  ISETP.LT.AND P2, PT, R7, UR19, !P2 ;  /* 0x0000001307007c0c */ /* 0x000fc4000d741270 */
[----:B------:R-:W-:Y:S01]  /*605c0*/  ISETP.GE.AND P3, PT, R0, UR20, PT ;  /* 0x0000001400007c0c */ /* 0x000fe2000bf66270 */
[----:B------:R-:W0:Y:S01]  /*605d0*/  LDCU UR8, c[0x0][0x398] ;  /* 0x00007300ff0877ac */ /* 0x000e220008000800 */
[----:B------:R-:W0:Y:S01]  /*605e0*/  LDCU UR20, c[0x0][0x398] ;  /* 0x00007300ff1477ac */ /* 0x000e220008000800 */
[C---:B-1----:R-:W-:Y:S01]  /*605f0*/  IMAD.WIDE R22, R3.reuse, 0x2, R8 ;  /* 0x0000000203167825 */ /* 0x042fe200078e0208 */
[----:B------:R-:W1:Y:S03]  /*60600*/  LDCU UR19, c[0x0][0x398] ;  /* 0x00007300ff1377ac */ /* 0x000e660008000800 */
[----:B------:R-:W-:Y:S01]  /*60610*/  IMAD.WIDE R20, R3, 0x2, R16 ;  /* 0x0000000203147825 */ /* 0x000fe200078e0210 */
[----:B------:R-:W0:Y:S01]  /*60620*/  LDCU UR29, c[0x0][0x398] ;  /* 0x00007300ff1d77ac */ /* 0x000e220008000800 */
[----:B------:R-:W-:Y:S01]  /*60630*/  PRMT R0, R27, 0x7632, R0 ;  /* 0x000076321b007816 */ /* 0x000fe20000000000 */
[----:B------:R0:W-:Y:S01]  /*60640*/  @P6 STG.E.U16 desc[UR38][R22.64], R27 ;  /* 0x0000001b16006986 */ /* 0x0001e2000c101526 */
[----:B------:R-:W-:Y:S01]  /*60650*/  ISETP.LT.AND P6, PT, R29, UR21, !P3 ;  /* 0x000000151d007c0c */ /* 0x000fe2000dfc1270 */
[----:B------:R-:W1:Y:S02]  /*60660*/  LDCU UR21, c[0x0][0x39c] ;  /* 0x00007380ff1577ac */ /* 0x000e640008000800 */
[----:B------:R4:W-:Y:S01]  /*60670*/  @P4 STG.E.U16 desc[UR38][R20.64], R0 ;  /* 0x0000000014004986 */ /* 0x0009e2000c101526 */
[----:B0-----:R-:W-:-:S03]  /*60680*/  IMAD.WIDE R22, R3, 0x2, R10 ;  /* 0x0000000203167825 */ /* 0x001fc600078e020a */
[----:B------:R-:W2:Y:S01]  /*60690*/  LDL.LU R27, [R1+0x120] ;  /* 0x00012000011b7983 */ /* 0x000ea20000300800 */
[----:B----4-:R-:W-:Y:S01]  /*606a0*/  PRMT R24, R5, 0x7632, R24 ;  /* 0x0000763205187816 */ /* 0x010fe20000000018 */
[----:B------:R-:W-:Y:S02]  /*606b0*/  IMAD.WIDE R20, R3, 0x2, R18 ;  /* 0x0000000203147825 */ /* 0x000fe400078e0212 */
[----:B------:R0:W-:Y:S01]  /*606c0*/  @P5 STG.E.U16 desc[UR38][R22.64], R5 ;  /* 0x0000000516005986 */ /* 0x0001e2000c101526 */
[----:B------:R-:W-:Y:S01]  /*606d0*/  ISETP.LT.AND P4, PT, R15, UR22, !P3 ;  /* 0x000000160f007c0c */ /* 0x000fe2000df81270 */
[----:B------:R-:W4:Y:S01]  /*606e0*/  LDCU UR22, c[0x0][0x398] ;  /* 0x00007300ff1677ac */ /* 0x000f220008000800 */
[----:B------:R-:W-:Y:S01]  /*606f0*/  VIADD R3, R3, UR4 ;  /* 0x0000000403037c36 */ /* 0x000fe20008000000 */
[----:B------:R-:W-:Y:S01]  /*60700*/  ISETP.LT.AND P5, PT, R14, UR23, !P3 ;  /* 0x000000170e007c0c */ /* 0x000fe2000dfa1270 */
[----:B------:R-:W-:Y:S01]  /*60710*/  VIADD R0, R6, 0xa ;  /* 0x0000000a06007836 */ /* 0x000fe20000000000 */
[----:B------:R1:W-:Y:S01]  /*60720*/  @P2 STG.E.U16 desc[UR38][R20.64], R24 ;  /* 0x0000001814002986 */ /* 0x0003e2000c101526 */
[----:B------:R-:W2:Y:S03]  /*60730*/  LDCU UR23, c[0x0][0x398] ;  /* 0x00007300ff1777ac */ /* 0x000ea60008000800 */
[----:B0-----:R-:W4:Y:S01]  /*60740*/  LDL.LU R5, [R1+0x110] ;  /* 0x0001100001057983 */ /* 0x001f220000300800 */
[----:B------:R-:W-:Y:S01]  /*60750*/  ISETP.GE.AND P2, PT, R0, UR55, PT ;  /* 0x0000003700007c0c */ /* 0x000fe2000bf46270 */
[----:B------:R-:W-:Y:S01]  /*60760*/  IMAD.WIDE R22, R3, 0x2, R16 ;  /* 0x0000000203167825 */ /* 0x000fe200078e0210 */
[----:B------:R-:W-:Y:S01]  /*60770*/  ISETP.LT.AND P3, PT, R7, UR28, !P3 ;  /* 0x0000001c07007c0c */ /* 0x000fe2000df61270 */
[----:B------:R-:W0:Y:S02]  /*60780*/  LDCU UR28, c[0x0][0x398] ;  /* 0x00007300ff1c77ac */ /* 0x000e240008000800 */
[----:B-1----:R-:W-:Y:S01]  /*60790*/  IMAD.WIDE R20, R3, 0x2, R8 ;  /* 0x0000000203147825 */ /* 0x002fe200078e0208 */
[----:B------:R-:W1:Y:S01]  /*607a0*/  LDCU UR55, c[0x0][0x398] ;  /* 0x00007300ff3777ac */ /* 0x000e620008000800 */
[----:B---3--:R-:W-:-:S03]  /*607b0*/  PRMT R0, R13, 0x7632, R0 ;  /* 0x000076320d007816 */ /* 0x008fc60000000000 */
[----:B------:R3:W-:Y:S01]  /*607c0*/  @P6 STG.E.U16 desc[UR38][R20.64], R13 ;  /* 0x0000000d14006986 */ /* 0x0007e2000c101526 */
[----:B------:R-:W-:-:S03]  /*607d0*/  IMAD.WIDE R24, R3, 0x2, R10 ;  /* 0x0000000203187825 */ /* 0x000fc600078e020a */
[----:B------:R0:W-:Y:S04]  /*607e0*/  @P4 STG.E.U16 desc[UR38][R22.64], R0 ;  /* 0x0000000016004986 */ /* 0x0001e8000c101526 */
[----:B---3--:R-:W3:Y:S04]  /*607f0*/  LDL.LU R13, [R1+0x144] ;  /* 0x00014400010d7983 */ /* 0x008ee80000300800 */
[----:B--2---:R2:W-:Y:S01]  /*60800*/  @P5 STG.E.U16 desc[UR38][R24.64], R12 ;  /* 0x0000000c18005986 */ /* 0x0045e2000c101526 */
[----:B0-----:R-:W-:-:S03]  /*60810*/  PRMT R22, R12, 0x7632, R22 ;  /* 0x000076320c167816 */ /* 0x001fc60000000016 */
[----:B--2---:R-:W2:Y:S01]  /*60820*/  LDL.LU R12, [R1+0x134] ;  /* 0x00013400010c7983 */ /* 0x004ea20000300800 */
[----:B------:R-:W-:Y:S01]  /*60830*/  ISETP.LT.AND P6, PT, R29, UR30, !P1 ;  /* 0x0000001e1d007c0c */ /* 0x000fe2000cfc1270 */
[----:B------:R-:W-:Y:S01]  /*60840*/  IMAD.WIDE R20, R3, 0x2, R18 ;  /* 0x0000000203147825 */ /* 0x000fe200078e0212 */
[----:B------:R-:W-:Y:S01]  /*60850*/  ISETP.LT.AND P4, PT, R15, UR31, !P1 ;  /* 0x0000001f0f007c0c */ /* 0x000fe2000cf81270 */
[----:B------:R-:W0:Y:S02]  /*60860*/  LDCU UR30, c[0x0][0x39c] ;  /* 0x00007380ff1e77ac */ /* 0x000e240008000800 */
[----:B------:R-:W-:Y:S01]  /*60870*/  VIADD R3, R3, UR4 ;  /* 0x0000000403037c36 */ /* 0x000fe20008000000 */
[----:B------:R-:W-:Y:S01]  /*60880*/  ISETP.LT.AND P5, PT, R14, UR45, !P1 ;  /* 0x0000002d0e007c0c */ /* 0x000fe2000cfa1270 */
[----:B------:R-:W-:Y:S01]  /*60890*/  VIADD R0, R6, 0xb ;  /* 0x0000000b06007836 */ /* 0x000fe20000000000 */
[----:B------:R1:W-:Y:S01]  /*608a0*/  @P3 STG.E.U16 desc[UR38][R20.64], R22 ;  /* 0x0000001614003986 */ /* 0x0003e2000c101526 */
[----:B------:R-:W-:Y:S01]  /*608b0*/  ISETP.LT.AND P1, PT, R7, UR54, !P1 ;  /* 0x0000003607007c0c */ /* 0x000fe2000cf21270 */
[C---:B------:R-:W-:Y:S01]  /*608c0*/  IMAD.WIDE R24, R3.reuse, 0x2, R10 ;  /* 0x0000000203187825 */ /* 0x040fe200078e020a */
[----:B------:R-:W0:Y:S01]  /*608d0*/  LDCU UR31, c[0x0][0x398] ;  /* 0x00007300ff1f77ac */ /* 0x000e220008000800 */
[----:B------:R-:W-:Y:S01]  /*608e0*/  ISETP.GE.AND P3, PT, R0, UR60, PT ;  /* 0x0000003c00007c0c */ /* 0x000fe2000bf66270 */
        /* <DEDUP_REMOVED lines=11> */
[----:B------:R-:W-:-:S03]  /*609a0*/  IMAD.WIDE R20, R3, 0x2, R18 ;  /* 0x0000000203147825 */ /* 0x000fc600078e0212 */
[----:B----4-:R0:W-:Y:S01]  /*609b0*/  @P5 STG.E.U16 desc[UR38][R24.64], R5 ;  /* 0x0000000518005986 */ /* 0x0101e2000c101526 */
[----:B------:R-:W-:Y:S01]  /*609c0*/  PRMT R22, R5, 0x7632, R22 ;  /* 0x0000763205167816 */ /* 0x000fe20000000016 */
[----:B------:R-:W-:Y:S01]  /*609d0*/  VIADD R3, R3, UR4 ;  /* 0x0000000403037c36 */ /* 0x000fe20008000000 */
[----:B------:R-:W-:Y:S01]  /*609e0*/  ISETP.LT.AND P4, PT, R15, UR57, !P2 ;  /* 0x000000390f007c0c */ /* 0x000fe2000d781270 */
[----:B------:R-:W-:Y:S01]  /*609f0*/  VIADD R0, R6, 0xc ;  /* 0x0000000c06007836 */ /* 0x000fe20000000000 */
[----:B------:R-:W-:Y:S01]  /*60a00*/  ISETP.LT.AND P5, PT, R14, UR58, !P2 ;  /* 0x0000003a0e007c0c */ /* 0x000fe2000d7a1270 */
[----:B------:R4:W-:Y:S01]  /*60a10*/  @P1 STG.E.U16 desc[UR38][R20.64], R22 ;  /* 0x0000001614001986 */ /* 0x0009e2000c101526 */
[----:B------:R-:W1:Y:S03]  /*60a20*/  LDCU UR57, c[0x0][0x398] ;  /* 0x00007300ff3977ac */ /* 0x000e660008000800 */
[----:B0-----:R-:W2:Y:S01]  /*60a30*/  LDL.LU R5, [R1+0x114] ;  /* 0x0001140001057983 */ /* 0x001ea20000300800 */
[----:B------:R-:W-:Y:S01]  /*60a40*/  ISETP.GE.AND P1, PT, R0, UR65, PT ;  /* 0x0000004100007c0c */ /* 0x000fe2000bf26270 */
[----:B------:R-:W-:Y:S01]  /*60a50*/  IMAD.WIDE R24, R3, 0x2, R10 ;  /* 0x0000000203187825 */ /* 0x000fe200078e020a */
[----:B------:R-:W-:Y:S01]  /*60a60*/  ISETP.LT.AND P2, PT, R7, UR59, !P2 ;  /* 0x0000003b07007c0c */ /* 0x000fe2000d741270 */
[----:B------:R-:W0:Y:S02]  /*60a70*/  LDCU UR58, c[0x0][0x398] ;  /* 0x00007300ff3a77ac */ /* 0x000e240008000800 */
[C---:B----4-:R-:W-:Y:S01]  /*60a80*/  IMAD.WIDE R20, R3.reuse, 0x2, R8 ;  /* 0x0000000203147825 */ /* 0x050fe200078e0208 */
[----:B------:R-:W4:Y:S03]  /*60a90*/  LDCU UR59, c[0x0][0x398] ;  /* 0x00007300ff3b77ac */ /* 0x000f260008000800 */
[----:B------:R-:W-:Y:S01]  /*60aa0*/  IMAD.WIDE R22, R3, 0x2, R16 ;  /* 0x0000000203167825 */ /* 0x000fe200078e0210 */
[----:B---3--:R-:W-:Y:S01]  /*60ab0*/  PRMT R0, R13, 0x7632, R0 ;  /* 0x000076320d007816 */ /* 0x008fe20000000000 */
[----:B------:R3:W-:Y:S01]  /*60ac0*/  @P6 STG.E.U16 desc[UR38][R20.64], R13 ;  /* 0x0000000d14006986 */ /* 0x0007e2000c101526 */
[----:B------:R-:W0:Y:S03]  /*60ad0*/  LDCU UR65, c[0x0][0x398] ;  /* 0x00007300ff4177ac */ /* 0x000e260008000800 */
[----:B------:R1:W-:Y:S04]  /*60ae0*/  @P4 STG.E.U16 desc[UR38][R22.64], R0 ;  /* 0x0000000016004986 */ /* 0x0003e8000c101526 */
[----:B---3--:R-:W3:Y:S04]  /*60af0*/  LDL.LU R13, [R1+0x148] ;  /* 0x00014800010d7983 */ /* 0x008ee80000300800 */
[----:B--2---:R2:W-:Y:S01]  /*60b00*/  @P5 STG.E.U16 desc[UR38][R24.64], R12 ;  /* 0x0000000c18005986 */ /* 0x0045e2000c101526 */
[----:B-1----:R-:W-:-:S03]  /*60b10*/  PRMT R0, R12, 0x7632, R0 ;  /* 0x000076320c007816 */ /* 0x002fc60000000000 */
[----:B--2---:R-:W2:Y:S01]  /*60b20*/  LDL.LU R12, [R1+0x138] ;  /* 0x00013800010c7983 */ /* 0x004ea20000300800 */
[----:B------:R-:W-:Y:S01]  /*60b30*/  ISETP.LT.AND P6, PT, R29, UR61, !P3 ;  /* 0x0000003d1d007c0c */ /* 0x000fe2000dfc1270 */
[----:B------:R-:W-:Y:S01]  /*60b40*/  IMAD.WIDE R20, R3, 0x2, R18 ;  /* 0x0000000203147825 */ /* 0x000fe200078e0212 */
[----:B------:R-:W-:Y:S01]  /*60b50*/  ISETP.LT.AND P4, PT, R15, UR62, !P3 ;  /* 0x0000003e0f007c0c */ /* 0x000fe2000df81270 */
[----:B------:R-:W1:Y:S02]  /*60b60*/  LDCU UR61, c[0x0][0x39c] ;  /* 0x00007380ff3d77ac */ /* 0x000e640008000800 */
[----:B------:R-:W-:Y:S01]  /*60b70*/  VIADD R3, R3, UR4 ;  /* 0x0000000403037c36 */ /* 0x000fe20008000000 */
[----:B------:R-:W-:Y:S01]  /*60b80*/  ISETP.LT.AND P5, PT, R14, UR63, !P3 ;  /* 0x0000003f0e007c0c */ /* 0x000fe2000dfa1270 */
[----:B------:R-:W-:Y:S01]  /*60b90*/  VIADD R22, R6, 0xd ;  /* 0x0000000d06167836 */ /* 0x000fe20000000000 */
[----:B------:R0:W-:Y:S01]  /*60ba0*/  @P2 STG.E.U16 desc[UR38][R20.64], R0 ;  /* 0x0000000014002986 */ /* 0x0001e2000c101526 */
[----:B------:R-:W-:Y:S01]  /*60bb0*/  ISETP.LT.AND P3, PT, R7, UR64, !P3 ;  /* 0x0000004007007c0c */ /* 0x000fe2000df61270 */
[----:B------:R-:W-:Y:S01]  /*60bc0*/  IMAD.WIDE R24, R3, 0x2, R10 ;  /* 0x0000000203187825 */ /* 0x000fe200078e020a */
[----:B------:R-:W1:Y:S01]  /*60bd0*/  LDCU UR62, c[0x0][0x398] ;  /* 0x00007300ff3e77ac */ /* 0x000e620008000800 */
[----:B------:R-:W-:-:S02]  /*60be0*/  ISETP.GE.AND P2, PT, R22, UR70, PT ;  /* 0x0000004616007c0c */ /* 0x000fc4000bf46270 */
[C---:B------:R-:W-:Y:S01]  /*60bf0*/  IMAD.WIDE R22, R3.reuse, 0x2, R16 ;  /* 0x0000000203167825 */ /* 0x040fe200078e0210 */
[----:B------:R-:W1:Y:S01]  /*60c00*/  LDCU UR63, c[0x0][0x398] ;  /* 0x00007300ff3f77ac */ /* 0x000e620008000800 */
[----:B------:R-:W1:Y:S02]  /*60c10*/  LDCU UR64, c[0x0][0x398] ;  /* 0x00007300ff4077ac */ /* 0x000e640008000800 */
[----:B0-----:R-:W-:Y:S01]  /*60c20*/  IMAD.WIDE R20, R3, 0x2, R8 ;  /* 0x0000000203147825 */ /* 0x001fe200078e0208 */
[----:B------:R-:W0:Y:S01]  /*60c30*/  LDCU UR70, c[0x0][0x398] ;  /* 0x00007300ff4677ac */ /* 0x000e220008000800 */
[----:B------:R-:W-:-:S03]  /*60c40*/  PRMT R0, R27, 0x7632, R0 ;  /* 0x000076321b007816 */ /* 0x000fc60000000000 */
[----:B------:R0:W-:Y:S01]  /*60c50*/  @P6 STG.E.U16 desc[UR38][R20.64], R27 ;  /* 0x0000001b14006986 */ /* 0x0001e2000c101526 */
[----:B------:R-:W-:Y:S01]  /*60c60*/  ISETP.LT.AND P6, PT, R29, UR66, !P1 ;  /* 0x000000421d007c0c */ /* 0x000fe2000cfc1270 */
[----:B------:R-:W1:Y:S02]  /*60c70*/  LDCU UR66, c[0x0][0x39c] ;  /* 0x00007380ff4277ac */ /* 0x000e640008000800 */
[----:B------:R4:W-:Y:S04]  /*60c80*/  @P4 STG.E.U16 desc[UR38][R22.64], R0 ;  /* 0x0000000016004986 */ /* 0x0009e8000c101526 */
[----:B0-----:R-:W2:Y:S01]  /*60c90*/  LDL.LU R27, [R1+0x128] ;  /* 0x00012800011b7983 */ /* 0x001ea20000300800 */
[----:B------:R-:W-:-:S03]  /*60ca0*/  IMAD.WIDE R20, R3, 0x2, R18 ;  /* 0x0000000203147825 */ /* 0x000fc600078e0212 */
[----:B------:R0:W-:Y:S01]  /*60cb0*/  @P5 STG.E.U16 desc[UR38][R24.64], R5 ;  /* 0x0000000518005986 */ /* 0x0001e2000c101526 */
[----:B----4-:R-:W-:Y:S01]  /*60cc0*/  PRMT R22, R5, 0x7632, R22 ;  /* 0x0000763205167816 */ /* 0x010fe20000000016 */
        /* <DEDUP_REMOVED lines=9> */
[----:B---3--:R-:W-:-:S03]  /*60d60*/  PRMT R3, R13, 0x7632, R3 ;  /* 0x000076320d037816 */ /* 0x008fc60000000003 */
[C---:B----4-:R-:W-:Y:S01]  /*60d70*/  IMAD.WIDE R20, R0.reuse, 0x2, R8 ;  /* 0x0000000200147825 */ /* 0x050fe200078e0208 */
[----:B------:R-:W-:Y:S01]  /*60d80*/  ISETP.LT.AND P1, PT, R7, UR69, !P1 ;  /* 0x0000004507007c0c */ /* 0x000fe2000cf21270 */
[----:B------:R-:W0:Y:S02]  /*60d90*/  LDCU UR69, c[0x0][0x39c] ;  /* 0x00007380ff4577ac */ /* 0x000e240008000800 */
[----:B------:R-:W-:Y:S01]  /*60da0*/  IMAD.WIDE R22, R0, 0x2, R16 ;  /* 0x0000000200167825 */ /* 0x000fe200078e0210 */
[----:B------:R3:W-:Y:S01]  /*60db0*/  @P6 STG.E.U16 desc[UR38][R20.64], R13 ;  /* 0x0000000d14006986 */ /* 0x0007e2000c101526 */
[----:B------:R-:W4:Y:S03]  /*60dc0*/  LDCU UR68, c[0x0][0x398] ;  /* 0x00007300ff4477ac */ /* 0x000f260008000800 */
[----:B------:R0:W-:Y:S01]  /*60dd0*/  @P4 STG.E.U16 desc[UR38][R22.64], R3 ;  /* 0x0000000316004986 */ /* 0x0001e2000c101526 */
[----:B------:R-:W1:Y:S03]  /*60de0*/  LDCU UR24, c[0x0][0x398] ;  /* 0x00007300ff1877ac */ /* 0x000e660008000800 */
        /* <DEDUP_REMOVED lines=14> */
[----:B------:R-:W-:Y:S01]  /*60ed0*/  ISETP.GE.AND P1, PT, R22, UR40, PT ;  /* 0x0000002816007c0c */ /* 0x000fe2000bf26270 */
[C---:B------:R-:W-:Y:S01]  /*60ee0*/  IMAD.WIDE R22, R0.reuse, 0x2, R16 ;  /* 0x0000000200167825 */ /* 0x040fe200078e0210 */
[----:B------:R-:W-:Y:S01]  /*60ef0*/  ISETP.LT.AND P2, PT, R7, UR32, !P2 ;  /* 0x0000002007007c0c */ /* 0x000fe2000d741270 */
[----:B------:R-:W0:Y:S01]  /*60f00*/  LDCU UR72, c[0x0][0x398] ;  /* 0x00007300ff4877ac */ /* 0x000e220008000800 */
[----:B------:R-:W0:Y:S01]  /*60f10*/  LDCU UR32, c[0x0][0x398] ;  /* 0x00007300ff2077ac */ /* 0x000e220008000800 */
[----:B-1----:R-:W-:Y:S01]  /*60f20*/  IMAD.WIDE R20, R0, 0x2, R8 ;  /* 0x0000000200147825 */ /* 0x002fe200078e0208 */
[----:B------:R-:W1:Y:S01]  /*60f30*/  LDCU UR40, c[0x0][0x398] ;  /* 0x00007300ff2877ac */ /* 0x000e620008000800 */
[----:B------:R-:W-:-:S03]  /*60f40*/  PRMT R3, R27, 0x7632, R3 ;  /* 0x000076321b037816 */ /* 0x000fc60000000003 */
        /* <DEDUP_REMOVED lines=15> */
[----:B------:R-:W0:Y:S01]  /*61040*/  LDCU UR41, c[0x0][0x398] ;  /* 0x00007300ff2977ac */ /* 0x000e220008000800 */
[----:B------:R0:W-:Y:S01]  /*61050*/  @P2 STG.E.U16 desc[UR38][R20.64], R26 ;  /* 0x0000001a14002986 */ /* 0x0001e2000c101526 */
[----:B---3--:R-:W-:-:S03]  /*61060*/  PRMT R0, R13, 0x7632, R0 ;  /* 0x000076320d007816 */ /* 0x008fc60000000000 */
[----:B------:R3:W-:Y:S01]  /*61070*/  @P6 STG.E.U16 desc[UR38][R22.64], R13 ;  /* 0x0000000d16006986 */ /* 0x0007e2000c101526 */
[----:B0-----:R-:W-:-:S03]  /*61080*/  IMAD.WIDE R20, R3, 0x2, R10 ;  /* 0x0000000203147825 */ /* 0x001fc600078e020a */
[----:B------:R2:W-:Y:S04]  /*61090*/  @P5 STG.E.U16 desc[UR38][R24.64], R0 ;  /* 0x0000000018005986 */ /* 0x0005e8000c101526 */
[----:B---3--:R-:W3:Y:S01]  /*610a0*/  LDL.LU R13, [R1+0x100] ;  /* 0x00010000010d7983 */ /* 0x008ee20000300800 */
[----:B--2---:R-:W-:-:S03]  /*610b0*/  PRMT R0, R12, 0x7632, R0 ;  /* 0x000076320c007816 */ /* 0x004fc60000000000 */
[----:B------:R0:W-:Y:S04]  /*610c0*/  @P4 STG.E.U16 desc[UR38][R20.64], R12 ;  /* 0x0000000c14004986 */ /* 0x0001e8000c101526 */
[----:B0-----:R-:W2:Y:S01]  /*610d0*/  LDL.LU R12, [R1+0xf0] ;  /* 0x0000f000010c7983 */ /* 0x001ea20000300800 */
[----:B------:R-:W-:Y:S01]  /*610e0*/  ISETP.LT.AND P3, PT, R7, UR43, !P3 ;  /* 0x0000002b07007c0c */ /* 0x000fe2000df61270 */
[----:B------:R-:W-:Y:S01]  /*610f0*/  IMAD.WIDE R20, R3, 0x2, R18 ;  /* 0x0000000203147825 */ /* 0x000fe200078e0212 */
[----:B------:R-:W-:Y:S01]  /*61100*/  ISETP.LT.AND P5, PT, R29, UR42, !P1 ;  /* 0x0000002a1d007c0c */ /* 0x000fe2000cfa1270 */
[----:B------:R-:W0:Y:S01]  /*61110*/  LDCU UR42, c[0x0][0x39c] ;  /* 0x00007380ff2a77ac */ /* 0x000e220008000800 */
[----:B------:R-:W-:Y:S01]  /*61120*/  ISETP.LT.AND P6, PT, R15, UR46, !P1 ;  /* 0x0000002e0f007c0c */ /* 0x000fe2000cfc1270 */
[----:B------:R-:W-:-:S02]  /*61130*/  VIADD R22, R6, 0x10 ;  /* 0x0000001006167836 */ /* 0x000fc40000000000 */
[----:B------:R-:W-:Y:S01]  /*61140*/  VIADD R23, R6, 0x11 ;  /* 0x0000001106177836 */ /* 0x000fe20000000000 */
[----:B------:R-:W-:Y:S01]  /*61150*/  ISETP.LT.AND P4, PT, R14, UR44, !P1 ;  /* 0x0000002c0e007c0c */ /* 0x000fe2000cf81270 */
[----:B------:R-:W-:Y:S01]  /*61160*/  VIADD R3, R3, UR4 ;  /* 0x0000000403037c36 */ /* 0x000fe20008000000 */
[----:B------:R-:W-:Y:S01]  /*61170*/  ISETP.GE.AND P2, PT, R22, UR50, PT ;  /* 0x0000003216007c0c */ /* 0x000fe2000bf46270 */
[----:B------:R-:W0:Y:S02]  /*61180*/  LDCU UR43, c[0x0][0x398] ;  /* 0x00007300ff2b77ac */ /* 0x000e240008000800 */
[----:B------:R1:W-:Y:S01]  /*61190*/  @P3 STG.E.U16 desc[UR38][R20.64], R0 ;  /* 0x0000000014003986 */ /* 0x0003e2000c101526 */
[----:B------:R-:W-:Y:S01]  /*611a0*/  ISETP.GE.AND P3, PT, R23, UR13, PT ;  /* 0x0000000d17007c0c */ /* 0x000fe2000bf66270 */
[----:B------:R-:W-:Y:S01]  /*611b0*/  IMAD.WIDE R22, R3, 0x2, R8 ;  /* 0x0000000203167825 */ /* 0x000fe200078e0208 */
[----:B------:R-:W-:Y:S01]  /*611c0*/  ISETP.LT.AND P1, PT, R7, UR48, !P1 ;  /* 0x0000003007007c0c */ /* 0x000fe2000cf21270 */
[----:B------:R-:W0:Y:S01]  /*611d0*/  LDCU UR48, c[0x0][0x39c] ;  /* 0x00007380ff3077ac */ /* 0x000e220008000800 */
[----:B------:R-:W0:Y:S01]  /*611e0*/  LDCU UR46, c[0x0][0x398] ;  /* 0x00007300ff2e77ac */ /* 0x000e220008000800 */
[----:B-1----:R-:W-:Y:S01]  /*611f0*/  IMAD.WIDE R20, R3, 0x2, R16 ;  /* 0x0000000203147825 */ /* 0x002fe200078e0210 */
[----:B------:R-:W1:Y:S01]  /*61200*/  LDCU UR44, c[0x0][0x398] ;  /* 0x00007300ff2c77ac */ /* 0x000e620008000800 */
[----:B------:R-:W0:Y:S01]  /*61210*/  LDCU UR50, c[0x0][0x398] ;  /* 0x00007300ff3277ac */ /* 0x000e220008000800 */
[----:B------:R-:W0:Y:S01]  /*61220*/  LDCU UR13, c[0x0][0x398] ;  /* 0x00007300ff0d77ac */ /* 0x000e220008000800 */
[----:B------:R-:W-:Y:S01]  /*61230*/  PRMT R0, R27, 0x7632, R0 ;  /* 0x000076321b007816 */ /* 0x000fe20000000000 */
[----:B------:R0:W-:Y:S01]  /*61240*/  @P5 STG.E.U16 desc[UR38][R22.64], R27 ;  /* 0x0000001b16005986 */ /* 0x0001e2000c101526 */
[----:B------:R-:W-:Y:S01]  /*61250*/  ISETP.LT.AND P5, PT, R29, UR52, !P2 ;  /* 0x000000341d007c0c */ /* 0x000fe2000d7a1270 */
[----:B------:R-:W1:Y:S02]  /*61260*/  LDCU UR52, c[0x0][0x398] ;  /* 0x00007300ff3477ac */ /* 0x000e640008000800 */
[----:B------:R4:W-:Y:S01]  /*61270*/  @P6 STG.E.U16 desc[UR38][R20.64], R0 ;  /* 0x0000000014006986 */ /* 0x0009e2000c101526 */
[----:B------:R-:W-:Y:S01]  /*61280*/  ISETP.LT.AND P6, PT, R15, UR75, !P2 ;  /* 0x0000004b0f007c0c */ /* 0x000fe2000d7c1270 */
[----:B------:R-:W1:Y:S01]  /*61290*/  LDCU UR75, c[0x0][0x398] ;  /* 0x00007300ff4b77ac */ /* 0x000e620008000800 */
[----:B0-----:R-:W-:Y:S01]  /*612a0*/  IMAD.WIDE R22, R3, 0x2, R10 ;  /* 0x0000000203167825 */ /* 0x001fe200078e020a */
[----:B------:R-:W2:Y:S01]  /*612b0*/  LDL.LU R27, [R1+0xe0] ;  /* 0x0000e000011b7983 */ /* 0x000ea20000300800 */
[----:B----4-:R-:W-:-:S02]  /*612c0*/  PRMT R0, R5, 0x7632, R0 ;  /* 0x0000763205007816 */ /* 0x010fc40000000000 */
[C---:B------:R-:W-:Y:S01]  /*612d0*/  IMAD.WIDE R20, R3.reuse, 0x2, R18 ;  /* 0x0000000203147825 */ /* 0x040fe200078e0212 */
[----:B------:R0:W-:Y:S01]  /*612e0*/  @P4 STG.E.U16 desc[UR38][R22.64], R5 ;  /* 0x0000000516004986 */ /* 0x0001e2000c101526 */
[----:B------:R-:W-:Y:S01]  /*612f0*/  ISETP.LT.AND P4, PT, R14, UR74, !P2 ;  /* 0x0000004a0e007c0c */ /* 0x000fe2000d781270 */
[----:B------:R-:W4:Y:S01]  /*61300*/  LDCU UR74, c[0x0][0x398] ;  /* 0x00007300ff4a77ac */ /* 0x000f220008000800 */
[----:B------:R-:W-:Y:S01]  /*61310*/  VIADD R3, R3, UR4 ;  /* 0x0000000403037c36 */ /* 0x000fe20008000000 */
[----:B------:R1:W-:Y:S04]  /*61320*/  @P1 STG.E.U16 desc[UR38][R20.64], R0 ;  /* 0x0000000014001986 */ /* 0x0003e8000c101526 */
[----:B0-----:R-:W4:Y:S01]  /*61330*/  LDL.LU R5, [R1+0xd0] ;  /* 0x0000d00001057983 */ /* 0x001f220000300800 */
[----:B------:R-:W-:-:S02]  /*61340*/  VIADD R22, R6, 0x12 ;  /* 0x0000001206167836 */ /* 0x000fc40000000000 */
[----:B-1----:R-:W-:-:S03]  /*61350*/  IMAD.WIDE R20, R3, 0x2, R8 ;  /* 0x0000000203147825 */ /* 0x002fc600078e0208 */
[----:B------:R-:W-:Y:S01]  /*61360*/  ISETP.GE.AND P1, PT, R22, UR15, PT ;  /* 0x0000000f16007c0c */ /* 0x000fe2000bf26270 */
[----:B------:R-:W0:Y:S01]  /*61370*/  LDCU UR15, c[0x0][0x398] ;  /* 0x00007300ff0f77ac */ /* 0x000e220008000800 */
[----:B------:R-:W-:-:S04]  /*61380*/  IMAD.WIDE R22, R3, 0x2, R16 ;  /* 0x0000000203167825 */ /* 0x000fc800078e0210 */
[----:B------:R-:W-:Y:S01]  /*61390*/  IMAD.WIDE R24, R3, 0x2, R10 ;  /* 0x0000000203187825 */ /* 0x000fe200078e020a */
[----:B---3--:R-:W-:Y:S01]  /*613a0*/  PRMT R0, R13, 0x7632, R0 ;  /* 0x000076320d007816 */ /* 0x008fe20000000000 */
[----:B------:R1:W-:Y:S04]  /*613b0*/  @P5 STG.E.U16 desc[UR38][R20.64], R13 ;  /* 0x0000000d14005986 */ /* 0x0003e8000c101526 */
[----:B------:R3:W-:Y:S04]  /*613c0*/  @P6 STG.E.U16 desc[UR38][R22.64], R0 ;  /* 0x0000000016006986 */ /* 0x0007e8000c101526 */
[----:B-1----:R-:W4:Y:S04]  /*613d0*/  LDL.LU R13, [R1+0x104] ;  /* 0x00010400010d7983 */ /* 0x002f280000300800 */
[----:B--2---:R1:W-:Y:S01]  /*613e0*/  @P4 STG.E.U16 desc[UR38][R24.64], R12 ;  /* 0x0000000c18004986 */ /* 0x0043e2000c101526 */
[----:B---3--:R-:W-:-:S03]  /*613f0*/  PRMT R0, R12, 0x7632, R0 ;  /* 0x000076320c007816 */ /* 0x008fc60000000000 */
[----:B-1----:R-:W2:Y:S01]  /*61400*/  LDL.LU R12, [R1+0xf4] ;  /* 0x0000f400010c7983 */ /* 0x002ea20000300800 */
[----:B------:R-:W-:Y:S02]  /*61410*/  ISETP.LT.AND P2, PT, R7, UR73, !P2 ;  /* 0x0000004907007c0c */ /* 0x000fe4000d741270 */
[----:B------:R-:W-:Y:S01]  /*61420*/  ISETP.LT.AND P5, PT, R29, UR10, !P3 ;  /* 0x0000000a1d007c0c */ /* 0x000fe2000dfa1270 */
[----:B------:R-:W-:Y:S01]  /*61430*/  IMAD.WIDE R20, R3, 0x2, R18 ;  /* 0x0000000203147825 */ /* 0x000fe200078e0212 */
[----:B------:R-:W-:Y:S01]  /*61440*/  ISETP.LT.AND P4, PT, R15, UR76, !P3 ;  /* 0x0000004c0f007c0c */ /* 0x000fe2000df81270 */
[----:B------:R-:W1:Y:S01]  /*61450*/  LDCU UR10, c[0x0][0x39c] ;  /* 0x00007380ff0a77ac */ /* 0x000e620008000800 */
[----:B------:R-:W-:Y:S01]  /*61460*/  ISETP.LT.AND P6, PT, R14, UR11, !P3 ;  /* 0x0000000b0e007c0c */ /* 0x000fe2000dfc1270 */
[----:B------:R-:W-:Y:S02]  /*61470*/  VIADD R22, R6, 0x13 ;  /* 0x0000001306167836 */ /* 0x000fe40000000000 */
[----:B------:R-:W-:Y:S01]  /*61480*/  VIADD R3, R3, UR4 ;  /* 0x0000000403037c36 */ /* 0x000fe20008000000 */
[----:B------:R-:W-:Y:S01]  /*61490*/  ISETP.LT.AND P3, PT, R7, UR9, !P3 ;  /* 0x0000000907007c0c */ /* 0x000fe2000df61270 */
[----:B------:R-:W3:Y:S02]  /*614a0*/  LDCU UR73, c[0x0][0x398] ;  /* 0x00007300ff4977ac */ /* 0x000ee40008000800 */
[----:B------:R0:W-:Y:S01]  /*614b0*/  @P2 STG.E.U16 desc[UR38][R20.64], R0 ;  /* 0x0000000014002986 */ /* 0x0001e2000c101526 */
[----:B------:R-:W-:Y:S01]  /*614c0*/  ISETP.GE.AND P2, PT, R22, UR14, PT ;  /* 0x0000000e16007c0c */ /* 0x000fe2000bf46270 */
[C---:B------:R-:W-:Y:S01]  /*614d0*/  IMAD.WIDE R22, R3.reuse, 0x2, R16 ;  /* 0x0000000203167825 */ /* 0x040fe200078e0210 */
[----:B------:R-:W1:Y:S03]  /*614e0*/  LDCU UR14, c[0x0][0x39c] ;  /* 0x00007380ff0e77ac */ /* 0x000e660008000800 */
        /* <DEDUP_REMOVED lines=9> */
[----:B------:R3:W-:Y:S01]  /*61580*/  @P4 STG.E.U16 desc[UR38][R22.64], R0 ;  /* 0x0000000016004986 */ /* 0x0007e2000c101526 */
[----:B------:R-:W-:Y:S01]  /*61590*/  ISETP.LT.AND P4, PT, R15, UR12, !P1 ;  /* 0x0000000c0f007c0c */ /* 0x000fe2000cf81270 */
[----:B------:R-:W1:Y:S02]  /*615a0*/  LDCU UR12, c[0x0][0x398] ;  /* 0x00007300ff0c77ac */ /* 0x000e640008000800 */
[----:B0-----:R-:W2:Y:S01]  /*615b0*/  LDL.LU R27, [R1+0xe4] ;  /* 0x0000e400011b7983 */ /* 0x001ea20000300800 */
[----:B------:R-:W-:-:S03]  /*615c0*/  IMAD.WIDE R20, R3, 0x2, R18 ;  /* 0x0000000203147825 */ /* 0x000fc600078e0212 */
[----:B----4-:R0:W-:Y:S01]  /*615d0*/  @P6 STG.E.U16 desc[UR38][R24.64], R5 ;  /* 0x0000000518006986 */ /* 0x0101e2000c101526 */
[----:B---3--:R-:W-:Y:S01]  /*615e0*/  PRMT R0, R5, 0x7632, R0 ;  /* 0x0000763205007816 */ /* 0x008fe20000000000 */
[----:B------:R-:W-:Y:S01]  /*615f0*/  VIADD R22, R6, 0x14 ;  /* 0x0000001406167836 */ /* 0x000fe20000000000 */
[----:B------:R-:W-:Y:S01]  /*61600*/  ISETP.LT.AND P6, PT, R14, UR17, !P1 ;  /* 0x000000110e007c0c */ /* 0x000fe2000cfc1270 */
[----:B------:R-:W-:Y:S01]  /*61610*/  VIADD R3, R3, UR4 ;  /* 0x0000000403037c36 */ /* 0x000fe20008000000 */
[----:B------:R-:W3:Y:S01]  /*61620*/  LDCU UR17, c[0x0][0x398] ;  /* 0x00007300ff1177ac */ /* 0x000ee20008000800 */
[----:B------:R4:W-:Y:S01]  /*61630*/  @P3 STG.E.U16 desc[UR38][R20.64], R0 ;  /* 0x0000000014003986 */ /* 0x0009e2000c101526 */
[----:B------:R-:W-:Y:S01]  /*61640*/  ISETP.GE.AND P3, PT, R22, UR21, PT ;  /* 0x0000001516007c0c */ /* 0x000fe2000bf66270 */
[C---:B------:R-:W-:Y:S02]  /*61650*/  IMAD.WIDE R22, R3.reuse, 0x2, R16 ;  /* 0x0000000203167825 */ /* 0x040fe400078e0210 */
[----:B0-----:R-:W3:Y:S02]  /*61660*/  LDL.LU R5, [R1+0xd4] ;  /* 0x0000d40001057983 */ /* 0x001ee40000300800 */
[----:B------:R-:W-:Y:S01]  /*61670*/  IMAD.WIDE R24, R3, 0x2, R10 ;  /* 0x0000000203187825 */ /* 0x000fe200078e020a */
[----:B------:R-:W-:Y:S01]  /*61680*/  ISETP.LT.AND P1, PT, R7, UR77, !P1 ;  /* 0x0000004d07007c0c */ /* 0x000fe2000cf21270 */
[----:B------:R-:W0:Y:S02]  /*61690*/  LDCU UR21, c[0x0][0x398] ;  /* 0x00007300ff1577ac */ /* 0x000e240008000800 */
[----:B----4-:R-:W-:Y:S01]  /*616a0*/  IMAD.WIDE R20, R3, 0x2, R8 ;  /* 0x0000000203147825 */ /* 0x010fe200078e0208 */
[----:B------:R-:W4:Y:S01]  /*616b0*/  LDCU UR77, c[0x0][0x398] ;  /* 0x00007300ff4d77ac */ /* 0x000f220008000800 */
[----:B------:R-:W-:-:S03]  /*616c0*/  PRMT R0, R13, 0x7632, R0 ;  /* 0x000076320d007816 */ /* 0x000fc60000000000 */
[----:B------:R-:W-:Y:S04]  /*616d0*/  @P5 STG.E.U16 desc[UR38][R20.64], R13 ;  /* 0x0000000d14005986 */ /* 0x000fe8000c101526 */
[----:B------:R0:W-:Y:S04]  /*616e0*/  @P4 STG.E.U16 desc[UR38][R22.64], R0 ;  /* 0x0000000016004986 */ /* 0x0001e8000c101526 */
[----:B--2---:R2:W-:Y:S01]  /*616f0*/  @P6 STG.E.U16 desc[UR38][R24.64], R12 ;  /* 0x0000000c18006986 */ /* 0x0045e2000c101526 */
[----:B0-----:R-:W-:-:S03]  /*61700*/  PRMT R0, R12, 0x7632, R0 ;  /* 0x000076320c007816 */ /* 0x001fc60000000000 */
[----:B--2---:R-:W2:Y:S04]  /*61710*/  LDL.LU R12, [R1+0x108] ;  /* 0x00010800010c7983 */ /* 0x004ea80000300800 */
[----:B------:R-:W4:Y:S01]  /*61720*/  LDL.LU R13, [R1+0xf8] ;  /* 0x0000f800010d7983 */ /* 0x000f220000300800 */
[----:B------:R-:W-:Y:S01]  /*61730*/  ISETP.LT.AND P5, PT, R29, UR16, !P2 ;  /* 0x000000101d007c0c */ /* 0x000fe2000d7a1270 */
[----:B------:R-:W-:Y:S01]  /*61740*/  IMAD.WIDE R20, R3, 0x2, R18 ;  /* 0x0000000203147825 */ /* 0x000fe200078e0212 */
[----:B------:R-:W-:Y:S01]  /*61750*/  ISETP.LT.AND P4, PT, R15, UR8, !P2 ;  /* 0x000000080f007c0c */ /* 0x000fe2000d781270 */
[----:B------:R-:W0:Y:S01]  /*61760*/  LDCU UR16, c[0x0][0x39c] ;  /* 0x00007380ff1077ac */ /* 0x000e220008000800 */
[----:B------:R-:W-:Y:S01]  /*61770*/  ISETP.LT.AND P6, PT, R14, UR20, !P2 ;  /* 0x000000140e007c0c */ /* 0x000fe2000d7c1270 */
[----:B------:R-:W-:-:S02]  /*61780*/  VIADD R22, R6, 0x15 ;  /* 0x0000001506167836 */ /* 0x000fc40000000000 */
[----:B------:R-:W-:Y:S01]  /*61790*/  VIADD R26, R3, UR4 ;  /* 0x00000004031a7c36 */ /* 0x000fe20008000000 */
[----:B------:R1:W-:Y:S01]  /*617a0*/  @P1 STG.E.U16 desc[UR38][R20.64], R0 ;  /* 0x0000000014001986 */ /* 0x0003e2000c101526 */
[----:B------:R-:W0:Y:S01]  /*617b0*/  LDCU UR8, c[0x0][0x398] ;  /* 0x00007300ff0877ac */ /* 0x000e220008000800 */
[----:B------:R-:W-:Y:S01]  /*617c0*/  ISETP.GE.AND P1, PT, R22, UR30, PT ;  /* 0x0000001e16007c0c */ /* 0x000fe2000bf26270 */
[C---:B------:R-:W-:Y:S01]  /*617d0*/  IMAD.WIDE R22, R26.reuse, 0x2, R16 ;  /* 0x000000021a167825 */ /* 0x040fe200078e0210 */
[----:B------:R-:W-:Y:S01]  /*617e0*/  ISETP.LT.AND P2, PT, R7, UR19, !P2 ;  /* 0x0000001307007c0c */ /* 0x000fe2000d741270 */
[----:B------:R-:W0:Y:S02]  /*617f0*/  LDCU UR20, c[0x0][0x398] ;  /* 0x00007300ff1477ac */ /* 0x000e240008000800 */
[C---:B------:R-:W-:Y:S01]  /*61800*/  IMAD.WIDE R24, R26.reuse, 0x2, R10 ;  /* 0x000000021a187825 */ /* 0x040fe200078e020a */
[----:B------:R-:W0:Y:S03]  /*61810*/  LDCU UR19, c[0x0][0x398] ;  /* 0x00007300ff1377ac */ /* 0x000e260008000800 */
[C---:B-1----:R-:W-:Y:S01]  /*61820*/  IMAD.WIDE R20, R26.reuse, 0x2, R8 ;  /* 0x000000021a147825 */ /* 0x042fe200078e0208 */
[----:B------:R-:W1:Y:S03]  /*61830*/  LDCU UR30, c[0x0][0x398] ;  /* 0x00007300ff1e77ac */ /* 0x000e660008000800 */
[----:B------:R-:W-:Y:S01]  /*61840*/  VIADD R3, R26, UR4 ;  /* 0x000000041a037c36 */ /* 0x000fe20008000000 */
[----:B------:R-:W-:Y:S01]  /*61850*/  PRMT R0, R27, 0x7632, R0 ;  /* 0x000076321b007816 */ /* 0x000fe20000000000 */
[----:B------:R0:W-:Y:S01]  /*61860*/  @P5 STG.E.U16 desc[UR38][R20.64], R27 ;  /* 0x0000001b14005986 */ /* 0x0001e2000c101526 */
[----:B------:R-:W-:Y:S01]  /*61870*/  ISETP.LT.AND P5, PT, R29, UR22, !P3 ;  /* 0x000000161d007c0c */ /* 0x000fe2000dfa1270 */
[----:B------:R-:W1:Y:S02]  /*61880*/  LDCU UR22, c[0x0][0x39c] ;  /* 0x00007380ff1677ac */ /* 0x000e640008000800 */
[----:B------:R0:W-:Y:S01]  /*61890*/  @P4 STG.E.U16 desc[UR38][R22.64], R0 ;  /* 0x0000000016004986 */ /* 0x0001e2000c101526 */
[----:B------:R-:W-:Y:S01]  /*618a0*/  ISETP.LT.AND P4, PT, R14, UR23, !P3 ;  /* 0x000000170e007c0c */ /* 0x000fe2000df81270 */
[----:B------:R-:W1:Y:S02]  /*618b0*/  LDCU UR23, c[0x0][0x398] ;  /* 0x00007300ff1777ac */ /* 0x000e640008000800 */
[----:B---3--:R3:W-:Y:S01]  /*618c0*/  @P6 STG.E.U16 desc[UR38][R24.64], R5 ;  /* 0x0000000518006986 */ /* 0x0087e2000c101526 */
[----:B------:R-:W-:Y:S01]  /*618d0*/  ISETP.LT.AND P6, PT, R15, UR29, !P3 ;  /* 0x0000001d0f007c0c */ /* 0x000fe2000dfc1270 */
[----:B0-----:R-:W-:Y:S01]  /*618e0*/  IMAD.WIDE R20, R26, 0x2, R18 ;  /* 0x000000021a147825 */ /* 0x001fe200078e0212 */
[----:B------:R-:W-:Y:S01]  /*618f0*/  PRMT R0, R5, 0x7632, R0 ;  /* 0x0000763205007816 */ /* 0x000fe20000000000 */
[----:B------:R-:W0:Y:S02]  /*61900*/  LDCU UR29, c[0x0][0x398] ;  /* 0x00007300ff1d77ac */ /* 0x000e240008000800 */
[----:B------:R-:W-:-:S02]  /*61910*/  IMAD.WIDE R22, R3, 0x2, R8 ;  /* 0x0000000203167825 */ /* 0x000fc400078e0208 */
[----:B------:R-:W-:Y:S02]  /*61920*/  @P2 STG.E.U16 desc[UR38][R20.64], R0 ;  /* 0x0000000014002986 */ /* 0x000fe4000c101526 */
[C---:B------:R-:W-:Y:S02]  /*61930*/  IMAD.WIDE R26, R3.reuse, 0x2, R10 ;  /* 0x00000002031a7825 */ /* 0x040fe400078e020a */
[----:B---3--:R-:W3:Y:S02]  /*61940*/  LDL.LU R5, [R1+0xe8] ;  /* 0x0000e80001057983 */ /* 0x008ee40000300800 */
[----:B------:R-:W-:Y:S02]  /*61950*/  IMAD.WIDE R24, R3, 0x2, R16 ;  /* 0x0000000203187825 */ /* 0x000fe400078e0210 */
[----:B------:R-:W3:Y:S01]  /*61960*/  LDL.LU R14, [R1+0xd8] ;  /* 0x0000d800010e7983 */ /* 0x000ee20000300800 */
[----:B--2---:R-:W-:-:S03]  /*61970*/  PRMT R28, R12, 0x7632, R28 ;  /* 0x000076320c1c7816 */ /* 0x004fc6000000001c */
[----:B------:R2:W-:Y:S04]  /*61980*/  @P5 STG.E.U16 desc[UR38][R22.64], R12 ;  /* 0x0000000c16005986 */ /* 0x0005e8000c101526 */
[----:B------:R-:W-:Y:S04]  /*61990*/  @P6 STG.E.U16 desc[UR38][R24.64], R28 ;  /* 0x0000001c18006986 */ /* 0x000fe8000c101526 */
[----:B----4-:R4:W-:Y:S04]  /*619a0*/  @P4 STG.E.U16 desc[UR38][R26.64], R13 ;  /* 0x0000000d1a004986 */ /* 0x0109e8000c101526 */
[----:B--2---:R-:W2:Y:S04]  /*619b0*/  LDL.LU R12, [R1+0x2008] ;  /* 0x00200800010c7983 */ /* 0x004ea80000300800 */
[----:B----4-:R-:W4:Y:S01]  /*619c0*/  LDL.LU R27, [R1+0xc54] ;  /* 0x000c5400011b7983 */ /* 0x010f220000300800 */
[----:B------:R-:W-:-:S02]  /*619d0*/  ISETP.LT.AND P3, PT, R7, UR28, !P3 ;  /* 0x0000001c07007c0c */ /* 0x000fc4000df61270 */
[----:B------:R-:W-:Y:S01]  /*619e0*/  PRMT R0, R13, 0x7632, R0 ;  /* 0x000076320d007816 */ /* 0x000fe20000000000 */
[----:B------:R-:W2:Y:S01]  /*619f0*/  LDL.LU R28, [R1+0x10c] ;  /* 0x00010c00011c7983 */ /* 0x000ea20000300800 */
[----:B------:R-:W-:Y:S01]  /*61a00*/  ISETP.LT.AND P4, PT, R29, UR31, !P1 ;  /* 0x0000001f1d007c0c */ /* 0x000fe2000cf81270 */
[----:B------:R-:W-:Y:S01]  /*61a10*/  IMAD.WIDE R20, R3, 0x2, R18 ;  /* 0x0000000203147825 */ /* 0x000fe200078e0212 */
[----:B------:R-:W-:Y:S01]  /*61a20*/  ISETP.LT.AND P6, PT, R15, UR45, !P1 ;  /* 0x0000002d0f007c0c */ /* 0x000fe2000cfc1270 */
[----:B------:R-:W2:Y:S01]  /*61a30*/  LDL.LU R13, [R1+0xfc] ;  /* 0x0000fc00010d7983 */ /* 0x000ea20000300800 */
[----:B------:R-:W0:Y:S01]  /*61a40*/  LDCU UR28, c[0x0][0x398] ;  /* 0x00007300ff1c77ac */ /* 0x000e220008000800 */
[----:B------:R-:W-:Y:S02]  /*61a50*/  VIADD R3, R3, UR4 ;  /* 0x0000000403037c36 */ /* 0x000fe40008000000 */
[C---:B------:R-:W-:Y:S01]  /*61a60*/  VIADD R22, R6.reuse, 0x16 ;  /* 0x0000001606167836 */ /* 0x040fe20000000000 */
[----:B------:R-:W0:Y:S01]  /*61a70*/  LDCU UR31, c[0x0][0x39c] ;  /* 0x00007380ff1f77ac */ /* 0x000e220008000800 */
[----:B------:R-:W-:Y:S01]  /*61a80*/  VIADD R23, R6, 0x17 ;  /* 0x0000001706177836 */ /* 0x000fe20000000000 */
[----:B------:R1:W-:Y:S02]  /*61a90*/  @P3 STG.E.U16 desc[UR38][R20.64], R0 ;  /* 0x0000000014003986 */ /* 0x0003e4000c101526 */
[----:B------:R-:W-:Y:S01]  /*61aa0*/  ISETP.GE.AND P2, PT, R22, UR56, PT ;  /* 0x0000003816007c0c */ /* 0x000fe2000bf46270 */
[----:B------:R-:W-:Y:S01]  /*61ab0*/  IMAD.WIDE R24, R3, 0x2, R10 ;  /* 0x0000000203187825 */ /* 0x000fe200078e020a */
[----:B------:R-:W-:Y:S01]  /*61ac0*/  ISETP.GE.AND P3, PT, R23, UR61, PT ;  /* 0x0000003d17007c0c */ /* 0x000fe2000bf66270 */
[----:B------:R-:W0:Y:S02]  /*61ad0*/  LDCU UR45, c[0x0][0x398] ;  /* 0x00007300ff2d77ac */ /* 0x000e240008000800 */
[C---:B------:R-:W-:Y:S01]  /*61ae0*/  IMAD.WIDE R22, R3.reuse, 0x2, R16 ;  /* 0x0000000203167825 */ /* 0x040fe200078e0210 */
[----:B------:R-:W0:Y:S03]  /*61af0*/  LDCU UR56, c[0x0][0x398] ;  /* 0x00007300ff3877ac */ /* 0x000e260008000800 */
[----:B-1----:R-:W-:Y:S01]  /*61b00*/  IMAD.WIDE R20, R3, 0x2, R8 ;  /* 0x0000000203147825 */ /* 0x002fe200078e0208 */
[----:B------:R-:W1:Y:S01]  /*61b10*/  LDCU UR61, c[0x0][0x398] ;  /* 0x00007300ff3d77ac */ /* 0x000e620008000800 */
[----:B---3--:R-:W-:-:S03]  /*61b20*/  PRMT R0, R5, 0x7632, R0 ;  /* 0x0000763205007816 */ /* 0x008fc60000000000 */
[----:B------:R3:W-:Y:S04]  /*61b30*/  @P4 STG.E.U16 desc[UR38][R20.64], R5 ;  /* 0x0000000514004986 */ /* 0x0007e8000c101526 */
[----:B------:R0:W-:Y:S04]  /*61b40*/  @P6 STG.E.U16 desc[UR38][R22.64], R0 ;  /* 0x0000000016006986 */ /* 0x0001e8000c101526 */
[----:B---3--:R-:W3:Y:S01]  /*61b50*/  LDL.LU R5, [R1+0xec] ;  /* 0x0000ec0001057983 */ /* 0x008ee20000300800 */
[----:B0-----:R-:W-:Y:S02]  /*61b60*/  PRMT R0, R14, 0x7632, R0 ;  /* 0x000076320e007816 */ /* 0x001fe40000000000 */
[----:B----4-:R-:W-:-:S02]  /*61b70*/  ISETP.LT.AND P5, PT, R27, UR55, !P1 ;  /* 0x000000371b007c0c */ /* 0x010fc4000cfa1270 */
[----:B------:R-:W-:Y:S01]  /*61b80*/  ISETP.LT.AND P4, PT, R29, UR57, !P2 ;  /* 0x000000391d007c0c */ /* 0x000fe2000d781270 */
[----:B------:R-:W-:Y:S01]  /*61b90*/  IMAD.WIDE R20, R3, 0x2, R18 ;  /* 0x0000000203147825 */ /* 0x000fe200078e0212 */
[----:B------:R-:W-:Y:S01]  /*61ba0*/  ISETP.LT.AND P1, PT, R7, UR54, !P1 ;  /* 0x0000003607007c0c */ /* 0x000fe2000cf21270 */
[----:B------:R-:W0:Y:S01]  /*61bb0*/  LDCU UR54, c[0x0][0x398] ;  /* 0x00007300ff3677ac */ /* 0x000e220008000800 */
[----:B------:R-:W-:Y:S01]  /*61bc0*/  ISETP.LT.AND P6, PT, R15, UR58, !P2 ;  /* 0x0000003a0f007c0c */ /* 0x000fe2000d7c1270 */
[----:B------:R-:W-:Y:S01]  /*61bd0*/  VIADD R22, R6, 0x18 ;  /* 0x0000001806167836 */ /* 0x000fe20000000000 */
[----:B------:R-:W4:Y:S05]  /*61be0*/  LDCU UR55, c[0x0][0x398] ;  /* 0x00007300ff3777ac */ /* 0x000f2a0008000800 */
[----:B------:R0:W-:Y:S01]  /*61bf0*/  @P5 STG.E.U16 desc[UR38][R24.64], R14 ;  /* 0x0000000e18005986 */ /* 0x0001e2000c101526 */
[----:B------:R-:W-:Y:S01]  /*61c00*/  VIADD R3, R3, UR4 ;  /* 0x0000000403037c36 */ /* 0x000fe20008000000 */
[----:B------:R-:W1:Y:S01]  /*61c10*/  LDCU UR58, c[0x0][0x39c] ;  /* 0x00007380ff3a77ac */ /* 0x000e620008000800 */
[----:B------:R-:W1:Y:S01]  /*61c20*/  LDCU UR57, c[0x0][0x398] ;  /* 0x00007300ff3977ac */ /* 0x000e620008000800 */
[----:B0-----:R-:W4:Y:S01]  /*61c30*/  LDL.LU R14, [R1+0xdc] ;  /* 0x0000dc00010e7983 */ /* 0x001f220000300800 */
[----:B------:R-:W-:-:S03]  /*61c40*/  ISETP.LT.AND P5, PT, R27, UR60, !P2 ;  /* 0x0000003c1b007c0c */ /* 0x000fc6000d7a1270 */
[----:B------:R0:W-:Y:S01]  /*61c50*/  @P1 STG.E.U16 desc[UR38][R20.64], R0 ;  /* 0x0000000014001986 */ /* 0x0001e2000c101526 */
[----:B------:R-:W-:Y:S01]  /*61c60*/  ISETP.GE.AND P1, PT, R22, UR66, PT ;  /* 0x0000004216007c0c */ /* 0x000fe2000bf26270 */
[----:B------:R-:W-:Y:S01]  /*61c70*/  IMAD.WIDE R22, R3, 0x2, R16 ;  /* 0x0000000203167825 */ /* 0x000fe200078e0210 */
[----:B------:R-:W-:Y:S01]  /*61c80*/  ISETP.LT.AND P2, PT, R7, UR59, !P2 ;  /* 0x0000003b07007c0c */ /* 0x000fe2000d741270 */
[----:B------:R-:W1:Y:S02]  /*61c90*/  LDCU UR59, c[0x0][0x398] ;  /* 0x00007300ff3b77ac */ /* 0x000e640008000800 */
[C---:B------:R-:W-:Y:S01]  /*61ca0*/  IMAD.WIDE R24, R3.reuse, 0x2, R10 ;  /* 0x0000000203187825 */ /* 0x040fe200078e020a */
[----:B------:R-:W1:Y:S03]  /*61cb0*/  LDCU UR60, c[0x0][0x398] ;  /* 0x00007300ff3c77ac */ /* 0x000e660008000800 */
[----:B0-----:R-:W-:Y:S01]  /*61cc0*/  IMAD.WIDE R20, R3, 0x2, R8 ;  /* 0x0000000203147825 */ /* 0x001fe200078e0208 */
[----:B--2---:R-:W-:-:S04]  /*61cd0*/  PRMT R0, R28, 0x7632, R0 ;  /* 0x000076321c007816 */ /* 0x004fc80000000000 */
[----:B------:R0:W-:Y:S01]  /*61ce0*/  @P4 STG.E.U16 desc[UR38][R20.64], R28 ;  /* 0x0000001c14004986 */ /* 0x0001e2000c101526 */
[----:B------:R-:W-:Y:S01]  /*61cf0*/  ISETP.LT.AND P4, PT, R29, UR62, !P3 ;  /* 0x0000003e1d007c0c */ /* 0x000fe2000df81270 */
[----:B------:R-:W2:Y:S02]  /*61d00*/  LDCU UR62, c[0x0][0x39c] ;  /* 0x00007380ff3e77ac */ /* 0x000ea40008000800 */
[----:B------:R1:W-:Y:S04]  /*61d10*/  @P6 STG.E.U16 desc[UR38][R22.64], R0 ;  /* 0x0000000016006986 */ /* 0x0003e8000c101526 */
[----:B0-----:R-:W2:Y:S01]  /*61d20*/  LDL.LU R28, [R1+0xc0] ;  /* 0x0000c000011c7983 */ /* 0x001ea20000300800 */
[----:B------:R-:W-:Y:S01]  /*61d30*/  IMAD.WIDE R20, R3, 0x2, R18 ;  /* 0x0000000203147825 */ /* 0x000fe200078e0212 */
[----:B-1----:R-:W-:-:S02]  /*61d40*/  PRMT R0, R13, 0x7632, R0 ;  /* 0x000076320d007816 */ /* 0x002fc40000000000 */
[----:B------:R0:W-:Y:S01]  /*61d50*/  @P5 STG.E.U16 desc[UR38][R24.64], R13 ;  /* 0x0000000d18005986 */ /* 0x0001e2000c101526 */
[----:B------:R-:W-:Y:S01]  /*61d60*/  VIADD R3, R3, UR4 ;  /* 0x0000000403037c36 */ /* 0x000fe20008000000 */
[----:B------:R-:W-:Y:S01]  /*61d70*/  ISETP.LT.AND P6, PT, R15, UR63, !P3 ;  /* 0x0000003f0f007c0c */ /* 0x000fe2000dfc1270 */
[----:B------:R-:W-:Y:S01]  /*61d80*/  VIADD R22, R6, 0x19 ;  /* 0x0000001906167836 */ /* 0x000fe20000000000 */
[----:B------:R-:W-:Y:S01]  /*61d90*/  ISETP.LT.AND P5, PT, R27, UR65, !P3 ;  /* 0x000000411b007c0c */ /* 0x000fe2000dfa1270 */
[----:B------:R1:W-:Y:S04]  /*61da0*/  @P2 STG.E.U16 desc[UR38][R20.64], R0 ;  /* 0x0000000014002986 */ /* 0x0003e8000c101526 */
[----:B0-----:R-:W2:Y:S01]  /*61db0*/  LDL.LU R13, [R1+0xb0] ;  /* 0x0000b000010d7983 */ /* 0x001ea20000300800 */
[----:B------:R-:W-:Y:S01]  /*61dc0*/  ISETP.GE.AND P2, PT, R22, UR69, PT ;  /* 0x0000004516007c0c */ /* 0x000fe2000bf46270 */
[----:B-1----:R-:W-:-:S04]  /*61dd0*/  IMAD.WIDE R20, R3, 0x2, R8 ;  /* 0x0000000203147825 */ /* 0x002fc800078e0208 */
[----:B------:R-:W-:-:S04]  /*61de0*/  IMAD.WIDE R22, R3, 0x2, R16 ;  /* 0x0000000203167825 */ /* 0x000fc800078e0210 */
[----:B------:R-:W-:Y:S01]  /*61df0*/  IMAD.WIDE R24, R3, 0x2, R10 ;  /* 0x0000000203187825 */ /* 0x000fe200078e020a */
[----:B---3--:R-:W-:Y:S01]  /*61e00*/  PRMT R0, R5, 0x7632, R0 ;  /* 0x0000763205007816 */ /* 0x008fe20000000000 */
[----:B------:R0:W-:Y:S04]  /*61e10*/  @P4 STG.E.U16 desc[UR38][R20.64], R5 ;  /* 0x0000000514004986 */ /* 0x0001e8000c101526 */
[----:B------:R4:W-:Y:S04]  /*61e20*/  @P6 STG.E.U16 desc[UR38][R22.64], R0 ;  /* 0x0000000016006986 */ /* 0x0009e8000c101526 */
[----:B0-----:R-:W3:Y:S01]  /*61e30*/  LDL.LU R5, [R1+0xa0] ;  /* 0x0000a00001057983 */ /* 0x001ee20000300800 */
[----:B----4-:R-:W-:-:S03]  /*61e40*/  PRMT R0, R14, 0x7632, R0 ;  /* 0x000076320e007816 */ /* 0x010fc60000000000 */
[----:B------:R0:W-:Y:S04]  /*61e50*/  @P5 STG.E.U16 desc[UR38][R24.64], R14 ;  /* 0x0000000e18005986 */ /* 0x0001e8000c101526 */
[----:B0-----:R-:W4:Y:S01]  /*61e60*/  LDL.LU R14, [R1+0x90] ;  /* 0x00009000010e7983 */ /* 0x001f220000300800 */
[----:B------:R-:W-:Y:S02]  /*61e70*/  ISETP.LT.AND P3, PT, R7, UR64, !P3 ;  /* 0x0000004007007c0c */ /* 0x000fe4000df61270 */
[----:B------:R-:W-:Y:S01]  /*61e80*/  ISETP.LT.AND P6, PT, R29, UR67, !P1 ;  /* 0x000000431d007c0c */ /* 0x000fe2000cfc1270 */
[----:B------:R-:W-:Y:S01]  /*61e90*/  IMAD.WIDE R20, R3, 0x2, R18 ;  /* 0x0000000203147825 */ /* 0x000fe200078e0212 */
[----:B------:R-:W-:-:S03]  /*61ea0*/  ISETP.LT.AND P5, PT, R15, UR68, !P1 ;  /* 0x000000440f007c0c */ /* 0x000fc6000cfa1270 */
[----:B------:R-:W-:Y:S01]  /*61eb0*/  VIADD R3, R3, UR4 ;  /* 0x0000000403037c36 */ /* 0x000fe20008000000 */
[----:B------:R-:W-:-:S05]  /*61ec0*/  ISETP.LT.AND P4, PT, R27, UR70, !P1 ;  /* 0x000000461b007c0c */ /* 0x000fca000cf81270 */
[----:B------:R0:W-:Y:S01]  /*61ed0*/  @P3 STG.E.U16 desc[UR38][R20.64], R0 ;  /* 0x0000000014003986 */ /* 0x0001e2000c101526 */
[----:B------:R-:W-:Y:S01]  /*61ee0*/  IMAD.WIDE R22, R3, 0x2, R16 ;  /* 0x0000000203167825 */ /* 0x000fe200078e0210 */
[----:B------:R-:W-:Y:S01]  /*61ef0*/  ISETP.LT.AND P3, PT, R7, UR24, !P1 ;  /* 0x0000001807007c0c */ /* 0x000fe2000cf61270 */
[----:B------:R-:W1:Y:S02]  /*61f00*/  LDCU UR24, c[0x0][0x398] ;  /* 0x00007300ff1877ac */ /* 0x000e640008000800 */
[----:B------:R-:W-:Y:S01]  /*61f10*/  IMAD.WIDE R24, R3, 0x2, R10 ;  /* 0x0000000203187825 */ /* 0x000fe200078e020a */
[----:B--2---:R-:W-:-:S03]  /*61f20*/  PRMT R26, R28, 0x7632, R26 ;  /* 0x000076321c1a7816 */ /* 0x004fc6000000001a */
[----:B0-----:R-:W-:-:S04]  /*61f30*/  IMAD.WIDE R20, R3, 0x2, R8 ;  /* 0x0000000203147825 */ /* 0x001fc800078e0208 */
[----:B------:R-:W-:Y:S01]  /*61f40*/  VIADD R0, R6, 0x1a ;  /* 0x0000001a06007836 */ /* 0x000fe20000000000 */
[----:B------:R0:W-:Y:S01]  /*61f50*/  @P6 STG.E.U16 desc[UR38][R20.64], R28 ;  /* 0x0000001c14006986 */ /* 0x0001e2000c101526 */
[----:B------:R-:W-:-:S03]  /*61f60*/  ISETP.LT.AND P6, PT, R29, UR71, !P2 ;  /* 0x000000471d007c0c */ /* 0x000fc6000d7c1270 */
[----:B------:R-:W-:Y:S01]  /*61f70*/  ISETP.GE.AND P1, PT, R0, UR34, PT ;  /* 0x0000002200007c0c */ /* 0x000fe2000bf26270 */
[----:B------:R-:W-:Y:S01]  /*61f80*/  @P5 STG.E.U16 desc[UR38][R22.64], R26 ;  /* 0x0000001a16005986 */ /* 0x000fe2000c101526 */
[----:B------:R-:W-:Y:S01]  /*61f90*/  PRMT R0, R13, 0x7632, R0 ;  /* 0x000076320d007816 */ /* 0x000fe20000000000 */
[----:B------:R-:W2:Y:S02]  /*61fa0*/  LDCU UR34, c[0x0][0x398] ;  /* 0x00007300ff2277ac */ /* 0x000ea40008000800 */
[----:B0-----:R-:W2:Y:S01]  /*61fb0*/  LDL.LU R28, [R1+0xc4] ;  /* 0x0000c400011c7983 */ /* 0x001ea20000300800 */
[----:B------:R-:W-:-:S03]  /*61fc0*/  IMAD.WIDE R20, R3, 0x2, R18 ;  /* 0x0000000203147825 */ /* 0x000fc600078e0212 */
[----:B------:R0:W-:Y:S01]  /*61fd0*/  @P4 STG.E.U16 desc[UR38][R24.64], R13 ;  /* 0x0000000d18004986 */ /* 0x0001e2000c101526 */
[----:B------:R-:W-:Y:S01]  /*61fe0*/  VIADD R3, R3, UR4 ;  /* 0x0000000403037c36 */ /* 0x000fe20008000000 */
[----:B------:R-:W-:Y:S01]  /*61ff0*/  ISETP.LT.AND P5, PT, R15, UR26, !P2 ;  /* 0x0000001a0f007c0c */ /* 0x000fe2000d7a1270 */
[----:B------:R-:W1:Y:S01]  /*62000*/  LDCU UR26, c[0x0][0x398] ;  /* 0x00007300ff1a77ac */ /* 0x000e620008000800 */
[----:B------:R-:W-:Y:S01]  /*62010*/  ISETP.LT.AND P4, PT, R27, UR72, !P2 ;  /* 0x000000481b007c0c */ /* 0x000fe2000d781270 */
[----:B------:R1:W-:Y:S04]  /*62020*/  @P3 STG.E.U16 desc[UR38][R20.64], R0 ;  /* 0x0000000014003986 */ /* 0x0003e8000c101526 */
[----:B0-----:R-:W2:Y:S01]  /*62030*/  LDL.LU R13, [R1+0xb4] ;  /* 0x0000b400010d7983 */ /* 0x001ea20000300800 */
[----:B-1----:R-:W-:-:S04]  /*62040*/  IMAD.WIDE R20, R3, 0x2, R8 ;  /* 0x0000000203147825 */ /* 0x002fc800078e0208 */
[----:B------:R-:W-:Y:S02]  /*62050*/  VIADD R0, R6, 0x1b ;  /* 0x0000001b06007836 */ /* 0x000fe40000000000 */
[----:B------:R-:W-:Y:S01]  /*62060*/  IMAD.WIDE R22, R3, 0x2, R16 ;  /* 0x0000000203167825 */ /* 0x000fe200078e0210 */
[----:B------:R-:W-:Y:S01]  /*62070*/  ISETP.LT.AND P3, PT, R7, UR32, !P2 ;  /* 0x0000002007007c0c */ /* 0x000fe2000d761270 */
[----:B------:R-:W0:Y:S02]  /*62080*/  LDCU UR32, c[0x0][0x39c] ;  /* 0x00007380ff2077ac */ /* 0x000e240008000800 */
[----:B------:R-:W-:Y:S01]  /*62090*/  IMAD.WIDE R24, R3, 0x2, R10 ;  /* 0x0000000203187825 */ /* 0x000fe200078e020a */
[----:B------:R-:W-:Y:S01]  /*620a0*/  ISETP.GE.AND P2, PT, R0, UR42, PT ;  /* 0x0000002a00007c0c */ /* 0x000fe2000bf46270 */
[----:B------:R-:W1:Y:S01]  /*620b0*/  LDCU UR42, c[0x0][0x398] ;  /* 0x00007300ff2a77ac */ /* 0x000e620008000800 */
[----:B---3--:R-:W-:Y:S01]  /*620c0*/  PRMT R26, R5, 0x7632, R26 ;  /* 0x00007632051a7816 */ /* 0x008fe2000000001a */
[----:B------:R3:W-:Y:S04]  /*620d0*/  @P6 STG.E.U16 desc[UR38][R20.64], R5 ;  /* 0x0000000514006986 */ /* 0x0007e8000c101526 */
[----:B------:R-:W-:Y:S04]  /*620e0*/  @P5 STG.E.U16 desc[UR38][R22.64], R26 ;  /* 0x0000001a16005986 */ /* 0x000fe8000c101526 */
[----:B---3--:R-:W3:Y:S04]  /*620f0*/  LDL.LU R5, [R1+0xa4] ;  /* 0x0000a40001057983 */ /* 0x008ee80000300800 */
[----:B----4-:R4:W-:Y:S01]  /*62100*/  @P4 STG.E.U16 desc[UR38][R24.64], R14 ;  /* 0x0000000e18004986 */ /* 0x0109e2000c101526 */
[----:B------:R-:W-:-:S03]  /*62110*/  PRMT R0, R14, 0x7632, R0 ;  /* 0x000076320e007816 */ /* 0x000fc60000000000 */
[----:B----4-:R-:W4:Y:S01]  /*62120*/  LDL.LU R14, [R1+0x94] ;  /* 0x00009400010e7983 */ /* 0x010f220000300800 */
[----:B------:R-:W-:Y:S01]  /*62130*/  ISETP.LT.AND P6, PT, R29, UR40, !P1 ;  /* 0x000000281d007c0c */ /* 0x000fe2000cfc1270 */
[----:B------:R-:W-:Y:S01]  /*62140*/  IMAD.WIDE R20, R3, 0x2, R18 ;  /* 0x0000000203147825 */ /* 0x000fe200078e0212 */
[----:B------:R-:W-:Y:S01]  /*62150*/  ISETP.LT.AND P5, PT, R15, UR36, !P1 ;  /* 0x000000240f007c0c */ /* 0x000fe2000cfa1270 */
[----:B------:R-:W0:Y:S02]  /*62160*/  LDCU UR36, c[0x0][0x398] ;  /* 0x00007300ff2477ac */ /* 0x000e240008000800 */
[----:B------:R-:W-:Y:S01]  /*62170*/  VIADD R3, R3, UR4 ;  /* 0x0000000403037c36 */ /* 0x000fe20008000000 */
[----:B------:R-:W-:Y:S01]  /*62180*/  ISETP.LT.AND P4, PT, R27, UR43, !P1 ;  /* 0x0000002b1b007c0c */ /* 0x000fe2000cf81270 */
[----:B------:R1:W-:Y:S01]  /*62190*/  @P3 STG.E.U16 desc[UR38][R20.64], R0 ;  /* 0x0000000014003986 */ /* 0x0003e2000c101526 */
[----:B------:R-:W-:Y:S01]  /*621a0*/  ISETP.LT.AND P3, PT, R7, UR41, !P1 ;  /* 0x0000002907007c0c */ /* 0x000fe2000cf61270 */
[C---:B------:R-:W-:Y:S01]  /*621b0*/  IMAD.WIDE R22, R3.reuse, 0x2, R16 ;  /* 0x0000000203167825 */ /* 0x040fe200078e0210 */
[----:B------:R-:W0:Y:S03]  /*621c0*/  LDCU UR40, c[0x0][0x398] ;  /* 0x00007300ff2877ac */ /* 0x000e260008000800 */
[C---:B------:R-:W-:Y:S01]  /*621d0*/  IMAD.WIDE R24, R3.reuse, 0x2, R10 ;  /* 0x0000000203187825 */ /* 0x040fe200078e020a */
[----:B------:R-:W0:Y:S01]  /*621e0*/  LDCU UR41, c[0x0][0x398] ;  /* 0x00007300ff2977ac */ /* 0x000e220008000800 */
[----:B------:R-:W0:Y:S02]  /*621f0*/  LDCU UR43, c[0x0][0x398] ;  /* 0x00007300ff2b77ac */ /* 0x000e240008000800 */
[----:B-1----:R-:W-:-:S04]  /*62200*/  IMAD.WIDE R20, R3, 0x2, R8 ;  /* 0x0000000203147825 */ /* 0x002fc800078e0208 */
[----:B------:R-:W-:Y:S01]  /*62210*/  VIADD R0, R6, 0x1c ;  /* 0x0000001c06007836 */ /* 0x000fe20000000000 */
[----:B--2---:R-:W-:Y:S01]  /*62220*/  PRMT R26, R28, 0x7632, R26 ;  /* 0x000076321c1a7816 */ /* 0x004fe2000000001a */
[----:B------:R1:W-:Y:S03]  /*62230*/  @P6 STG.E.U16 desc[UR38][R20.64], R28 ;  /* 0x0000001c14006986 */ /* 0x0003e6000c101526 */
[----:B------:R-:W-:Y:S01]  /*62240*/  ISETP.GE.AND P1, PT, R0, UR48, PT ;  /* 0x0000003000007c0c */ /* 0x000fe2000bf26270 */
[----:B------:R-:W2:Y:S01]  /*62250*/  LDCU UR48, c[0x0][0x398] ;  /* 0x00007300ff3077ac */ /* 0x000ea20008000800 */
[----:B------:R-:W-:Y:S01]  /*62260*/  @P5 STG.E.U16 desc[UR38][R22.64], R26 ;  /* 0x0000001a16005986 */ /* 0x000fe2000c101526 */
[----:B------:R-:W-:Y:S01]  /*62270*/  ISETP.LT.AND P6, PT, R29, UR46, !P2 ;  /* 0x0000002e1d007c0c */ /* 0x000fe2000d7c1270 */
[----:B------:R-:W0:Y:S02]  /*62280*/  LDCU UR46, c[0x0][0x398] ;  /* 0x00007300ff2e77ac */ /* 0x000e240008000800 */
[----:B-1----:R-:W2:Y:S01]  /*62290*/  LDL.LU R28, [R1+0xc8] ;  /* 0x0000c800011c7983 */ /* 0x002ea20000300800 */
[----:B------:R-:W-:-:S03]  /*622a0*/  PRMT R0, R13, 0x7632, R0 ;  /* 0x000076320d007816 */ /* 0x000fc60000000000 */
[----:B------:R1:W-:Y:S01]  /*622b0*/  @P4 STG.E.U16 desc[UR38][R24.64], R13 ;  /* 0x0000000d18004986 */ /* 0x0003e2000c101526 */
[----:B------:R-:W-:Y:S01]  /*622c0*/  IMAD.WIDE R20, R3, 0x2, R18 ;  /* 0x0000000203147825 */ /* 0x000fe200078e0212 */
[----:B------:R-:W-:Y:S01]  /*622d0*/  ISETP.LT.AND P5, PT, R15, UR44, !P2 ;  /* 0x0000002c0f007c0c */ /* 0x000fe2000d7a1270 */
[----:B------:R-:W0:Y:S02]  /*622e0*/  LDCU UR44, c[0x0][0x398] ;  /* 0x00007300ff2c77ac */ /* 0x000e240008000800 */
[----:B------:R-:W-:Y:S01]  /*622f0*/  VIADD R3, R3, UR4 ;  /* 0x0000000403037c36 */ /* 0x000fe20008000000 */
[----:B------:R-:W-:Y:S01]  /*62300*/  ISETP.LT.AND P4, PT, R27, UR50, !P2 ;  /* 0x000000321b007c0c */ /* 0x000fe2000d781270 */
[----:B-1----:R-:W2:Y:S04]  /*62310*/  LDL.LU R13, [R1+0xb8] ;  /* 0x0000b800010d7983 */ /* 0x002ea80000300800 */
[----:B------:R1:W-:Y:S01]  /*62320*/  @P3 STG.E.U16 desc[UR38][R20.64], R0 ;  /* 0x0000000014003986 */ /* 0x0003e2000c101526 */
[----:B------:R-:W-:Y:S01]  /*62330*/  IMAD.WIDE R22, R3, 0x2, R16 ;  /* 0x0000000203167825 */ /* 0x000fe200078e0210 */
[----:B------:R-:W-:Y:S01]  /*62340*/  ISETP.LT.AND P3, PT, R7, UR13, !P2 ;  /* 0x0000000d07007c0c */ /* 0x000fe2000d761270 */
[----:B------:R-:W0:Y:S02]  /*62350*/  LDCU UR13, c[0x0][0x39c] ;  /* 0x00007380ff0d77ac */ /* 0x000e240008000800 */
[C---:B------:R-:W-:Y:S01]  /*62360*/  IMAD.WIDE R24, R3.reuse, 0x2, R10 ;  /* 0x0000000203187825 */ /* 0x040fe200078e020a */
[----:B------:R-:W0:Y:S03]  /*62370*/  LDCU UR50, c[0x0][0x398] ;  /* 0x00007300ff3277ac */ /* 0x000e260008000800 */
[----:B-1----:R-:W-:-:S04]  /*62380*/  IMAD.WIDE R20, R3, 0x2, R8 ;  /* 0x0000000203147825 */ /* 0x002fc800078e0208 */
[----:B------:R-:W-:-:S05]  /*62390*/  VIADD R0, R6, 0x1d ;  /* 0x0000001d06007836 */ /* 0x000fca0000000000 */
        /* <DEDUP_REMOVED lines=12> */
[----:B------:R-:W0:Y:S01]  /*62460*/  LDCU UR52, c[0x0][0x398] ;  /* 0x00007300ff3477ac */ /* 0x000e220008000800 */
[----:B------:R-:W-:Y:S01]  /*62470*/  ISETP.LT.AND P4, PT, R27, UR75, !P1 ;  /* 0x0000004b1b007c0c */ /* 0x000fe2000cf81270 */
[----:B------:R-:W-:Y:S01]  /*62480*/  VIADD R3, R3, UR4 ;  /* 0x0000000403037c36 */ /* 0x000fe20008000000 */
[----:B------:R1:W-:Y:S01]  /*62490*/  @P3 STG.E.U16 desc[UR38][R20.64], R0 ;  /* 0x0000000014003986 */ /* 0x0003e2000c101526 */
[----:B------:R-:W-:Y:S01]  /*624a0*/  ISETP.LT.AND P3, PT, R7, UR15, !P1 ;  /* 0x0000000f07007c0c */ /* 0x000fe2000cf61270 */
[----:B------:R-:W0:Y:S01]  /*624b0*/  LDCU UR15, c[0x0][0x398] ;  /* 0x00007300ff0f77ac */ /* 0x000e220008000800 */
[----:B------:R-:W-:-:S04]  /*624c0*/  IMAD.WIDE R22, R3, 0x2, R16 ;  /* 0x0000000203167825 */ /* 0x000fc800078e0210 */
[----:B------:R-:W-:-:S04]  /*624d0*/  IMAD.WIDE R24, R3, 0x2, R10 ;  /* 0x0000000203187825 */ /* 0x000fc800078e020a */
[----:B-1----:R-:W-:-:S04]  /*624e0*/  IMAD.WIDE R20, R3, 0x2, R8 ;  /* 0x0000000203147825 */ /* 0x002fc800078e0208 */
[----:B------:R-:W-:Y:S01]  /*624f0*/  VIADD R0, R6, 0x1e ;  /* 0x0000001e06007836 */ /* 0x000fe20000000000 */
[----:B--2---:R-:W-:Y:S01]  /*62500*/  PRMT R26, R28, 0x7632, R26 ;  /* 0x000076321c1a7816 */ /* 0x004fe2000000001a */
[----:B------:R1:W-:Y:S03]  /*62510*/  @P6 STG.E.U16 desc[UR38][R20.64], R28 ;  /* 0x0000001c14006986 */ /* 0x0003e6000c101526 */
[----:B------:R-:W-:Y:S01]  /*62520*/  ISETP.GE.AND P1, PT, R0, UR14, PT ;  /* 0x0000000e00007c0c */ /* 0x000fe2000bf26270 */
[----:B------:R-:W2:Y:S01]  /*62530*/  LDCU UR14, c[0x0][0x398] ;  /* 0x00007300ff0e77ac */ /* 0x000ea20008000800 */
[----:B------:R-:W-:Y:S04]  /*62540*/  @P5 STG.E.U16 desc[UR38][R22.64], R26 ;  /* 0x0000001a16005986 */ /* 0x000fe8000c101526 */
[----:B-1----:R-:W2:Y:S01]  /*62550*/  LDL.LU R28, [R1+0xcc] ;  /* 0x0000cc00011c7983 */ /* 0x002ea20000300800 */
[----:B------:R-:W-:-:S03]  /*62560*/  IMAD.WIDE R20, R3, 0x2, R18 ;  /* 0x0000000203147825 */ /* 0x000fc600078e0212 */
[----:B------:R1:W-:Y:S01]  /*62570*/  @P4 STG.E.U16 desc[UR38][R24.64], R13 ;  /* 0x0000000d18004986 */ /* 0x0003e2000c101526 */
[----:B------:R-:W-:Y:S02]  /*62580*/  ISETP.LT.AND P4, PT, R29, UR73, !P2 ;  /* 0x000000491d007c0c */ /* 0x000fe4000d781270 */
[----:B------:R-:W-:Y:S01]  /*62590*/  PRMT R0, R13, 0x7632, R0 ;  /* 0x000076320d007816 */ /* 0x000fe20000000000 */
[----:B------:R-:W-:Y:S01]  /*625a0*/  VIADD R3, R3, UR4 ;  /* 0x0000000403037c36 */ /* 0x000fe20008000000 */
[----:B------:R-:W-:Y:S01]  /*625b0*/  ISETP.LT.AND P5, PT, R15, UR11, !P2 ;  /* 0x0000000b0f007c0c */ /* 0x000fe2000d7a1270 */
[----:B------:R-:W0:Y:S01]  /*625c0*/  LDCU UR11, c[0x0][0x39c] ;  /* 0x00007380ff0b77ac */ /* 0x000e220008000800 */
[----:B------:R-:W-:Y:S01]  /*625d0*/  ISETP.LT.AND P6, PT, R27, UR76, !P2 ;  /* 0x0000004c1b007c0c */ /* 0x000fe2000d7c1270 */
[----:B------:R0:W-:Y:S04]  /*625e0*/  @P3 STG.E.U16 desc[UR38][R20.64], R0 ;  /* 0x0000000014003986 */ /* 0x0001e8000c101526 */
[----:B-1----:R-:W2:Y:S01]  /*625f0*/  LDL.LU R13, [R1+0xbc] ;  /* 0x0000bc00010d7983 */ /* 0x002ea20000300800 */
[----:B------:R-:W-:-:S02]  /*62600*/  VIADD R24, R6, 0x1f ;  /* 0x0000001f06187836 */ /* 0x000fc40000000000 */
[----:B------:R-:W-:-:S04]  /*62610*/  IMAD.WIDE R22, R3, 0x2, R16 ;  /* 0x0000000203167825 */ /* 0x000fc800078e0210 */
[C---:B0-----:R-:W-:Y:S01]  /*62620*/  IMAD.WIDE R20, R3.reuse, 0x2, R8 ;  /* 0x0000000203147825 */ /* 0x041fe200078e0208 */
[----:B------:R-:W-:Y:S01]  /*62630*/  ISETP.GE.AND P3, PT, R24, UR16, PT ;  /* 0x0000001018007c0c */ /* 0x000fe2000bf66270 */
[----:B------:R-:W0:Y:S02]  /*62640*/  LDCU UR16, c[0x0][0x398] ;  /* 0x00007300ff1077ac */ /* 0x000e240008000800 */
[----:B------:R-:W-:Y:S01]  /*62650*/  IMAD.WIDE R24, R3, 0x2, R10 ;  /* 0x0000000203187825 */ /* 0x000fe200078e020a */
[----:B---3--:R-:W-:Y:S01]  /*62660*/  PRMT R0, R5, 0x7632, R0 ;  /* 0x0000763205007816 */ /* 0x008fe20000000000 */
[----:B------:R1:W-:Y:S04]  /*62670*/  @P4 STG.E.U16 desc[UR38][R20.64], R5 ;  /* 0x0000000514004986 */ /* 0x0003e8000c101526 */
[----:B------:R-:W-:Y:S04]  /*62680*/  @P5 STG.E.U16 desc[UR38][R22.64], R0 ;  /* 0x0000000016005986 */ /* 0x000fe8000c101526 */
[----:B-1----:R-:W3:Y:S04]  /*62690*/  LDL.LU R5, [R1+0xac] ;  /* 0x0000ac0001057983 */ /* 0x002ee80000300800 */
[----:B----4-:R1:W-:Y:S01]  /*626a0*/  @P6 STG.E.U16 desc[UR38][R24.64], R14 ;  /* 0x0000000e18006986 */ /* 0x0103e2000c101526 */
[----:B------:R-:W-:-:S03]  /*626b0*/  PRMT R26, R14, 0x7632, R26 ;  /* 0x000076320e1a7816 */ /* 0x000fc6000000001a */
[----:B-1----:R-:W4:Y:S01]  /*626c0*/  LDL.LU R14, [R1+0x9c] ;  /* 0x00009c00010e7983 */ /* 0x002f220000300800 */
[----:B------:R-:W-:Y:S01]  /*626d0*/  ISETP.LT.AND P2, PT, R7, UR9, !P2 ;  /* 0x0000000907007c0c */ /* 0x000fe2000d741270 */
[----:B------:R-:W-:Y:S01]  /*626e0*/  VIADD R0, R3, UR4 ;  /* 0x0000000403007c36 */ /* 0x000fe20008000000 */
[----:B------:R-:W-:Y:S01]  /*626f0*/  ISETP.LT.AND P5, PT, R29, UR12, !P1 ;  /* 0x0000000c1d007c0c */ /* 0x000fe2000cfa1270 */
[----:B------:R-:W-:Y:S01]  /*62700*/  IMAD.WIDE R20, R3, 0x2, R18 ;  /* 0x0000000203147825 */ /* 0x000fe200078e0212 */
[----:B------:R-:W-:Y:S01]  /*62710*/  ISETP.LT.AND P6, PT, R15, UR17, !P1 ;  /* 0x000000110f007c0c */ /* 0x000fe2000cfc1270 */
[----:B------:R-:W1:Y:S01]  /*62720*/  LDCU UR9, c[0x0][0x398] ;  /* 0x00007300ff0977ac */ /* 0x000e620008000800 */
[----:B------:R-:W-:Y:S01]  /*62730*/  ISETP.LT.AND P4, PT, R27, UR18, !P1 ;  /* 0x000000121b007c0c */ /* 0x000fe2000cf81270 */
[C---:B------:R-:W-:Y:S01]  /*62740*/  IMAD.WIDE R22, R0.reuse, 0x2, R8 ;  /* 0x0000000200167825 */ /* 0x040fe200078e0208 */
[----:B------:R-:W0:Y:S03]  /*62750*/  LDCU UR18, c[0x0][0x39c] ;  /* 0x00007380ff1277ac */ /* 0x000e260008000800 */
[----:B------:R-:W-:-:S02]  /*62760*/  IMAD.WIDE R24, R0, 0x2, R16 ;  /* 0x0000000200187825 */ /* 0x000fc400078e0210 */
[----:B------:R1:W-:Y:S01]  /*62770*/  @P2 STG.E.U16 desc[UR38][R20.64], R26 ;  /* 0x0000001a14002986 */ /* 0x0003e2000c101526 */
[----:B------:R-:W-:Y:S01]  /*62780*/  ISETP.LT.AND P2, PT, R7, UR21, !P1 ;  /* 0x0000001507007c0c */ /* 0x000fe2000cf41270 */
[----:B------:R-:W0:Y:S01]  /*62790*/  LDCU UR17, c[0x0][0x398] ;  /* 0x00007300ff1177ac */ /* 0x000e220008000800 */
[----:B------:R-:W0:Y:S01]  /*627a0*/  LDCU UR12, c[0x0][0x398] ;  /* 0x00007300ff0c77ac */ /* 0x000e220008000800 */
[----:B------:R-:W0:Y:S01]  /*627b0*/  LDCU UR21, c[0x0][0x398] ;  /* 0x00007300ff1577ac */ /* 0x000e220008000800 */
[----:B-1----:R-:W-:Y:S01]  /*627c0*/  IMAD.WIDE R20, R0, 0x2, R10 ;  /* 0x0000000200147825 */ /* 0x002fe200078e020a */
[----:B--2---:R-:W-:Y:S01]  /*627d0*/  PRMT R3, R28, 0x7632, R3 ;  /* 0x000076321c037816 */ /* 0x004fe20000000003 */
[----:B------:R1:W-:Y:S04]  /*627e0*/  @P5 STG.E.U16 desc[UR38][R22.64], R28 ;  /* 0x0000001c16005986 */ /* 0x0003e8000c101526 */
[----:B------:R2:W-:Y:S01]  /*627f0*/  @P6 STG.E.U16 desc[UR38][R24.64], R3 ;  /* 0x0000000318006986 */ /* 0x0005e2000c101526 */
[----:B------:R-:W-:Y:S01]  /*62800*/  ISETP.LT.AND P6, PT, R29, UR8, !P3 ;  /* 0x000000081d007c0c */ /* 0x000fe2000dfc1270 */
[----:B------:R-:W0:Y:S02]  /*62810*/  LDCU UR8, c[0x0][0x398] ;  /* 0x00007300ff0877ac */ /* 0x000e240008000800 */
[----:B-1----:R-:W4:Y:S01]  /*62820*/  LDL.LU R28, [R1+0x80] ;  /* 0x00008000011c7983 */ /* 0x002f220000300800 */
[----:B------:R-:W-:Y:S01]  /*62830*/  VIADD R22, R6, 0x20 ;  /* 0x0000002006167836 */ /* 0x000fe20000000000 */
[----:B--2---:R-:W-:-:S02]  /*62840*/  PRMT R3, R13, 0x7632, R3 ;  /* 0x000076320d037816 */ /* 0x004fc40000000003 */
[----:B------:R1:W-:Y:S01]  /*62850*/  @P4 STG.E.U16 desc[UR38][R20.64], R13 ;  /* 0x0000000d14004986 */ /* 0x0003e2000c101526 */
[----:B------:R-:W-:Y:S01]  /*62860*/  VIADD R24, R0, UR4 ;  /* 0x0000000400187c36 */ /* 0x000fe20008000000 */
[----:B------:R-:W-:Y:S02]  /*62870*/  ISETP.LT.AND P4, PT, R15, UR77, !P3 ;  /* 0x0000004d0f007c0c */ /* 0x000fe4000df81270 */
[----:B------:R-:W-:Y:S01]  /*62880*/  ISETP.LT.AND P5, PT, R27, UR20, !P3 ;  /* 0x000000141b007c0c */ /* 0x000fe2000dfa1270 */
[----:B------:R-:W2:Y:S01]  /*62890*/  LDCU UR20, c[0x0][0x398] ;  /* 0x00007300ff1477ac */ /* 0x000ea20008000800 */
[----:B------:R-:W-:Y:S01]  /*628a0*/  ISETP.GE.AND P1, PT, R22, UR22, PT ;  /* 0x0000001616007c0c */ /* 0x000fe2000bf26270 */
[----:B------:R-:W-:Y:S01]  /*628b0*/  IMAD.WIDE R22, R24, 0x2, R8 ;  /* 0x0000000218167825 */ /* 0x000fe200078e0208 */
[----:B-1----:R-:W2:Y:S03]  /*628c0*/  LDL.LU R13, [R1+0x70] ;  /* 0x00007000010d7983 */ /* 0x002ea60000300800 */
[----:B------:R-:W-:Y:S01]  /*628d0*/  IMAD.WIDE R20, R0, 0x2, R18 ;  /* 0x0000000200147825 */ /* 0x000fe200078e0212 */
[----:B------:R-:W-:Y:S01]  /*628e0*/  ISETP.LT.AND P3, PT, R7, UR19, !P3 ;  /* 0x0000001307007c0c */ /* 0x000fe2000df61270 */
[----:B------:R-:W1:Y:S03]  /*628f0*/  LDCU UR22, c[0x0][0x39c] ;  /* 0x00007380ff1677ac */ /* 0x000e660008000800 */
[----:B------:R0:W-:Y:S01]  /*62900*/  @P2 STG.E.U16 desc[UR38][R20.64], R3 ;  /* 0x0000000314002986 */ /* 0x0001e2000c101526 */
[----:B------:R-:W1:Y:S01]  /*62910*/  LDCU UR19, c[0x0][0x398] ;  /* 0x00007300ff1377ac */ /* 0x000e620008000800 */
[C---:B0-----:R-:W-:Y:S01]  /*62920*/  IMAD.WIDE R20, R24.reuse, 0x2, R16 ;  /* 0x0000000218147825 */ /* 0x041fe200078e0210 */
[----:B---3--:R-:W-:Y:S01]  /*62930*/  PRMT R0, R5, 0x7632, R0 ;  /* 0x0000763205007816 */ /* 0x008fe20000000000 */
[----:B------:R0:W-:Y:S04]  /*62940*/  @P6 STG.E.U16 desc[UR38][R22.64], R5 ;  /* 0x0000000516006986 */ /* 0x0001e8000c101526 */
[----:B------:R-:W-:Y:S01]  /*62950*/  @P4 STG.E.U16 desc[UR38][R20.64], R0 ;  /* 0x0000000014004986 */ /* 0x000fe2000c101526 */
[----:B0-----:R-:W-:-:S03]  /*62960*/  IMAD.WIDE R22, R24, 0x2, R10 ;  /* 0x0000000218167825 */ /* 0x001fc600078e020a */
[----:B------:R-:W3:Y:S01]  /*62970*/  LDL.LU R5, [R1+0x60] ;  /* 0x0000600001057983 */ /* 0x000ee20000300800 */
[----:B----4-:R-:W-:-:S03]  /*62980*/  PRMT R3, R14, 0x7632, R3 ;  /* 0x000076320e037816 */ /* 0x010fc60000000003 */
[----:B------:R0:W-:Y:S04]  /*62990*/  @P5 STG.E.U16 desc[UR38][R22.64], R14 ;  /* 0x0000000e16005986 */ /* 0x0001e8000c101526 */
[----:B0-----:R-:W4:Y:S01]  /*629a0*/  LDL.LU R14, [R1+0x50] ;  /* 0x00005000010e7983 */ /* 0x001f220000300800 */
[----:B------:R-:W-:Y:S01]  /*629b0*/  ISETP.LT.AND P6, PT, R29, UR29, !P1 ;  /* 0x0000001d1d007c0c */ /* 0x000fe2000cfc1270 */
[C---:B------:R-:W-:Y:S01]  /*629c0*/  IMAD.WIDE R20, R24.reuse, 0x2, R18 ;  /* 0x0000000218147825 */ /* 0x040fe200078e0212 */
[----:B------:R-:W-:Y:S01]  /*629d0*/  ISETP.LT.AND P4, PT, R15, UR23, !P1 ;  /* 0x000000170f007c0c */ /* 0x000fe2000cf81270 */
[----:B------:R-:W0:Y:S02]  /*629e0*/  LDCU UR23, c[0x0][0x398] ;  /* 0x00007300ff1777ac */ /* 0x000e240008000800 */
[----:B------:R-:W-:Y:S01]  /*629f0*/  VIADD R0, R24, UR4 ;  /* 0x0000000418007c36 */ /* 0x000fe20008000000 */
[----:B------:R1:W-:Y:S01]  /*62a00*/  @P3 STG.E.U16 desc[UR38][R20.64], R3 ;  /* 0x0000000314003986 */ /* 0x0003e2000c101526 */
[----:B------:R-:W-:Y:S01]  /*62a10*/  ISETP.LT.AND P5, PT, R27, UR30, !P1 ;  /* 0x0000001e1b007c0c */ /* 0x000fe2000cfa1270 */
[----:B------:R-:W-:Y:S01]  /*62a20*/  VIADD R22, R6, 0x21 ;  /* 0x0000002106167836 */ /* 0x000fe20000000000 */
[----:B------:R-:W-:Y:S01]  /*62a30*/  ISETP.LT.AND P1, PT, R7, UR28, !P1 ;  /* 0x0000001c07007c0c */ /* 0x000fe2000cf21270 */
[C---:B------:R-:W-:Y:S01]  /*62a40*/  IMAD.WIDE R24, R0.reuse, 0x2, R10 ;  /* 0x0000000200187825 */ /* 0x040fe200078e020a */
[----:B------:R-:W0:Y:S01]  /*62a50*/  LDCU UR28, c[0x0][0x39c] ;  /* 0x00007380ff1c77ac */ /* 0x000e220008000800 */
[----:B------:R-:W0:Y:S02]  /*62a60*/  LDCU UR29, c[0x0][0x398] ;  /* 0x00007300ff1d77ac */ /* 0x000e240008000800 */
[----:B-1----:R-:W-:Y:S01]  /*62a70*/  IMAD.WIDE R20, R0, 0x2, R8 ;  /* 0x0000000200147825 */ /* 0x002fe200078e0208 */
[----:B------:R-:W-:Y:S01]  /*62a80*/  ISETP.GE.AND P2, PT, R22, UR31, PT ;  /* 0x0000001f16007c0c */ /* 0x000fe2000bf46270 */
[----:B------:R-:W1:Y:S02]  /*62a90*/  LDCU UR30, c[0x0][0x398] ;  /* 0x00007300ff1e77ac */ /* 0x000e640008000800 */
[----:B------:R-:W-:Y:S01]  /*62aa0*/  IMAD.WIDE R22, R0, 0x2, R16 ;  /* 0x0000000200167825 */ /* 0x000fe200078e0210 */
[----:B------:R-:W0:Y:S01]  /*62ab0*/  LDCU UR31, c[0x0][0x398] ;  /* 0x00007300ff1f77ac */ /* 0x000e220008000800 */
[----:B------:R-:W-:Y:S01]  /*62ac0*/  PRMT R3, R28, 0x7632, R3 ;  /* 0x000076321c037816 */ /* 0x000fe20000000003 */
[----:B------:R0:W-:Y:S01]  /*62ad0*/  @P6 STG.E.U16 desc[UR38][R20.64], R28 ;  /* 0x0000001c14006986 */ /* 0x0001e2000c101526 */
[----:B------:R-:W-:Y:S01]  /*62ae0*/  ISETP.LT.AND P6, PT, R29, UR45, !P2 ;  /* 0x0000002d1d007c0c */ /* 0x000fe2000d7c1270 */
[----:B------:R-:W1:Y:S02]  /*62af0*/  LDCU UR45, c[0x0][0x398] ;  /* 0x00007300ff2d77ac */ /* 0x000e640008000800 */
[----:B------:R2:W-:Y:S04]  /*62b00*/  @P4 STG.E.U16 desc[UR38][R22.64], R3 ;  /* 0x0000000316004986 */ /* 0x0005e8000c101526 */
[----:B0-----:R-:W4:Y:S01]  /*62b10*/  LDL.LU R28, [R1+0x84] ;  /* 0x00008400011c7983 */ /* 0x001f220000300800 */
[----:B------:R-:W-:-:S03]  /*62b20*/  IMAD.WIDE R20, R0, 0x2, R18 ;  /* 0x0000000200147825 */ /* 0x000fc600078e0212 */
[----:B--2---:R0:W-:Y:S01]  /*62b30*/  @P5 STG.E.U16 desc[UR38][R24.64], R13 ;  /* 0x0000000d18005986 */ /* 0x0041e2000c101526 */
[----:B------:R-:W-:Y:S01]  /*62b40*/  PRMT R3, R13, 0x7632, R3 ;  /* 0x000076320d037816 */ /* 0x000fe20000000003 */
[----:B------:R-:W-:Y:S01]  /*62b50*/  VIADD R0, R0, UR4 ;  /* 0x0000000400007c36 */ /* 0x000fe20008000000 */
[----:B------:R-:W-:Y:S01]  /*62b60*/  ISETP.LT.AND P4, PT, R15, UR54, !P2 ;  /* 0x000000360f007c0c */ /* 0x000fe2000d781270 */
[----:B------:R-:W-:Y:S01]  /*62b70*/  VIADD R22, R6, 0x22 ;  /* 0x0000002206167836 */ /* 0x000fe20000000000 */
[----:B------:R-:W-:Y:S01]  /*62b80*/  ISETP.LT.AND P5, PT, R27, UR55, !P2 ;  /* 0x000000371b007c0c */ /* 0x000fe2000d7a1270 */
[----:B------:R2:W-:Y:S01]  /*62b90*/  @P1 STG.E.U16 desc[UR38][R20.64], R3 ;  /* 0x0000000314001986 */ /* 0x0005e2000c101526 */
[----:B------:R-:W1:Y:S03]  /*62ba0*/  LDCU UR54, c[0x0][0x398] ;  /* 0x00007300ff3677ac */ /* 0x000e660008000800 */
[----:B0-----:R-:W4:Y:S01]  /*62bb0*/  LDL.LU R13, [R1+0x74] ;  /* 0x00007400010d7983 */ /* 0x001f220000300800 */
[----:B------:R-:W-:Y:S01]  /*62bc0*/  ISETP.GE.AND P3, PT, R22, UR58, PT ;  /* 0x0000003a16007c0c */ /* 0x000fe2000bf66270 */
[C---:B------:R-:W-:Y:S01]  /*62bd0*/  IMAD.WIDE R24, R0.reuse, 0x2, R10 ;  /* 0x0000000200187825 */ /* 0x040fe200078e020a */
[----:B------:R-:W0:Y:S03]  /*62be0*/  LDCU UR55, c[0x0][0x398] ;  /* 0x00007300ff3777ac */ /* 0x000e260008000800 */
[----:B--2---:R-:W-:-:S04]  /*62bf0*/  IMAD.WIDE R20, R0, 0x2, R8 ;  /* 0x0000000200147825 */ /* 0x004fc800078e0208 */
[----:B------:R-:W-:Y:S01]  /*62c00*/  IMAD.WIDE R22, R0, 0x2, R16 ;  /* 0x0000000200167825 */ /* 0x000fe200078e0210 */
[----:B---3--:R-:W-:Y:S01]  /*62c10*/  PRMT R3, R5, 0x7632, R3 ;  /* 0x0000763205037816 */ /* 0x008fe20000000003 */
[----:B------:R2:W-:Y:S04]  /*62c20*/  @P6 STG.E.U16 desc[UR38][R20.64], R5 ;  /* 0x0000000514006986 */ /* 0x0005e8000c101526 */
[----:B------:R3:W-:Y:S04]  /*62c30*/  @P4 STG.E.U16 desc[UR38][R22.64], R3 ;  /* 0x0000000316004986 */ /* 0x0007e8000c101526 */
[----:B--2---:R-:W2:Y:S04]  /*62c40*/  LDL.LU R5, [R1+0x64] ;  /* 0x0000640001057983 */ /* 0x004ea80000300800 */
[----:B----4-:R4:W-:Y:S01]  /*62c50*/  @P5 STG.E.U16 desc[UR38][R24.64], R14 ;  /* 0x0000000e18005986 */ /* 0x0109e2000c101526 */
[----:B---3--:R-:W-:-:S03]  /*62c60*/  PRMT R3, R14, 0x7632, R3 ;  /* 0x000076320e037816 */ /* 0x008fc60000000003 */
[----:B----4-:R-:W3:Y:S01]  /*62c70*/  LDL.LU R14, [R1+0x54] ;  /* 0x00005400010e7983 */ /* 0x010ee20000300800 */
[----:B------:R-:W-:Y:S02]  /*62c80*/  ISETP.LT.AND P2, PT, R7, UR56, !P2 ;  /* 0x0000003807007c0c */ /* 0x000fe4000d741270 */
[----:B------:R-:W-:Y:S01]  /*62c90*/  ISETP.LT.AND P6, PT, R29, UR57, !P3 ;  /* 0x000000391d007c0c */ /* 0x000fe2000dfc1270 */
[C---:B------:R-:W-:Y:S01]  /*62ca0*/  IMAD.WIDE R20, R0.reuse, 0x2, R18 ;  /* 0x0000000200147825 */ /* 0x040fe200078e0212 */
[----:B------:R-:W-:Y:S01]  /*62cb0*/  ISETP.LT.AND P4, PT, R15, UR59, !P3 ;  /* 0x0000003b0f007c0c */ /* 0x000fe2000df81270 */
[----:B------:R-:W4:Y:S02]  /*62cc0*/  LDCU UR56, c[0x0][0x39c] ;  /* 0x00007380ff3877ac */ /* 0x000f240008000800 */
[----:B------:R-:W-:Y:S01]  /*62cd0*/  VIADD R0, R0, UR4 ;  /* 0x0000000400007c36 */ /* 0x000fe20008000000 */
[----:B------:R-:W-:Y:S01]  /*62ce0*/  ISETP.LT.AND P5, PT, R27, UR61, !P3 ;  /* 0x0000003d1b007c0c */ /* 0x000fe2000dfa1270 */
[----:B------:R-:W-:-:S04]  /*62cf0*/  VIADD R22, R6, 0x23 ;  /* 0x0000002306167836 */ /* 0x000fc80000000000 */
[----:B------:R0:W-:Y:S01]  /*62d00*/  @P2 STG.E.U16 desc[UR38][R20.64], R3 ;  /* 0x0000000314002986 */ /* 0x0001e2000c101526 */
[----:B------:R-:W-:Y:S02]  /*62d10*/  ISETP.LT.AND P3, PT, R7, UR60, !P3 ;  /* 0x0000003c07007c0c */ /* 0x000fe4000df61270 */
[----:B------:R-:W-:Y:S01]  /*62d20*/  ISETP.GE.AND P1, PT, R22, UR62, PT ;  /* 0x0000003e16007c0c */ /* 0x000fe2000bf26270 */
[----:B------:R-:W-:-:S04]  /*62d30*/  IMAD.WIDE R22, R0, 0x2, R16 ;  /* 0x0000000200167825 */ /* 0x000fc800078e0210 */
[----:B0-----:R-:W-:-:S04]  /*62d40*/  IMAD.WIDE R20, R0, 0x2, R8 ;  /* 0x0000000200147825 */ /* 0x001fc800078e0208 */
[----:B------:R-:W-:Y:S01]  /*62d50*/  IMAD.WIDE R24, R0, 0x2, R10 ;  /* 0x0000000200187825 */ /* 0x000fe200078e020a */
[----:B------:R-:W-:Y:S01]  /*62d60*/  PRMT R3, R28, 0x7632, R3 ;  /* 0x000076321c037816 */ /* 0x000fe20000000003 */
[----:B------:R0:W-:Y:S01]  /*62d70*/  @P6 STG.E.U16 desc[UR38][R20.64], R28 ;  /* 0x0000001c14006986 */ /* 0x0001e2000c101526 */
[----:B------:R-:W-:Y:S01]  /*62d80*/  ISETP.LT.AND P6, PT, R29, UR34, !P1 ;  /* 0x000000221d007c0c */ /* 0x000fe2000cfc1270 */
[----:B------:R-:W1:Y:S02]  /*62d90*/  LDCU UR34, c[0x0][0x398] ;  /* 0x00007300ff2277ac */ /* 0x000e640008000800 */
[----:B------:R4:W-:Y:S04]  /*62da0*/  @P4 STG.E.U16 desc[UR38][R22.64], R3 ;  /* 0x0000000316004986 */ /* 0x0009e8000c101526 */
[----:B0-----:R-:W3:Y:S01]  /*62db0*/  LDL.LU R28, [R1+0x88] ;  /* 0x00008800011c7983 */ /* 0x001ee20000300800 */
        /* <DEDUP_REMOVED lines=9> */
[----:B0-----:R-:W3:Y:S01]  /*62e50*/  LDL.LU R13, [R1+0x78] ;  /* 0x00007800010d7983 */ /* 0x001ee20000300800 */
[----:B------:R-:W-:Y:S01]  /*62e60*/  ISETP.GE.AND P2, PT, R22, UR32, PT ;  /* 0x0000002016007c0c */ /* 0x000fe2000bf46270 */
[C---:B------:R-:W-:Y:S01]  /*62e70*/  IMAD.WIDE R24, R0.reuse, 0x2, R10 ;  /* 0x0000000200187825 */ /* 0x040fe200078e020a */
[----:B------:R-:W-:Y:S01]  /*62e80*/  ISETP.LT.AND P1, PT, R7, UR42, !P1 ;  /* 0x0000002a07007c0c */ /* 0x000fe2000cf21270 */
[----:B------:R-:W0:Y:S02]  /*62e90*/  LDCU UR24, c[0x0][0x398] ;  /* 0x00007300ff1877ac */ /* 0x000e240008000800 */
[C---:B----4-:R-:W-:Y:S01]  /*62ea0*/  IMAD.WIDE R20, R0.reuse, 0x2, R8 ;  /* 0x0000000200147825 */ /* 0x050fe200078e0208 */
[----:B------:R-:W4:Y:S03]  /*62eb0*/  LDCU UR32, c[0x0][0x398] ;  /* 0x00007300ff2077ac */ /* 0x000f260008000800 */
[----:B------:R-:W-:Y:S01]  /*62ec0*/  IMAD.WIDE R22, R0, 0x2, R16 ;  /* 0x0000000200167825 */ /* 0x000fe200078e0210 */
[----:B--2---:R-:W-:Y:S01]  /*62ed0*/  PRMT R3, R5, 0x7632, R3 ;  /* 0x0000763205037816 */ /* 0x004fe20000000003 */
[----:B------:R2:W-:Y:S04]  /*62ee0*/  @P6 STG.E.U16 desc[UR38][R20.64], R5 ;  /* 0x0000000514006986 */ /* 0x0005e8000c101526 */
[----:B------:R0:W-:Y:S04]  /*62ef0*/  @P4 STG.E.U16 desc[UR38][R22.64], R3 ;  /* 0x0000000316004986 */ /* 0x0001e8000c101526 */
[----:B--2---:R-:W2:Y:S04]  /*62f00*/  LDL.LU R5, [R1+0x68] ;  /* 0x0000680001057983 */ /* 0x004ea80000300800 */
[----:B---3--:R3:W-:Y:S01]  /*62f10*/  @P5 STG.E.U16 desc[UR38][R24.64], R14 ;  /* 0x0000000e18005986 */ /* 0x0087e2000c101526 */
[----:B0-----:R-:W-:-:S03]  /*62f20*/  PRMT R3, R14, 0x7632, R3 ;  /* 0x000076320e037816 */ /* 0x001fc60000000003 */
[----:B---3--:R-:W3:Y:S01]  /*62f30*/  LDL.LU R14, [R1+0x58] ;  /* 0x00005800010e7983 */ /* 0x008ee20000300800 */
        /* <DEDUP_REMOVED lines=8> */
[----:B------:R-:W-:Y:S01]  /*62fc0*/  ISETP.LT.AND P2, PT, R7, UR43, !P2 ;  /* 0x0000002b07007c0c */ /* 0x000fe2000d741270 */
[----:B------:R-:W-:Y:S01]  /*62fd0*/  IMAD.WIDE R24, R0, 0x2, R10 ;  /* 0x0000000200187825 */ /* 0x000fe200078e020a */
[----:B------:R-:W0:Y:S01]  /*62fe0*/  LDCU UR40, c[0x0][0x398] ;  /* 0x00007300ff2877ac */ /* 0x000e220008000800 */
[----:B------:R-:W-:-:S02]  /*62ff0*/  ISETP.GE.AND P3, PT, R22, UR13, PT ;  /* 0x0000000d16007c0c */ /* 0x000fc4000bf66270 */
[C---:B------:R-:W-:Y:S01]  /*63000*/  IMAD.WIDE R22, R0.reuse, 0x2, R16 ;  /* 0x0000000200167825 */ /* 0x040fe200078e0210 */
[----:B------:R-:W0:Y:S01]  /*63010*/  LDCU UR13, c[0x0][0x39c] ;  /* 0x00007380ff0d77ac */ /* 0x000e220008000800 */
[----:B------:R-:W0:Y:S02]  /*63020*/  LDCU UR41, c[0x0][0x398] ;  /* 0x00007300ff2977ac */ /* 0x000e240008000800 */
[----:B-1----:R-:W-:Y:S01]  /*63030*/  IMAD.WIDE R20, R0, 0x2, R8 ;  /* 0x0000000200147825 */ /* 0x002fe200078e0208 */
[----:B------:R-:W-:-:S04]  /*63040*/  PRMT R3, R28, 0x7632, R3 ;  /* 0x000076321c037816 */ /* 0x000fc80000000003 */
[----:B------:R1:W-:Y:S04]  /*63050*/  @P6 STG.E.U16 desc[UR38][R20.64], R28 ;  /* 0x0000001c14006986 */ /* 0x0003e8000c101526 */
[----:B------:R0:W-:Y:S01]  /*63060*/  @P4 STG.E.U16 desc[UR38][R22.64], R3 ;  /* 0x0000000316004986 */ /* 0x0001e2000c101526 */
[----:B------:R-:W-:Y:S01]  /*63070*/  ISETP.LT.AND P4, PT, R29, UR10, !P3 ;  /* 0x0000000a1d007c0c */ /* 0x000fe2000df81270 */
[----:B------:R-:W2:Y:S02]  /*63080*/  LDCU UR10, c[0x0][0x39c] ;  /* 0x00007380ff0a77ac */ /* 0x000ea40008000800 */
[----:B-1----:R-:W4:Y:S01]  /*63090*/  LDL.LU R28, [R1+0x8c] ;  /* 0x00008c00011c7983 */ /* 0x002f220000300800 */
[----:B------:R-:W-:-:S03]  /*630a0*/  IMAD.WIDE R20, R0, 0x2, R18 ;  /* 0x0000000200147825 */ /* 0x000fc600078e0212 */
[----:B------:R1:W-:Y:S01]  /*630b0*/  @P5 STG.E.U16 desc[UR38][R24.64], R13 ;  /* 0x0000000d18005986 */ /* 0x0003e2000c101526 */
[----:B0-----:R-:W-:Y:S01]  /*630c0*/  PRMT R3, R13, 0x7632, R3 ;  /* 0x000076320d037816 */ /* 0x001fe20000000003 */
[----:B------:R-:W-:Y:S01]  /*630d0*/  VIADD R0, R0, UR4 ;  /* 0x0000000400007c36 */ /* 0x000fe20008000000 */
[----:B------:R-:W-:Y:S01]  /*630e0*/  ISETP.LT.AND P5, PT, R15, UR44, !P3 ;  /* 0x0000002c0f007c0c */ /* 0x000fe2000dfa1270 */
[C---:B------:R-:W-:Y:S01]  /*630f0*/  VIADD R22, R6.reuse, 0x26 ;  /* 0x0000002606167836 */ /* 0x040fe20000000000 */
[----:B------:R-:W-:Y:S01]  /*63100*/  ISETP.LT.AND P6, PT, R27, UR15, !P3 ;  /* 0x0000000f1b007c0c */ /* 0x000fe2000dfc1270 */
[----:B------:R-:W-:Y:S01]  /*63110*/  VIADD R23, R6, 0x27 ;  /* 0x0000002706177836 */ /* 0x000fe20000000000 */
[----:B------:R0:W-:Y:S01]  /*63120*/  @P2 STG.E.U16 desc[UR38][R20.64], R3 ;  /* 0x0000000314002986 */ /* 0x0001e2000c101526 */
[----:B------:R-:W2:Y:S03]  /*63130*/  LDCU UR15, c[0x0][0x398] ;  /* 0x00007300ff0f77ac */ /* 0x000ea60008000800 */
[----:B-1----:R-:W4:Y:S01]  /*63140*/  LDL.LU R13, [R1+0x7c] ;  /* 0x00007c00010d7983 */ /* 0x002f220000300800 */
[----:B------:R-:W-:Y:S01]  /*63150*/  ISETP.GE.AND P1, PT, R22, UR11, PT ;  /* 0x0000000b16007c0c */ /* 0x000fe2000bf26270 */
[C---:B------:R-:W-:Y:S01]  /*63160*/  IMAD.WIDE R24, R0.reuse, 0x2, R10 ;  /* 0x0000000200187825 */ /* 0x040fe200078e020a */
[----:B------:R-:W-:Y:S01]  /*63170*/  ISETP.GE.AND P2, PT, R23, UR18, PT ;  /* 0x0000001217007c0c */ /* 0x000fe2000bf46270 */
[----:B------:R-:W1:Y:S02]  /*63180*/  LDCU UR18, c[0x0][0x398] ;  /* 0x00007300ff1277ac */ /* 0x000e640008000800 */
[C---:B0-----:R-:W-:Y:S01]  /*63190*/  IMAD.WIDE R20, R0.reuse, 0x2, R8 ;  /* 0x0000000200147825 */ /* 0x041fe200078e0208 */
[----:B------:R-:W-:Y:S01]  /*631a0*/  ISETP.LT.AND P3, PT, R7, UR14, !P3 ;  /* 0x0000000e07007c0c */ /* 0x000fe2000df61270 */
[----:B------:R-:W0:Y:S02]  /*631b0*/  LDCU UR14, c[0x0][0x398] ;  /* 0x00007300ff0e77ac */ /* 0x000e240008000800 */
[----:B------:R-:W-:Y:S01]  /*631c0*/  IMAD.WIDE R22, R0, 0x2, R16 ;  /* 0x0000000200167825 */ /* 0x000fe200078e0210 */
[----:B------:R-:W0:Y:S01]  /*631d0*/  LDCU UR11, c[0x0][0x39c] ;  /* 0x00007380ff0b77ac */ /* 0x000e220008000800 */
        /* <DEDUP_REMOVED lines=8> */
[----:B------:R-:W-:Y:S01]  /*63260*/  IMAD.WIDE R20, R0, 0x2, R18 ;  /* 0x0000000200147825 */ /* 0x000fe200078e0212 */
[----:B------:R-:W-:Y:S01]  /*63270*/  ISETP.LT.AND P5, PT, R15, UR46, !P1 ;  /* 0x0000002e0f007c0c */ /* 0x000fe2000cfa1270 */
[----:B------:R-:W0:Y:S01]  /*63280*/  LDCU UR16, c[0x0][0x398] ;  /* 0x00007300ff1077ac */ /* 0x000e220008000800 */
[----:B------:R-:W-:Y:S01]  /*63290*/  ISETP.LT.AND P6, PT, R27, UR9, !P1 ;  /* 0x000000091b007c0c */ /* 0x000fe2000cfc1270 */
[----:B------:R-:W-:Y:S02]  /*632a0*/  VIADD R22, R6, 0x28 ;  /* 0x0000002806167836 */ /* 0x000fe40000000000 */
[----:B------:R-:W-:Y:S01]  /*632b0*/  VIADD R0, R0, UR4 ;  /* 0x0000000400007c36 */ /* 0x000fe20008000000 */
[----:B------:R1:W-:Y:S01]  /*632c0*/  @P3 STG.E.U16 desc[UR38][R20.64], R3 ;  /* 0x0000000314003986 */ /* 0x0003e2000c101526 */
[----:B------:R-:W-:Y:S01]  /*632d0*/  ISETP.LT.AND P1, PT, R7, UR17, !P1 ;  /* 0x0000001107007c0c */ /* 0x000fe2000cf21270 */
[----:B------:R-:W0:Y:S01]  /*632e0*/  LDCU UR9, c[0x0][0x39c] ;  /* 0x00007380ff0977ac */ /* 0x000e220008000800 */
[----:B------:R-:W-:Y:S01]  /*632f0*/  ISETP.GE.AND P3, PT, R22, UR22, PT ;  /* 0x0000001616007c0c */ /* 0x000fe2000bf66270 */
[C---:B------:R-:W-:Y:S01]  /*63300*/  IMAD.WIDE R22, R0.reuse, 0x2, R16 ;  /* 0x0000000200167825 */ /* 0x040fe200078e0210 */
[----:B------:R-:W0:Y:S03]  /*63310*/  LDCU UR17, c[0x0][0x398] ;  /* 0x00007300ff1177ac */ /* 0x000e260008000800 */
[C---:B------:R-:W-:Y:S01]  /*63320*/  IMAD.WIDE R24, R0.reuse, 0x2, R10 ;  /* 0x0000000200187825 */ /* 0x040fe200078e020a */
[----:B------:R-:W0:Y:S03]  /*63330*/  LDCU UR22, c[0x0][0x398] ;  /* 0x00007300ff1677ac */ /* 0x000e260008000800 */
[----:B-1----:R-:W-:Y:S01]  /*63340*/  IMAD.WIDE R20, R0, 0x2, R8 ;  /* 0x0000000200147825 */ /* 0x002fe200078e0208 */
[----:B----4-:R-:W-:-:S04]  /*63350*/  PRMT R3, R28, 0x7632, R3 ;  /* 0x000076321c037816 */ /* 0x010fc80000000003 */
[----:B------:R1:W-:Y:S01]  /*63360*/  @P4 STG.E.U16 desc[UR38][R20.64], R28 ;  /* 0x0000001c14004986 */ /* 0x0003e2000c101526 */
[----:B------:R-:W-:Y:S01]  /*63370*/  ISETP.LT.AND P4, PT, R29, UR12, !P2 ;  /* 0x0000000c1d007c0c */ /* 0x000fe2000d781270 */
[----:B------:R-:W4:Y:S02]  /*63380*/  LDCU UR12, c[0x0][0x398] ;  /* 0x00007300ff0c77ac */ /* 0x000f240008000800 */
[----:B------:R0:W-:Y:S01]  /*63390*/  @P5 STG.E.U16 desc[UR38][R22.64], R3 ;  /* 0x0000000316005986 */ /* 0x0001e2000c101526 */
[----:B------:R-:W-:Y:S01]  /*633a0*/  ISETP.LT.AND P5, PT, R15, UR21, !P2 ;  /* 0x000000150f007c0c */ /* 0x000fe2000d7a1270 */
[----:B------:R-:W2:Y:S02]  /*633b0*/  LDCU UR21, c[0x0][0x398] ;  /* 0x00007300ff1577ac */ /* 0x000ea40008000800 */
[----:B-1----:R-:W4:Y:S01]  /*633c0*/  LDL.LU R28, [R1+0x40] ;  /* 0x00004000011c7983 */ /* 0x002f220000300800 */
[----:B------:R-:W-:Y:S01]  /*633d0*/  IMAD.WIDE R20, R0, 0x2, R18 ;  /* 0x0000000200147825 */ /* 0x000fe200078e0212 */
[----:B0-----:R-:W-:-:S02]  /*633e0*/  PRMT R3, R13, 0x7632, R3 ;  /* 0x000076320d037816 */ /* 0x001fc40000000003 */
[----:B------:R0:W-:Y:S01]  /*633f0*/  @P6 STG.E.U16 desc[UR38][R24.64], R13 ;  /* 0x0000000d18006986 */ /* 0x0001e2000c101526 */
[----:B------:R-:W-:Y:S01]  /*63400*/  VIADD R0, R0, UR4 ;  /* 0x0000000400007c36 */ /* 0x000fe20008000000 */
[----:B------:R-:W-:Y:S01]  /*63410*/  ISETP.LT.AND P6, PT, R27, UR8, !P2 ;  /* 0x000000081b007c0c */ /* 0x000fe2000d7c1270 */
[----:B------:R-:W-:Y:S01]  /*63420*/  VIADD R22, R6, 0x29 ;  /* 0x0000002906167836 */ /* 0x000fe20000000000 */
[----:B------:R1:W-:Y:S01]  /*63430*/  @P1 STG.E.U16 desc[UR38][R20.64], R3 ;  /* 0x0000000314001986 */ /* 0x0003e2000c101526 */
[----:B------:R-:W2:Y:S03]  /*63440*/  LDCU UR8, c[0x0][0x39c] ;  /* 0x00007380ff0877ac */ /* 0x000ea60008000800 */
[----:B0-----:R-:W4:Y:S01]  /*63450*/  LDL.LU R13, [R1+0x30] ;  /* 0x00003000010d7983 */ /* 0x001f220000300800 */
[----:B-1----:R-:W-:Y:S01]  /*63460*/  IMAD.WIDE R20, R0, 0x2, R8 ;  /* 0x0000000200147825 */ /* 0x002fe200078e0208 */
[----:B------:R-:W-:Y:S01]  /*63470*/  ISETP.GE.AND P1, PT, R22, UR28, PT ;  /* 0x0000001c16007c0c */ /* 0x000fe2000bf26270 */
[----:B------:R-:W0:Y:S02]  /*63480*/  LDCU UR28, c[0x0][0x398] ;  /* 0x00007300ff1c77ac */ /* 0x000e240008000800 */
[----:B------:R-:W-:-:S04]  /*63490*/  IMAD.WIDE R22, R0, 0x2, R16 ;  /* 0x0000000200167825 */ /* 0x000fc800078e0210 */
[----:B------:R-:W-:Y:S01]  /*634a0*/  IMAD.WIDE R24, R0, 0x2, R10 ;  /* 0x0000000200187825 */ /* 0x000fe200078e020a */
[----:B--2---:R-:W-:Y:S01]  /*634b0*/  PRMT R3, R5, 0x7632, R3 ;  /* 0x0000763205037816 */ /* 0x004fe20000000003 */
[----:B------:R1:W-:Y:S04]  /*634c0*/  @P4 STG.E.U16 desc[UR38][R20.64], R5 ;  /* 0x0000000514004986 */ /* 0x0003e8000c101526 */
[----:B------:R3:W-:Y:S04]  /*634d0*/  @P5 STG.E.U16 desc[UR38][R22.64], R3 ;  /* 0x0000000316005986 */ /* 0x0007e8000c101526 */
[----:B-1----:R-:W2:Y:S01]  /*634e0*/  LDL.LU R5, [R1+0x20] ;  /* 0x0000200001057983 */ /* 0x002ea20000300800 */
[----:B---3--:R-:W-:-:S03]  /*634f0*/  PRMT R3, R14, 0x7632, R3 ;  /* 0x000076320e037816 */ /* 0x008fc60000000003 */
[----:B------:R1:W-:Y:S04]  /*63500*/  @P6 STG.E.U16 desc[UR38][R24.64], R14 ;  /* 0x0000000e18006986 */ /* 0x0003e8000c101526 */
[----:B-1----:R-:W3:Y:S01]  /*63510*/  LDL.LU R14, [R1+0x10] ;  /* 0x00001000010e7983 */ /* 0x002ee20000300800 */
[----:B------:R-:W-:Y:S01]  /*63520*/  ISETP.LT.AND P2, PT, R7, UR20, !P2 ;  /* 0x0000001407007c0c */ /* 0x000fe2000d741270 */
[C---:B------:R-:W-:Y:S01]  /*63530*/  IMAD.WIDE R20, R0.reuse, 0x2, R18 ;  /* 0x0000000200147825 */ /* 0x040fe200078e0212 */
[----:B------:R-:W-:Y:S01]  /*63540*/  ISETP.LT.AND P4, PT, R29, UR19, !P3 ;  /* 0x000000131d007c0c */ /* 0x000fe2000df81270 */
[----:B------:R-:W1:Y:S01]  /*63550*/  LDCU UR20, c[0x0][0x398] ;  /* 0x00007300ff1477ac */ /* 0x000e620008000800 */
[----:B------:R-:W-:Y:S01]  /*63560*/  ISETP.LT.AND P5, PT, R15, UR23, !P3 ;  /* 0x000000170f007c0c */ /* 0x000fe2000dfa1270 */
[----:B------:R-:W-:Y:S01]  /*63570*/  VIADD R0, R0, UR4 ;  /* 0x0000000400007c36 */ /* 0x000fe20008000000 */
[----:B------:R-:W-:Y:S01]  /*63580*/  ISETP.LT.AND P6, PT, R27, UR30, !P3 ;  /* 0x0000001e1b007c0c */ /* 0x000fe2000dfc1270 */
[----:B------:R-:W0:Y:S01]  /*63590*/  LDCU UR19, c[0x0][0x398] ;  /* 0x00007300ff1377ac */ /* 0x000e220008000800 */
[----:B------:R-:W-:-:S05]  /*635a0*/  ISETP.LT.AND P3, PT, R7, UR29, !P3 ;  /* 0x0000001d07007c0c */ /* 0x000fca000df61270 */
[----:B------:R0:W-:Y:S01]  /*635b0*/  @P2 STG.E.U16 desc[UR38][R20.64], R3 ;  /* 0x0000000314002986 */ /* 0x0001e2000c101526 */
[C---:B------:R-:W-:Y:S01]  /*635c0*/  IMAD.WIDE R22, R0.reuse, 0x2, R16 ;  /* 0x0000000200167825 */ /* 0x040fe200078e0210 */
[----:B------:R-:W1:Y:S03]  /*635d0*/  LDCU UR23, c[0x0][0x398] ;  /* 0x00007300ff1777ac */ /* 0x000e660008000800 */
[C---:B------:R-:W-:Y:S01]  /*635e0*/  IMAD.WIDE R24, R0.reuse, 0x2, R10 ;  /* 0x0000000200187825 */ /* 0x040fe200078e020a */
[----:B------:R-:W1:Y:S01]  /*635f0*/  LDCU UR29, c[0x0][0x398] ;  /* 0x00007300ff1d77ac */ /* 0x000e620008000800 */
[----:B------:R-:W1:Y:S02]  /*63600*/  LDCU UR30, c[0x0][0x398] ;  /* 0x00007300ff1e77ac */ /* 0x000e640008000800 */
[----:B0-----:R-:W-:-:S04]  /*63610*/  IMAD.WIDE R20, R0, 0x2, R8 ;  /* 0x0000000200147825 */ /* 0x001fc800078e0208 */
[----:B------:R-:W-:Y:S01]  /*63620*/  VIADD R3, R6, 0x2a ;  /* 0x0000002a06037836 */ /* 0x000fe20000000000 */
[----:B----4-:R-:W-:Y:S01]  /*63630*/  PRMT R26, R28, 0x7632, R26 ;  /* 0x000076321c1a7816 */ /* 0x010fe2000000001a */
[----:B------:R0:W-:Y:S01]  /*63640*/  @P4 STG.E.U16 desc[UR38][R20.64], R28 ;  /* 0x0000001c14004986 */ /* 0x0001e2000c101526 */
[----:B------:R-:W-:Y:S02]  /*63650*/  ISETP.LT.AND P4, PT, R29, UR31, !P1 ;  /* 0x0000001f1d007c0c */ /* 0x000fe4000cf81270 */
[----:B------:R-:W-:Y:S01]  /*63660*/  ISETP.GE.AND P2, PT, R3, UR56, PT ;  /* 0x0000003803007c0c */ /* 0x000fe2000bf46270 */
[----:B------:R4:W-:Y:S01]  /*63670*/  @P5 STG.E.U16 desc[UR38][R22.64], R26 ;  /* 0x0000001a16005986 */ /* 0x0009e2000c101526 */
[----:B------:R-:W-:-:S03]  /*63680*/  ISETP.LT.AND P5, PT, R15, UR45, !P1 ;  /* 0x0000002d0f007c0c */ /* 0x000fc6000cfa1270 */
[----:B0-----:R-:W3:Y:S01]  /*63690*/  LDL.LU R28, [R1+0x44] ;  /* 0x00004400011c7983 */ /* 0x001ee20000300800 */
[----:B------:R-:W-:Y:S01]  /*636a0*/  IMAD.WIDE R20, R0, 0x2, R18 ;  /* 0x0000000200147825 */ /* 0x000fe200078e0212 */
[----:B------:R-:W-:-:S03]  /*636b0*/  PRMT R3, R13, 0x7632, R3 ;  /* 0x000076320d037816 */ /* 0x000fc60000000003 */
[----:B------:R-:W-:Y:S01]  /*636c0*/  VIADD R0, R0, UR4 ;  /* 0x0000000400007c36 */ /* 0x000fe20008000000 */
[----:B------:R0:W-:Y:S01]  /*636d0*/  @P6 STG.E.U16 desc[UR38][R24.64], R13 ;  /* 0x0000000d18006986 */ /* 0x0001e2000c101526 */
[----:B------:R-:W-:-:S03]  /*636e0*/  ISETP.LT.AND P6, PT, R27, UR48, !P1 ;  /* 0x000000301b007c0c */ /* 0x000fc6000cfc1270 */
[----:B------:R1:W-:Y:S01]  /*636f0*/  @P3 STG.E.U16 desc[UR38][R20.64], R3 ;  /* 0x0000000314003986 */ /* 0x0003e2000c101526 */
[----:B----4-:R-:W-:-:S03]  /*63700*/  IMAD.WIDE R22, R0, 0x2, R16 ;  /* 0x0000000200167825 */ /* 0x010fc600078e0210 */
[----:B0-----:R-:W4:Y:S01]  /*63710*/  LDL.LU R13, [R1+0x34] ;  /* 0x00003400010d7983 */ /* 0x001f220000300800 */
[----:B-1----:R-:W-:-:S04]  /*63720*/  IMAD.WIDE R20, R0, 0x2, R8 ;  /* 0x0000000200147825 */ /* 0x002fc800078e0208 */
[----:B------:R-:W-:Y:S02]  /*63730*/  VIADD R3, R6, 0x2b ;  /* 0x0000002b06037836 */ /* 0x000fe40000000000 */
[----:B------:R-:W-:-:S03]  /*63740*/  IMAD.WIDE R24, R0, 0x2, R10 ;  /* 0x0000000200187825 */ /* 0x000fc600078e020a */
[----:B------:R-:W-:Y:S01]  /*63750*/  ISETP.GE.AND P3, PT, R3, UR26, PT ;  /* 0x0000001a03007c0c */ /* 0x000fe2000bf66270 */
[----:B------:R-:W0:Y:S01]  /*63760*/  LDCU UR26, c[0x0][0x398] ;  /* 0x00007300ff1a77ac */ /* 0x000e220008000800 */
[----:B--2---:R-:W-:Y:S01]  /*63770*/  PRMT R26, R5, 0x7632, R26 ;  /* 0x00007632051a7816 */ /* 0x004fe2000000001a */
[----:B------:R1:W-:Y:S04]  /*63780*/  @P4 STG.E.U16 desc[UR38][R20.64], R5 ;  /* 0x0000000514004986 */ /* 0x0003e8000c101526 */
[----:B------:R-:W-:Y:S04]  /*63790*/  @P5 STG.E.U16 desc[UR38][R22.64], R26 ;  /* 0x0000001a16005986 */ /* 0x000fe8000c101526 */
[----:B-1----:R-:W2:Y:S04]  /*637a0*/  LDL.LU R5, [R1+0x24] ;  /* 0x0000240001057983 */ /* 0x002ea80000300800 */
[----:B---3--:R1:W-:Y:S01]  /*637b0*/  @P6 STG.E.U16 desc[UR38][R24.64], R14 ;  /* 0x0000000e18006986 */ /* 0x0083e2000c101526 */
[----:B------:R-:W-:-:S03]  /*637c0*/  PRMT R3, R14, 0x7632, R3 ;  /* 0x000076320e037816 */ /* 0x000fc60000000003 */
[----:B-1----:R-:W3:Y:S01]  /*637d0*/  LDL.LU R14, [R1+0x14] ;  /* 0x00001400010e7983 */ /* 0x002ee20000300800 */
[----:B------:R-:W-:Y:S02]  /*637e0*/  ISETP.LT.AND P1, PT, R7, UR50, !P1 ;  /* 0x0000003207007c0c */ /* 0x000fe4000cf21270 */
[----:B------:R-:W-:Y:S01]  /*637f0*/  ISETP.LT.AND P4, PT, R29, UR52, !P2 ;  /* 0x000000341d007c0c */ /* 0x000fe2000d781270 */
[C---:B------:R-:W-:Y:S01]  /*63800*/  IMAD.WIDE R20, R0.reuse, 0x2, R18 ;  /* 0x0000000200147825 */ /* 0x040fe200078e0212 */
[----:B------:R-:W-:Y:S02]  /*63810*/  ISETP.LT.AND P5, PT, R15, UR54, !P2 ;  /* 0x000000360f007c0c */ /* 0x000fe4000d7a1270 */
[----:B------:R-:W-:Y:S01]  /*63820*/  ISETP.LT.AND P6, PT, R27, UR55, !P2 ;  /* 0x000000371b007c0c */ /* 0x000fe2000d7c1270 */
[----:B------:R-:W-:Y:S01]  /*63830*/  VIADD R0, R0, UR4 ;  /* 0x0000000400007c36 */ /* 0x000fe20008000000 */
[----:B------:R-:W-:-:S03]  /*63840*/  ISETP.LT.AND P2, PT, R7, UR34, !P2 ;  /* 0x0000002207007c0c */ /* 0x000fc6000d741270 */
[C---:B------:R-:W-:Y:S02]  /*63850*/  IMAD.WIDE R22, R0.reuse, 0x2, R16 ;  /* 0x0000000200167825 */ /* 0x040fe400078e0210 */
[----:B------:R1:W-:Y:S02]  /*63860*/  @P1 STG.E.U16 desc[UR38][R20.64], R3 ;  /* 0x0000000314001986 */ /* 0x0003e4000c101526 */
[----:B------:R-:W-:-:S04]  /*63870*/  IMAD.WIDE R24, R0, 0x2, R10 ;  /* 0x0000000200187825 */ /* 0x000fc800078e020a */
[----:B-1----:R-:W-:-:S04]  /*63880*/  IMAD.WIDE R20, R0, 0x2, R8 ;  /* 0x0000000200147825 */ /* 0x002fc800078e0208 */
[----:B------:R-:W-:Y:S01]  /*63890*/  VIADD R3, R6, 0x2c ;  /* 0x0000002c06037836 */ /* 0x000fe20000000000 */
[----:B------:R-:W-:Y:S01]  /*638a0*/  PRMT R26, R28, 0x7632, R26 ;  /* 0x000076321c1a7816 */ /* 0x000fe2000000001a */
[----:B------:R1:W-:Y:S03]  /*638b0*/  @P4 STG.E.U16 desc[UR38][R20.64], R28 ;  /* 0x0000001c14004986 */ /* 0x0003e6000c101526 */
[----:B------:R-:W-:Y:S01]  /*638c0*/  ISETP.GE.AND P1, PT, R3, UR13, PT ;  /* 0x0000000d03007c0c */ /* 0x000fe2000bf26270 */
[----:B------:R-:W0:Y:S01]  /*638d0*/  LDCU UR13, c[0x0][0x398] ;  /* 0x00007300ff0d77ac */ /* 0x000e220008000800 */
[----:B------:R-:W-:Y:S01]  /*638e0*/  ISETP.LT.AND P4, PT, R29, UR24, !P3 ;  /* 0x000000181d007c0c */ /* 0x000fe2000df81270 */
[----:B------:R-:W-:Y:S01]  /*638f0*/  @P5 STG.E.U16 desc[UR38][R22.64], R26 ;  /* 0x0000001a16005986 */ /* 0x000fe2000c101526 */
[----:B------:R-:W-:Y:S01]  /*63900*/  ISETP.LT.AND P5, PT, R15, UR32, !P3 ;  /* 0x000000200f007c0c */ /* 0x000fe2000dfa1270 */
[----:B------:R-:W0:Y:S01]  /*63910*/  LDCU UR24, c[0x0][0x398] ;  /* 0x00007300ff1877ac */ /* 0x000e220008000800 */
[----:B-1----:R-:W-:Y:S01]  /*63920*/  IMAD.WIDE R20, R0, 0x2, R18 ;  /* 0x0000000200147825 */ /* 0x002fe200078e0212 */
[----:B----4-:R1:W-:Y:S01]  /*63930*/  @P6 STG.E.U16 desc[UR38][R24.64], R13 ;  /* 0x0000000d18006986 */ /* 0x0103e2000c101526 */
[----:B------:R-:W-:-:S02]  /*63940*/  PRMT R3, R13, 0x7632, R3 ;  /* 0x000076320d037816 */ /* 0x000fc40000000003 */
[----:B------:R-:W-:Y:S01]  /*63950*/  ISETP.LT.AND P6, PT, R27, UR36, !P3 ;  /* 0x000000241b007c0c */ /* 0x000fe2000dfc1270 */
[----:B------:R-:W-:Y:S02]  /*63960*/  VIADD R0, R0, UR4 ;  /* 0x0000000400007c36 */ /* 0x000fe40008000000 */
[----:B------:R4:W-:Y:S04]  /*63970*/  @P2 STG.E.U16 desc[UR38][R20.64], R3 ;  /* 0x0000000314002986 */ /* 0x0009e8000c101526 */
[----:B-1----:R-:W3:Y:S01]  /*63980*/  LDL.LU R13, [R1+0x48] ;  /* 0x00004800010d7983 */ /* 0x002ee20000300800 */
[----:B------:R-:W-:-:S03]  /*63990*/  IMAD.WIDE R22, R0, 0x2, R16 ;  /* 0x0000000200167825 */ /* 0x000fc600078e0210 */
[----:B------:R-:W3:Y:S01]  /*639a0*/  LDL.LU R28, [R1+0x38] ;  /* 0x00003800011c7983 */ /* 0x000ee20000300800 */
[----:B----4-:R-:W-:-:S04]  /*639b0*/  IMAD.WIDE R20, R0, 0x2, R8 ;  /* 0x0000000200147825 */ /* 0x010fc800078e0208 */
[----:B------:R-:W-:Y:S02]  /*639c0*/  VIADD R3, R6, 0x2d ;  /* 0x0000002d06037836 */ /* 0x000fe40000000000 */
[----:B------:R-:W-:-:S03]  /*639d0*/  IMAD.WIDE R24, R0, 0x2, R10 ;  /* 0x0000000200187825 */ /* 0x000fc600078e020a */
[----:B------:R-:W-:Y:S01]  /*639e0*/  ISETP.GE.AND P2, PT, R3, UR9, PT ;  /* 0x0000000903007c0c */ /* 0x000fe2000bf46270 */
[----:B------:R-:W1:Y:S01]  /*639f0*/  LDCU UR9, c[0x0][0x39c] ;  /* 0x00007380ff0977ac */ /* 0x000e620008000800 */
[----:B--2---:R-:W-:Y:S01]  /*63a00*/  PRMT R26, R5, 0x7632, R26 ;  /* 0x00007632051a7816 */ /* 0x004fe2000000001a */
[----:B------:R-:W-:Y:S04]  /*63a10*/  @P4 STG.E.U16 desc[UR38][R20.64], R5 ;  /* 0x0000000514004986 */ /* 0x000fe8000c101526 */
[----:B------:R-:W-:Y:S04]  /*63a20*/  @P5 STG.E.U16 desc[UR38][R22.64], R26 ;  /* 0x0000001a16005986 */ /* 0x000fe8000c101526 */
[----:B---3--:R2:W-:Y:S01]  /*63a30*/  @P6 STG.E.U16 desc[UR38][R24.64], R14 ;  /* 0x0000000e18006986 */ /* 0x0085e2000c101526 */
[----:B------:R-:W-:-:S03]  /*63a40*/  PRMT R3, R14, 0x7632, R3 ;  /* 0x000076320e037816 */ /* 0x000fc60000000003 */
[----:B--2---:R-:W2:Y:S01]  /*63a50*/  LDL.LU R14, [R1+0x28] ;  /* 0x00002800010e7983 */ /* 0x004ea20000300800 */
[----:B------:R-:W-:Y:S02]  /*63a60*/  ISETP.LT.AND P3, PT, R7, UR40, !P3 ;  /* 0x0000002807007c0c */ /* 0x000fe4000df61270 */
[----:B------:R-:W-:Y:S01]  /*63a70*/  ISETP.LT.AND P4, PT, R29, UR41, !P1 ;  /* 0x000000291d007c0c */ /* 0x000fe2000cf81270 */
[C---:B------:R-:W-:Y:S01]  /*63a80*/  IMAD.WIDE R20, R0.reuse, 0x2, R18 ;  /* 0x0000000200147825 */ /* 0x040fe200078e0212 */
[----:B------:R-:W-:Y:S01]  /*63a90*/  ISETP.LT.AND P5, PT, R15, UR15, !P1 ;  /* 0x0000000f0f007c0c */ /* 0x000fe2000cfa1270 */
[----:B------:R-:W3:Y:S01]  /*63aa0*/  LDL.LU R5, [R1+0x18] ;  /* 0x0000180001057983 */ /* 0x000ee20000300800 */
[----:B------:R-:W-:Y:S01]  /*63ab0*/  ISETP.LT.AND P6, PT, R27, UR14, !P1 ;  /* 0x0000000e1b007c0c */ /* 0x000fe2000cfc1270 */
[----:B------:R-:W-:Y:S01]  /*63ac0*/  VIADD R0, R0, UR4 ;  /* 0x0000000400007c36 */ /* 0x000fe20008000000 */
[----:B------:R-:W-:Y:S01]  /*63ad0*/  ISETP.LT.AND P1, PT, R7, UR18, !P1 ;  /* 0x0000001207007c0c */ /* 0x000fe2000cf21270 */
[----:B------:R-:W4:Y:S02]  /*63ae0*/  LDCU UR14, c[0x0][0x398] ;  /* 0x00007300ff0e77ac */ /* 0x000f240008000800 */
[----:B------:R-:W-:-:S02]  /*63af0*/  IMAD.WIDE R22, R0, 0x2, R16 ;  /* 0x0000000200167825 */ /* 0x000fc400078e0210 */
[----:B------:R0:W-:Y:S01]  /*63b00*/  @P3 STG.E.U16 desc[UR38][R20.64], R3 ;  /* 0x0000000314003986 */ /* 0x0001e2000c101526 */
[----:B------:R-:W1:Y:S01]  /*63b10*/  LDCU UR15, c[0x0][0x398] ;  /* 0x00007300ff0f77ac */ /* 0x000e620008000800 */
[C---:B------:R-:W-:Y:S01]  /*63b20*/  IMAD.WIDE R24, R0.reuse, 0x2, R10 ;  /* 0x0000000200187825 */ /* 0x040fe200078e020a */
[----:B------:R-:W1:Y:S03]  /*63b30*/  LDCU UR18, c[0x0][0x398] ;  /* 0x00007300ff1277ac */ /* 0x000e660008000800 */
[----:B0-----:R-:W-:-:S04]  /*63b40*/  IMAD.WIDE R20, R0, 0x2, R8 ;  /* 0x0000000200147825 */ /* 0x001fc800078e0208 */
[----:B------:R-:W-:-:S05]  /*63b50*/  VIADD R3, R6, 0x2e ;  /* 0x0000002e06037836 */ /* 0x000fca0000000000 */
[----:B------:R-:W-:Y:S01]  /*63b60*/  ISETP.GE.AND P3, PT, R3, UR8, PT ;  /* 0x0000000803007c0c */ /* 0x000fe2000bf66270 */
[----:B------:R-:W0:Y:S01]  /*63b70*/  LDCU UR8, c[0x0][0x39c] ;  /* 0x00007380ff0877ac */ /* 0x000e220008000800 */
[----:B------:R-:W-:Y:S01]  /*63b80*/  PRMT R26, R13, 0x7632, R26 ;  /* 0x000076320d1a7816 */ /* 0x000fe2000000001a */
[----:B------:R0:W-:Y:S01]  /*63b90*/  @P4 STG.E.U16 desc[UR38][R20.64], R13 ;  /* 0x0000000d14004986 */ /* 0x0001e2000c101526 */
[----:B------:R-:W-:Y:S01]  /*63ba0*/  ISETP.LT.AND P4, PT, R29, UR16, !P2 ;  /* 0x000000101d007c0c */ /* 0x000fe2000d781270 */
[----:B------:R-:W1:Y:S02]  /*63bb0*/  LDCU UR16, c[0x0][0x398] ;  /* 0x00007300ff1077ac */ /* 0x000e640008000800 */
[----:B------:R1:W-:Y:S01]  /*63bc0*/  @P5 STG.E.U16 desc[UR38][R22.64], R26 ;  /* 0x0000001a16005986 */ /* 0x0003e2000c101526 */
[----:B------:R-:W-:Y:S01]  /*63bd0*/  ISETP.LT.AND P5, PT, R15, UR17, !P2 ;  /* 0x000000110f007c0c */ /* 0x000fe2000d7a1270 */
[----:B------:R-:W2:Y:S01]  /*63be0*/  LDCU UR17, c[0x0][0x398] ;  /* 0x00007300ff1177ac */ /* 0x000ea20008000800 */
[----:B------:R-:W-:Y:S01]  /*63bf0*/  PRMT R3, R28, 0x7632, R3 ;  /* 0x000076321c037816 */ /* 0x000fe20000000003 */
[----:B------:R1:W-:Y:S01]  /*63c00*/  @P6 STG.E.U16 desc[UR38][R24.64], R28 ;  /* 0x0000001c18006986 */ /* 0x0003e2000c101526 */
[----:B0-----:R-:W-:-:S03]  /*63c10*/  IMAD.WIDE R20, R0, 0x2, R18 ;  /* 0x0000000200147825 */ /* 0x001fc600078e0212 */
[----:B------:R-:W4:Y:S01]  /*63c20*/  LDL.LU R13, [R1+0x2004] ;  /* 0x00200400010d7983 */ /* 0x000f220000300800 */
[----:B------:R-:W-:-:S03]  /*63c30*/  VIADD R0, R0, UR4 ;  /* 0x0000000400007c36 */ /* 0x000fc60008000000 */
[----:B------:R0:W-:Y:S01]  /*63c40*/  @P1 STG.E.U16 desc[UR38][R20.64], R3 ;  /* 0x0000000314001986 */ /* 0x0001e2000c101526 */
[----:B-1----:R-:W-:-:S03]  /*63c50*/  IMAD.WIDE R22, R0, 0x2, R16 ;  /* 0x0000000200167825 */ /* 0x002fc600078e0210 */
[----:B------:R-:W4:Y:S04]  /*63c60*/  LDL.LU R28, [R1+0x4c] ;  /* 0x00004c00011c7983 */ /* 0x000f280000300800 */
[----:B------:R-:W4:Y:S01]  /*63c70*/  LDL.LU R15, [R1+0x3c] ;  /* 0x00003c00010f7983 */ /* 0x000f220000300800 */
[----:B0-----:R-:W-:Y:S01]  /*63c80*/  IMAD.WIDE R20, R0, 0x2, R8 ;  /* 0x0000000200147825 */ /* 0x001fe200078e0208 */
[----:B--2---:R-:W-:-:S04]  /*63c90*/  PRMT R26, R14, 0x7632, R26 ;  /* 0x000076320e1a7816 */ /* 0x004fc8000000001a */
[----:B------:R0:W-:Y:S04]  /*63ca0*/  @P4 STG.E.U16 desc[UR38][R20.64], R14 ;  /* 0x0000000e14004986 */ /* 0x0001e8000c101526 */
[----:B------:R1:W-:Y:S04]  /*63cb0*/  @P5 STG.E.U16 desc[UR38][R22.64], R26 ;  /* 0x0000001a16005986 */ /* 0x0003e8000c101526 */
[----:B0-----:R-:W2:Y:S04]  /*63cc0*/  LDL.LU R14, [R1+0x2000] ;  /* 0x00200000010e7983 */ /* 0x001ea80000300800 */
[----:B-1----:R-:W2:Y:S01]  /*63cd0*/  LDL.LU R26, [R1+0xbe0] ;  /* 0x000be000011a7983 */ /* 0x002ea20000300800 */
[----:B------:R-:W-:Y:S01]  /*63ce0*/  ISETP.LT.AND P6, PT, R27, UR12, !P2 ;  /* 0x0000000c1b007c0c */ /* 0x000fe2000d7c1270 */
[----:B------:R-:W-:Y:S01]  /*63cf0*/  VIADD R3, R6, 0x2f ;  /* 0x0000002f06037836 */ /* 0x000fe20000000000 */
[----:B------:R-:W-:Y:S01]  /*63d00*/  ISETP.LT.AND P2, PT, R7, UR20, !P2 ;  /* 0x0000001407007c0c */ /* 0x000fe2000d741270 */
[C---:B------:R-:W-:Y:S01]  /*63d10*/  IMAD.WIDE R24, R0.reuse, 0x2, R10 ;  /* 0x0000000200187825 */ /* 0x040fe200078e020a */
[----:B------:R-:W-:Y:S01]  /*63d20*/  ISETP.LT.AND P4, PT, R29, UR19, !P3 ;  /* 0x000000131d007c0c */ /* 0x000fe2000df81270 */
[----:B------:R-:W0:Y:S01]  /*63d30*/  LDCU UR12, c[0x0][0x398] ;  /* 0x00007300ff0c77ac */ /* 0x000e220008000800 */
[----:B------:R-:W-:Y:S01]  /*63d40*/  ISETP.GE.AND P1, PT, R3, UR10, PT ;  /* 0x0000000a03007c0c */ /* 0x000fe2000bf26270 */
[----:B------:R-:W-:Y:S01]  /*63d50*/  IMAD.WIDE R20, R0, 0x2, R18 ;  /* 0x0000000200147825 */ /* 0x000fe200078e0212 */
[----:B---3--:R-:W-:Y:S01]  /*63d60*/  PRMT R3, R5, 0x7632, R3 ;  /* 0x0000763205037816 */ /* 0x008fe20000000003 */
[----:B------:R-:W1:Y:S02]  /*63d70*/  LDCU UR10, c[0x0][0x398] ;  /* 0x00007300ff0a77ac */ /* 0x000e640008000800 */
[----:B------:R-:W-:-:S02]  /*63d80*/  VIADD R22, R6, 0x30 ;  /* 0x0000003006167836 */ /* 0x000fc40000000000 */
[----:B------:R3:W-:Y:S01]  /*63d90*/  @P6 STG.E.U16 desc[UR38][R24.64], R5 ;  /* 0x0000000518006986 */ /* 0x0007e2000c101526 */
[----:B------:R-:W-:Y:S01]  /*63da0*/  ISETP.LT.AND P6, PT, R27, UR22, !P3 ;  /* 0x000000161b007c0c */ /* 0x000fe2000dfc1270 */
[----:B------:R-:W-:Y:S01]  /*63db0*/  VIADD R0, R0, UR4 ;  /* 0x0000000400007c36 */ /* 0x000fe20008000000 */
[----:B------:R-:W0:Y:S01]  /*63dc0*/  LDCU UR19, c[0x0][0x398] ;  /* 0x00007300ff1377ac */ /* 0x000e220008000800 */
[----:B------:R1:W-:Y:S01]  /*63dd0*/  @P2 STG.E.U16 desc[UR38][R20.64], R3 ;  /* 0x0000000314002986 */ /* 0x0003e2000c101526 */
[----:B------:R-:W-:Y:S01]  /*63de0*/  ISETP.GE.AND P2, PT, R22, UR11, PT ;  /* 0x0000000b16007c0c */ /* 0x000fe2000bf46270 */
[C---:B------:R-:W-:Y:S01]  /*63df0*/  IMAD.WIDE R22, R0.reuse, 0x2, R16 ;  /* 0x0000000200167825 */ /* 0x040fe200078e0210 */
[----:B------:R-:W0:Y:S01]  /*63e00*/  LDCU UR11, c[0x0][0x398] ;  /* 0x00007300ff0b77ac */ /* 0x000e220008000800 */
[----:B------:R-:W0:Y:S02]  /*63e10*/  LDCU UR20, c[0x0][0x398] ;  /* 0x00007300ff1477ac */ /* 0x000e240008000800 */
[C---:B---3--:R-:W-:Y:S01]  /*63e20*/  IMAD.WIDE R24, R0.reuse, 0x2, R10 ;  /* 0x0000000200187825 */ /* 0x048fe200078e020a */
[----:B------:R-:W3:Y:S03]  /*63e30*/  LDL.LU R5, [R1+0x1c] ;  /* 0x00001c0001057983 */ /* 0x000ee60000300800 */
[----:B-1----:R-:W-:Y:S01]  /*63e40*/  IMAD.WIDE R20, R0, 0x2, R8 ;  /* 0x0000000200147825 */ /* 0x002fe200078e0208 */
[----:B----4-:R-:W-:-:S04]  /*63e50*/  PRMT R3, R28, 0x7632, R3 ;  /* 0x000076321c037816 */ /* 0x010fc80000000003 */
[----:B------:R1:W-:Y:S01]  /*63e60*/  @P4 STG.E.U16 desc[UR38][R20.64], R28 ;  /* 0x0000001c14004986 */ /* 0x0003e2000c101526 */
[----:B--2---:R-:W-:Y:S01]  /*63e70*/  ISETP.LT.AND P5, PT, R26, UR21, !P3 ;  /* 0x000000151a007c0c */ /* 0x004fe2000dfa1270 */
[----:B-1----:R-:W-:Y:S01]  /*63e80*/  IMAD.WIDE R20, R0, 0x2, R18 ;  /* 0x0000000200147825 */ /* 0x002fe200078e0212 */
[----:B------:R-:W-:Y:S01]  /*63e90*/  ISETP.LT.AND P4, PT, R26, UR28, !P1 ;  /* 0x0000001c1a007c0c */ /* 0x000fe2000cf81270 */
[----:B------:R-:W1:Y:S10]  /*63ea0*/  LDCU UR21, c[0x0][0x398] ;  /* 0x00007300ff1577ac */ /* 0x000e740008000800 */
[----:B------:R-:W-:Y:S04]  /*63eb0*/  @P5 STG.E.U16 desc[UR38][R22.64], R3 ;  /* 0x0000000316005986 */ /* 0x000fe8000c101526 */
[----:B------:R2:W-:Y:S04]  /*63ec0*/  @P6 STG.E.U16 desc[UR38][R24.64], R15 ;  /* 0x0000000f18006986 */ /* 0x0005e8000c101526 */
[----:B--2---:R-:W2:Y:S01]  /*63ed0*/  LDL.LU R25, [R1+0x2c] ;  /* 0x00002c0001197983 */ /* 0x004ea20000300800 */
[----:B------:R-:W-:-:S02]  /*63ee0*/  ISETP.LT.AND P3, PT, R7, UR23, !P3 ;  /* 0x0000001707007c0c */ /* 0x000fc4000df61270 */
[----:B------:R-:W-:Y:S02]  /*63ef0*/  ISETP.LT.AND P6, PT, R29, UR26, !P1 ;  /* 0x0000001a1d007c0c */ /* 0x000fe4000cfc1270 */
[----:B------:R-:W-:Y:S01]  /*63f00*/  PRMT R3, R15, 0x7632, R3 ;  /* 0x000076320f037816 */ /* 0x000fe20000000003 */
[----:B------:R-:W-:Y:S01]  /*63f10*/  VIADD R0, R0, UR4 ;  /* 0x0000000400007c36 */ /* 0x000fe20008000000 */
[----:B------:R-:W4:Y:S01]  /*63f20*/  LDL.LU R15, [R1+0x1b0] ;  /* 0x0001b000010f7983 */ /* 0x000f220000300800 */
[----:B------:R-:W-:Y:S01]  /*63f30*/  ISETP.LT.AND P5, PT, R27, UR13, !P1 ;  /* 0x0000000d1b007c0c */ /* 0x000fe2000cfa1270 */
[----:B------:R-:W-:Y:S02]  /*63f40*/  VIADD R22, R6, 0x31 ;  /* 0x0000003106167836 */ /* 0x000fe40000000000 */
[----:B------:R-:W3:Y:S04]  /*63f50*/  LDL.LU R28, [R1+0x1a0] ;  /* 0x0001a000011c7983 */ /* 0x000ee80000300800 */
[----:B------:R0:W-:Y:S01]  /*63f60*/  @P3 STG.E.U16 desc[UR38][R20.64], R3 ;  /* 0x0000000314003986 */ /* 0x0001e2000c101526 */
[----:B------:R-:W-:Y:S01]  /*63f70*/  ISETP.GE.AND P3, PT, R22, UR8, PT ;  /* 0x0000000816007c0c */ /* 0x000fe2000bf66270 */
[C---:B------:R-:W-:Y:S01]  /*63f80*/  IMAD.WIDE R22, R0.reuse, 0x2, R16 ;  /* 0x0000000200167825 */ /* 0x040fe200078e0210 */
[----:B------:R-:W-:Y:S01]  /*63f90*/  ISETP.LT.AND P1, PT, R7, UR29, !P1 ;  /* 0x0000001d07007c0c */ /* 0x000fe2000cf21270 */
[----:B------:R-:W1:Y:S01]  /*63fa0*/  LDCU UR8, c[0x0][0x39c] ;  /* 0x00007380ff0877ac */ /* 0x000e620008000800 */
[----:B------:R-:W1:Y:S01]  /*63fb0*/  LDCU UR13, c[0x0][0x398] ;  /* 0x00007300ff0d77ac */ /* 0x000e620008000800 */
[----:B0-----:R-:W-:Y:S01]  /*63fc0*/  IMAD.WIDE R20, R0, 0x2, R8 ;  /* 0x0000000200147825 */ /* 0x001fe200078e0208 */
[----:B--2---:R-:W-:-:S04]  /*63fd0*/  PRMT R3, R25, 0x7632, R3 ;  /* 0x0000763219037816 */ /* 0x004fc80000000003 */
[----:B------:R0:W-:Y:S04]  /*63fe0*/  @P6 STG.E.U16 desc[UR38][R20.64], R25 ;  /* 0x0000001914006986 */ /* 0x0001e8000c101526 */
[----:B------:R3:W-:Y:S01]  /*63ff0*/  @P4 STG.E.U16 desc[UR38][R22.64], R3 ;  /* 0x0000000316004986 */ /* 0x0007e2000c101526 */
[----:B0-----:R-:W-:Y:S01]  /*64000*/  IMAD.WIDE R20, R0, 0x2, R10 ;  /* 0x0000000200147825 */ /* 0x001fe200078e020a */
[----:B---3--:R-:W-:-:S04]  /*64010*/  PRMT R3, R5, 0x7632, R3 ;  /* 0x0000763205037816 */ /* 0x008fc80000000003 */
[----:B------:R0:W-:Y:S04]  /*64020*/  @P5 STG.E.U16 desc[UR38][R20.64], R5 ;  /* 0x0000000514005986 */ /* 0x0001e8000c101526 */
[----:B0-----:R-:W2:Y:S01]  /*64030*/  LDL.LU R5, [R1] ;  /* 0x0000000001057983 */ /* 0x001ea20000300800 */
[----:B------:R-:W-:Y:S01]  /*64040*/  ISETP.LT.AND P6, PT, R29, UR24, !P2 ;  /* 0x000000181d007c0c */ /* 0x000fe2000d7c1270 */
[----:B------:R-:W-:Y:S01]  /*64050*/  IMAD.WIDE R20, R0, 0x2, R18 ;  /* 0x0000000200147825 */ /* 0x000fe200078e0212 */
[----:B------:R-:W-:Y:S02]  /*64060*/  ISETP.LT.AND P4, PT, R26, UR30, !P2 ;  /* 0x0000001e1a007c0c */ /* 0x000fe4000d781270 */
[----:B------:R-:W-:Y:S01]  /*64070*/  ISETP.LT.AND P5, PT, R27, UR14, !P2 ;  /* 0x0000000e1b007c0c */ /* 0x000fe2000d7a1270 */
[----:B------:R-:W-:-:S02]  /*64080*/  VIADD R22, R6, 0x32 ;  /* 0x0000003206167836 */ /* 0x000fc40000000000 */
[----:B------:R-:W-:Y:S01]  /*64090*/  VIADD R0, R0, UR4 ;  /* 0x0000000400007c36 */ /* 0x000fe20008000000 */
[----:B------:R0:W-:Y:S01]  /*640a0*/  @P1 STG.E.U16 desc[UR38][R20.64], R3 ;  /* 0x0000000314001986 */ /* 0x0001e2000c101526 */
[----:B------:R-:W-:Y:S01]  /*640b0*/  ISETP.LT.AND P2, PT, R7, UR15, !P2 ;  /* 0x0000000f07007c0c */ /* 0x000fe2000d741270 */
[----:B------:R-:W3:Y:S01]  /*640c0*/  LDCU UR14, c[0x0][0x398] ;  /* 0x00007300ff0e77ac */ /* 0x000ee20008000800 */
[----:B------:R-:W-:Y:S01]  /*640d0*/  ISETP.GE.AND P1, PT, R22, UR9, PT ;  /* 0x0000000916007c0c */ /* 0x000fe2000bf26270 */
[C---:B------:R-:W-:Y:S01]  /*640e0*/  IMAD.WIDE R22, R0.reuse, 0x2, R16 ;  /* 0x0000000200167825 */ /* 0x040fe200078e0210 */
[----:B------:R-:W1:Y:S03]  /*640f0*/  LDCU UR9, c[0x0][0x39c] ;  /* 0x00007380ff0977ac */ /* 0x000e660008000800 */
[C---:B------:R-:W-:Y:S01]  /*64100*/  IMAD.WIDE R24, R0.reuse, 0x2, R10 ;  /* 0x0000000200187825 */ /* 0x040fe200078e020a */
[----:B------:R-:W1:Y:S03]  /*64110*/  LDCU UR15, c[0x0][0x398] ;  /* 0x00007300ff0f77ac */ /* 0x000e660008000800 */
[----:B0-----:R-:W-:Y:S01]  /*64120*/  IMAD.WIDE R20, R0, 0x2, R8 ;  /* 0x0000000200147825 */ /* 0x001fe200078e0208 */
[----:B----4-:R-:W-:-:S04]  /*64130*/  PRMT R3, R15, 0x7632, R3 ;  /* 0x000076320f037816 */ /* 0x010fc80000000003 */
[----:B------:R0:W-:Y:S01]  /*64140*/  @P6 STG.E.U16 desc[UR38][R20.64], R15 ;  /* 0x0000000f14006986 */ /* 0x0001e2000c101526 */
[----:B------:R-:W-:Y:S01]  /*64150*/  ISETP.LT.AND P6, PT, R29, UR12, !P3 ;  /* 0x0000000c1d007c0c */ /* 0x000fe2000dfc1270 */
[----:B------:R-:W4:Y:S02]  /*64160*/  LDCU UR12, c[0x0][0x398] ;  /* 0x00007300ff0c77ac */ /* 0x000f240008000800 */
[----:B------:R1:W-:Y:S01]  /*64170*/  @P4 STG.E.U16 desc[UR38][R22.64], R3 ;  /* 0x0000000316004986 */ /* 0x0003e2000c101526 */
[----:B------:R-:W-:Y:S01]  /*64180*/  ISETP.LT.AND P4, PT, R26, UR10, !P3 ;  /* 0x0000000a1a007c0c */ /* 0x000fe2000df81270 */
[----:B------:R-:W2:Y:S02]  /*64190*/  LDCU UR10, c[0x0][0x398] ;  /* 0x00007300ff0a77ac */ /* 0x000ea40008000800 */
[----:B------:R3:W-:Y:S01]  /*641a0*/  @P5 STG.E.U16 desc[UR38][R24.64], R28 ;  /* 0x0000001c18005986 */ /* 0x0007e2000c101526 */
[----:B------:R-:W-:Y:S01]  /*641b0*/  ISETP.LT.AND P5, PT, R27, UR16, !P3 ;  /* 0x000000101b007c0c */ /* 0x000fe2000dfa1270 */
[----:B------:R-:W2:Y:S01]  /*641c0*/  LDCU UR16, c[0x0][0x398] ;  /* 0x00007300ff1077ac */ /* 0x000ea20008000800 */
[----:B0-----:R-:W-:Y:S01]  /*641d0*/  IMAD.WIDE R20, R0, 0x2, R18 ;  /* 0x0000000200147825 */ /* 0x001fe200078e0212 */
[----:B------:R-:W4:Y:S01]  /*641e0*/  LDL.LU R15, [R1+0x1ffc] ;  /* 0x001ffc00010f7983 */ /* 0x000f220000300800 */
[----:B-1----:R-:W-:-:S02]  /*641f0*/  PRMT R3, R28, 0x7632, R3 ;  /* 0x000076321c037816 */ /* 0x002fc40000000003 */
[----:B------:R-:W-:Y:S02]  /*64200*/  VIADD R22, R6, 0x33 ;  /* 0x0000003306167836 */ /* 0x000fe40000000000 */
[----:B------:R-:W-:Y:S01]  /*64210*/  VIADD R0, R0, UR4 ;  /* 0x0000000400007c36 */ /* 0x000fe20008000000 */
[----:B------:R-:W-:Y:S01]  /*64220*/  ISETP.LT.AND P3, PT, R7, UR11, !P3 ;  /* 0x0000000b07007c0c */ /* 0x000fe2000df61270 */
[----:B------:R0:W-:Y:S01]  /*64230*/  @P2 STG.E.U16 desc[UR38][R20.64], R3 ;  /* 0x0000000314002986 */ /* 0x0001e2000c101526 */
[----:B------:R-:W-:Y:S01]  /*64240*/  ISETP.GE.AND P2, PT, R22, UR8, PT ;  /* 0x0000000816007c0c */ /* 0x000fe2000bf46270 */
[C---:B------:R-:W-:Y:S01]  /*64250*/  IMAD.WIDE R22, R0.reuse, 0x2, R16 ;  /* 0x0000000200167825 */ /* 0x040fe200078e0210 */
[----:B------:R-:W1:Y:S01]  /*64260*/  LDCU UR8, c[0x0][0x39c] ;  /* 0x00007380ff0877ac */ /* 0x000e620008000800 */
[----:B---3--:R-:W3:Y:S02]  /*64270*/  LDL.LU R28, [R1+0x1a4] ;  /* 0x0001a400011c7983 */ /* 0x008ee40000300800 */
[C---:B------:R-:W-:Y:S01]  /*64280*/  IMAD.WIDE R24, R0.reuse, 0x2, R10 ;  /* 0x0000000200187825 */ /* 0x040fe200078e020a */
[----:B------:R-:W1:Y:S03]  /*64290*/  LDCU UR11, c[0x0][0x398] ;  /* 0x00007300ff0b77ac */ /* 0x000e660008000800 */
[----:B0-----:R-:W-:Y:S01]  /*642a0*/  IMAD.WIDE R20, R0, 0x2, R8 ;  /* 0x0000000200147825 */ /* 0x001fe200078e0208 */
[----:B--2---:R-:W-:-:S04]  /*642b0*/  PRMT R3, R5, 0x7632, R3 ;  /* 0x0000763205037816 */ /* 0x004fc80000000003 */
[----:B------:R0:W-:Y:S04]  /*642c0*/  @P6 STG.E.U16 desc[UR38][R20.64], R5 ;  /* 0x0000000514006986 */ /* 0x0001e8000c101526 */
[----:B------:R2:W-:Y:S04]  /*642d0*/  @P4 STG.E.U16 desc[UR38][R22.64], R3 ;  /* 0x0000000316004986 */ /* 0x0005e8000c101526 */
[----:B------:R1:W-:Y:S01]  /*642e0*/  @P5 STG.E.U16 desc[UR38][R24.64], R12 ;  /* 0x0000000c18005986 */ /* 0x0003e2000c101526 */
[----:B0-----:R-:W-:-:S03]  /*642f0*/  IMAD.WIDE R20, R0, 0x2, R18 ;  /* 0x0000000200147825 */ /* 0x001fc600078e0212 */
[----:B------:R-:W3:Y:S01]  /*64300*/  LDL.LU R5, [R1+0x4] ;  /* 0x0000040001057983 */ /* 0x000ee20000300800 */
[----:B--2---:R-:W-:Y:S01]  /*64310*/  PRMT R3, R12, 0x7632, R3 ;  /* 0x000076320c037816 */ /* 0x004fe20000000003 */
[----:B-1----:R-:W-:-:S04]  /*64320*/  VIADD R12, R6, 0x34 ;  /* 0x00000034060c7836 */ /* 0x002fc80000000000 */
[----:B------:R0:W-:Y:S01]  /*64330*/  @P3 STG.E.U16 desc[UR38][R20.64], R3 ;  /* 0x0000000314003986 */ /* 0x0001e2000c101526 */
[----:B------:R-:W-:Y:S02]  /*64340*/  ISETP.GE.AND P3, PT, R12, UR9, PT ;  /* 0x000000090c007c0c */ /* 0x000fe4000bf66270 */
[----:B------:R-:W-:Y:S01]  /*64350*/  ISETP.LT.AND P6, PT, R29, UR17, !P1 ;  /* 0x000000111d007c0c */ /* 0x000fe2000cfc1270 */
[----:B------:R-:W2:Y:S01]  /*64360*/  LDL.LU R12, [R1+0x1b4] ;  /* 0x0001b400010c7983 */ /* 0x000ea20000300800 */
[----:B------:R-:W-:Y:S01]  /*64370*/  ISETP.LT.AND P4, PT, R26, UR18, !P1 ;  /* 0x000000121a007c0c */ /* 0x000fe2000cf81270 */
[----:B------:R-:W-:Y:S01]  /*64380*/  VIADD R0, R0, UR4 ;  /* 0x0000000400007c36 */ /* 0x000fe20008000000 */
[----:B------:R-:W-:Y:S01]  /*64390*/  ISETP.LT.AND P5, PT, R27, UR13, !P1 ;  /* 0x0000000d1b007c0c */ /* 0x000fe2000cfa1270 */
[----:B------:R-:W1:Y:S01]  /*643a0*/  LDCU UR13, c[0x0][0x398] ;  /* 0x00007300ff0d77ac */ /* 0x000e620008000800 */
[----:B------:R-:W-:Y:S01]  /*643b0*/  ISETP.LT.AND P1, PT, R7, UR19, !P1 ;  /* 0x0000001307007c0c */ /* 0x000fe2000cf21270 */
[C---:B0-----:R-:W-:Y:S01]  /*643c0*/  IMAD.WIDE R20, R0.reuse, 0x2, R8 ;  /* 0x0000000200147825 */ /* 0x041fe200078e0208 */
[----:B------:R-:W0:Y:S03]  /*643d0*/  LDCU UR9, c[0x0][0x398] ;  /* 0x00007300ff0977ac */ /* 0x000e260008000800 */
[C---:B------:R-:W-:Y:S01]  /*643e0*/  IMAD.WIDE R22, R0.reuse, 0x2, R16 ;  /* 0x0000000200167825 */ /* 0x040fe200078e0210 */
[----:B------:R-:W0:Y:S03]  /*643f0*/  LDCU UR17, c[0x0][0x398] ;  /* 0x00007300ff1177ac */ /* 0x000e260008000800 */
[----:B------:R-:W-:Y:S01]  /*64400*/  IMAD.WIDE R24, R0, 0x2, R10 ;  /* 0x0000000200187825 */ /* 0x000fe200078e020a */
[----:B------:R-:W0:Y:S01]  /*64410*/  LDCU UR18, c[0x0][0x398] ;  /* 0x00007300ff1277ac */ /* 0x000e220008000800 */
[----:B------:R-:W0:Y:S01]  /*64420*/  LDCU UR19, c[0x0][0x398] ;  /* 0x00007300ff1377ac */ /* 0x000e220008000800 */
[----:B--2---:R-:W-:Y:S01]  /*64430*/  PRMT R3, R12, 0x7632, R3 ;  /* 0x000076320c037816 */ /* 0x004fe20000000003 */
[----:B------:R2:W-:Y:S01]  /*64440*/  @P6 STG.E.U16 desc[UR38][R20.64], R12 ;  /* 0x0000000c14006986 */ /* 0x0005e2000c101526 */
[----:B------:R-:W-:Y:S01]  /*64450*/  ISETP.LT.AND P6, PT, R29, UR14, !P2 ;  /* 0x0000000e1d007c0c */ /* 0x000fe2000d7c1270 */
[----:B------:R-:W0:Y:S02]  /*64460*/  LDCU UR14, c[0x0][0x398] ;  /* 0x00007300ff0e77ac */ /* 0x000e240008000800 */
[----:B------:R1:W-:Y:S04]  /*64470*/  @P4 STG.E.U16 desc[UR38][R22.64], R3 ;  /* 0x0000000316004986 */ /* 0x0003e8000c101526 */
[----:B---3--:R3:W-:Y:S01]  /*64480*/  @P5 STG.E.U16 desc[UR38][R24.64], R28 ;  /* 0x0000001c18005986 */ /* 0x0087e2000c101526 */
[----:B--2---:R-:W-:Y:S01]  /*64490*/  IMAD.WIDE R20, R0, 0x2, R18 ;  /* 0x0000000200147825 */ /* 0x004fe200078e0212 */
[----:B-1----:R-:W-:-:S03]  /*644a0*/  PRMT R3, R28, 0x7632, R3 ;  /* 0x000076321c037816 */ /* 0x002fc60000000003 */
[----:B------:R-:W-:Y:S01]  /*644b0*/  VIADD R0, R0, UR4 ;  /* 0x0000000400007c36 */ /* 0x000fe20008000000 */
[----:B---3--:R-:W2:Y:S04]  /*644c0*/  LDL.LU R28, [R1+0x1b8] ;  /* 0x0001b800011c7983 */ /* 0x008ea80000300800 */
[----:B------:R1:W-:Y:S02]  /*644d0*/  @P1 STG.E.U16 desc[UR38][R20.64], R3 ;  /* 0x0000000314001986 */ /* 0x0003e4000c101526 */
[----:B-1----:R-:W-:Y:S01]  /*644e0*/  IMAD.WIDE R20, R0, 0x2, R8 ;  /* 0x0000000200147825 */ /* 0x002fe200078e0208 */
[----:B------:R-:W-:-:S04]  /*644f0*/  PRMT R3, R5, 0x7632, R3 ;  /* 0x0000763205037816 */ /* 0x000fc80000000003 */
[----:B------:R1:W-:Y:S04]  /*64500*/  @P6 STG.E.U16 desc[UR38][R20.64], R5 ;  /* 0x0000000514006986 */ /* 0x0003e8000c101526 */
[----:B-1----:R-:W3:Y:S01]  /*64510*/  LDL.LU R5, [R1+0x1a8] ;  /* 0x0001a80001057983 */ /* 0x002ee20000300800 */
[----:B------:R-:W-:Y:S01]  /*64520*/  ISETP.LT.AND P4, PT, R26, UR20, !P2 ;  /* 0x000000141a007c0c */ /* 0x000fe2000d781270 */
[----:B------:R-:W-:Y:S01]  /*64530*/  IMAD.WIDE R22, R0, 0x2, R16 ;  /* 0x0000000200167825 */ /* 0x000fe200078e0210 */
[----:B------:R-:W-:Y:S01]  /*64540*/  ISETP.LT.AND P5, PT, R27, UR15, !P2 ;  /* 0x0000000f1b007c0c */ /* 0x000fe2000d7a1270 */
[----:B------:R-:W1:Y:S01]  /*64550*/  LDCU UR15, c[0x0][0x398] ;  /* 0x00007300ff0f77ac */ /* 0x000e620008000800 */
[----:B------:R-:W-:Y:S01]  /*64560*/  ISETP.LT.AND P2, PT, R7, UR21, !P2 ;  /* 0x0000001507007c0c */ /* 0x000fe2000d741270 */
[----:B------:R-:W-:-:S02]  /*64570*/  VIADD R12, R6, 0x35 ;  /* 0x00000035060c7836 */ /* 0x000fc40000000000 */
[----:B------:R-:W-:-:S06]  /*64580*/  IMAD.WIDE R24, R0, 0x2, R10 ;  /* 0x0000000200187825 */ /* 0x000fcc00078e020a */
[----:B------:R0:W-:Y:S01]  /*64590*/  @P4 STG.E.U16 desc[UR38][R22.64], R3 ;  /* 0x0000000316004986 */ /* 0x0001e2000c101526 */
[----:B------:R-:W-:Y:S01]  /*645a0*/  ISETP.GE.AND P1, PT, R12, UR8, PT ;  /* 0x000000080c007c0c */ /* 0x000fe2000bf26270 */
[----:B------:R-:W-:Y:S01]  /*645b0*/  VIADD R21, R6, 0x36 ;  /* 0x0000003606157836 */ /* 0x000fe20000000000 */
[----:B------:R-:W-:Y:S01]  /*645c0*/  PRMT R20, R13, 0x7632, R20 ;  /* 0x000076320d147816 */ /* 0x000fe20000000014 */
[----:B------:R1:W-:Y:S01]  /*645d0*/  @P5 STG.E.U16 desc[UR38][R24.64], R13 ;  /* 0x0000000d18005986 */ /* 0x0003e2000c101526 */
[----:B------:R-:W-:Y:S01]  /*645e0*/  ISETP.LT.AND P6, PT, R29, UR10, !P3 ;  /* 0x0000000a1d007c0c */ /* 0x000fe2000dfc1270 */
[----:B------:R-:W2:Y:S02]  /*645f0*/  LDCU UR8, c[0x0][0x398] ;  /* 0x00007300ff0877ac */ /* 0x000ea40008000800 */
[----:B0-----:R-:W3:Y:S01]  /*64600*/  LDL.LU R23, [R1+0x8] ;  /* 0x0000080001177983 */ /* 0x001ee20000300800 */
[C---:B------:R-:W-:Y:S02]  /*64610*/  VIADD R3, R0.reuse, UR4 ;  /* 0x0000000400037c36 */ /* 0x040fe40008000000 */
[----:B-1----:R-:W-:Y:S01]  /*64620*/  IMAD.WIDE R12, R0, 0x2, R18 ;  /* 0x00000002000c7825 */ /* 0x002fe200078e0212 */
[----:B------:R-:W-:Y:S01]  /*64630*/  ISETP.LT.AND P5, PT, R26, UR11, !P3 ;  /* 0x0000000b1a007c0c */ /* 0x000fe2000dfa1270 */
[----:B------:R-:W0:Y:S03]  /*64640*/  LDCU UR10, c[0x0][0x398] ;  /* 0x00007300ff0a77ac */ /* 0x000e260008000800 */
[----:B------:R1:W-:Y:S01]  /*64650*/  @P2 STG.E.U16 desc[UR38][R12.64], R20 ;  /* 0x000000140c002986 */ /* 0x0003e2000c101526 */
[----:B----4-:R-:W-:Y:S01]  /*64660*/  ISETP.LT.AND P2, PT, R27, UR12, !P3 ;  /* 0x0000000c1b007c0c */ /* 0x010fe2000df41270 */
[----:B------:R-:W-:Y:S01]  /*64670*/  VIADD R0, R6, 0x37 ;  /* 0x0000003706007836 */ /* 0x000fe20000000000 */
[----:B------:R-:W-:Y:S01]  /*64680*/  ISETP.GE.AND P4, PT, R21, UR35, PT ;  /* 0x0000002315007c0c */ /* 0x000fe2000bf86270 */
[----:B------:R-:W4:Y:S01]  /*64690*/  LDCU UR11, c[0x0][0x398] ;  /* 0x00007300ff0b77ac */ /* 0x000f220008000800 */
[----:B--2---:R-:W-:Y:S01]  /*646a0*/  PRMT R22, R28, 0x7632, R22 ;  /* 0x000076321c167816 */ /* 0x004fe20000000016 */
[C---:B-1----:R-:W-:Y:S01]  /*646b0*/  IMAD.WIDE R12, R3.reuse, 0x2, R8 ;  /* 0x00000002030c7825 */ /* 0x042fe200078e0208 */
[----:B------:R-:W-:Y:S01]  /*646c0*/  PRMT R24, R14, 0x7632, R24 ;  /* 0x000076320e187816 */ /* 0x000fe20000000018 */
[----:B------:R-:W1:Y:S02]  /*646d0*/  LDCU UR12, c[0x0][0x398] ;  /* 0x00007300ff0c77ac */ /* 0x000e640008000800 */
[----:B------:R-:W-:Y:S01]  /*646e0*/  IMAD.WIDE R20, R3, 0x2, R16 ;  /* 0x0000000203147825 */ /* 0x000fe200078e0210 */
[----:B------:R2:W-:Y:S01]  /*646f0*/  @P6 STG.E.U16 desc[UR38][R12.64], R28 ;  /* 0x0000001c0c006986 */ /* 0x0005e2000c101526 */
[----:B------:R-:W-:-:S02]  /*64700*/  ISETP.GE.AND P6, PT, R0, UR37, PT ;  /* 0x0000002500007c0c */ /* 0x000fc4000bfc6270 */
[C---:B------:R-:W-:Y:S01]  /*64710*/  VIADD R0, R3.reuse, UR4 ;  /* 0x0000000403007c36 */ /* 0x040fe20008000000 */
[----:B------:R0:W-:Y:S04]  /*64720*/  @P5 STG.E.U16 desc[UR38][R20.64], R22 ;  /* 0x0000001614005986 */ /* 0x0001e8000c101526 */
[----:B--2---:R-:W2:Y:S01]  /*64730*/  LDL.LU R28, [R1+0x1bc] ;  /* 0x0001bc00011c7983 */ /* 0x004ea20000300800 */
[----:B------:R-:W-:-:S04]  /*64740*/  IMAD.WIDE R12, R3, 0x2, R10 ;  /* 0x00000002030c7825 */ /* 0x000fc800078e020a */
[----:B0-----:R-:W-:Y:S01]  /*64750*/  IMAD.WIDE R20, R3, 0x2, R18 ;  /* 0x0000000203147825 */ /* 0x001fe200078e0212 */
[----:B---3--:R-:W-:Y:S01]  /*64760*/  PRMT R3, R5, 0x7632, R3 ;  /* 0x0000763205037816 */ /* 0x008fe20000000003 */
[----:B------:R0:W-:Y:S04]  /*64770*/  @P2 STG.E.U16 desc[UR38][R12.64], R5 ;  /* 0x000000050c002986 */ /* 0x0001e8000c101526 */
[----:B0-----:R-:W3:Y:S01]  /*64780*/  LDL.LU R5, [R1+0x1ac] ;  /* 0x0001ac0001057983 */ /* 0x001ee20000300800 */
[----:B------:R-:W-:Y:S02]  /*64790*/  ISETP.LT.AND P3, PT, R7, UR13, !P3 ;  /* 0x0000000d07007c0c */ /* 0x000fe4000df61270 */
[----:B------:R-:W-:Y:S01]  /*647a0*/  ISETP.LT.AND P5, PT, R29, UR9, !P1 ;  /* 0x000000091d007c0c */ /* 0x000fe2000cfa1270 */
[----:B------:R-:W-:Y:S01]  /*647b0*/  IMAD.WIDE R12, R0, 0x2, R8 ;  /* 0x00000002000c7825 */ /* 0x000fe200078e0208 */
[----:B------:R-:W-:Y:S01]  /*647c0*/  ISETP.LT.AND P2, PT, R26, UR16, !P1 ;  /* 0x000000101a007c0c */ /* 0x000fe2000cf41270 */
[----:B------:R-:W4:Y:S01]  /*647d0*/  LDL.LU R25, [R1+0xc] ;  /* 0x00000c0001197983 */ /* 0x000f220000300800 */
[----:B------:R-:W0:Y:S01]  /*647e0*/  LDCU UR9, c[0x0][0x398] ;  /* 0x00007300ff0977ac */ /* 0x000e220008000800 */
[----:B------:R-:W0:Y:S06]  /*647f0*/  LDCU UR13, c[0x0][0x398] ;  /* 0x00007300ff0d77ac */ /* 0x000e2c0008000800 */
[----:B------:R0:W-:Y:S01]  /*64800*/  @P3 STG.E.U16 desc[UR38][R20.64], R3 ;  /* 0x0000000314003986 */ /* 0x0001e2000c101526 */
[----:B------:R-:W-:Y:S01]  /*64810*/  ISETP.LT.AND P3, PT, R27, UR14, !P1 ;  /* 0x0000000e1b007c0c */ /* 0x000fe2000cf61270 */
[----:B------:R-:W1:Y:S02]  /*64820*/  LDCU UR14, c[0x0][0x398] ;  /* 0x00007300ff0e77ac */ /* 0x000e640008000800 */
[----:B------:R0:W-:Y:S01]  /*64830*/  @P5 STG.E.U16 desc[UR38][R12.64], R23 ;  /* 0x000000170c005986 */ /* 0x0001e2000c101526 */
[----:B------:R-:W-:Y:S01]  /*64840*/  ISETP.LT.AND P1, PT, R7, UR8, !P1 ;  /* 0x0000000807007c0c */ /* 0x000fe2000cf21270 */
[----:B------:R-:W1:Y:S01]  /*64850*/  LDCU UR8, c[0x0][0x398] ;  /* 0x00007300ff0877ac */ /* 0x000e620008000800 */
[----:B------:R-:W1:Y:S01]  /*64860*/  LDCU UR16, c[0x0][0x398] ;  /* 0x00007300ff1077ac */ /* 0x000e620008000800 */
[----:B0-----:R-:W-:Y:S01]  /*64870*/  PRMT R3, R23, 0x7632, R3 ;  /* 0x0000763217037816 */ /* 0x001fe20000000003 */
[----:B------:R-:W-:-:S05]  /*64880*/  IMAD.WIDE R12, R0, 0x2, R16 ;  /* 0x00000002000c7825 */ /* 0x000fca00078e0210 */
[----:B------:R0:W-:Y:S01]  /*64890*/  @P2 STG.E.U16 desc[UR38][R12.64], R3 ;  /* 0x000000030c002986 */ /* 0x0001e2000c101526 */
[----:B------:R-:W-:Y:S01]  /*648a0*/  ISETP.LT.AND P2, PT, R29, UR15, !P4 ;  /* 0x0000000f1d007c0c */ /* 0x000fe2000e741270 */
[----:B------:R-:W-:Y:S01]  /*648b0*/  IMAD.WIDE R20, R0, 0x2, R10 ;  /* 0x0000000200147825 */ /* 0x000fe200078e020a */
[----:B------:R-:W-:Y:S01]  /*648c0*/  ISETP.LT.AND P5, PT, R26, UR17, !P4 ;  /* 0x000000111a007c0c */ /* 0x000fe2000e7a1270 */
[----:B------:R-:W1:Y:S02]  /*648d0*/  LDCU UR15, c[0x0][0x398] ;  /* 0x00007300ff0f77ac */ /* 0x000e640008000800 */
[C---:B------:R-:W-:Y:S01]  /*648e0*/  IMAD.WIDE R22, R0.reuse, 0x2, R18 ;  /* 0x0000000200167825 */ /* 0x040fe200078e0212 */
[----:B------:R1:W-:Y:S01]  /*648f0*/  @P3 STG.E.U16 desc[UR38][R20.64], R14 ;  /* 0x0000000e14003986 */ /* 0x0003e2000c101526 */
[----:B------:R-:W2:Y:S02]  /*64900*/  LDCU UR17, c[0x0][0x398] ;  /* 0x00007300ff1177ac */ /* 0x000ea40008000800 */
[----:B------:R-:W-:Y:S01]  /*64910*/  VIADD R0, R0, UR4 ;  /* 0x0000000400007c36 */ /* 0x000fe20008000000 */
[----:B------:R-:W-:Y:S01]  /*64920*/  ISETP.LT.AND P3, PT, R27, UR10, !P4 ;  /* 0x0000000a1b007c0c */ /* 0x000fe2000e761270 */
[----:B0-----:R-:W-:-:S02]  /*64930*/  VIADD R3, R6, 0x38 ;  /* 0x0000003806037836 */ /* 0x001fc40000000000 */
[C---:B------:R-:W-:Y:S01]  /*64940*/  IMAD.WIDE R12, R0.reuse, 0x2, R8 ;  /* 0x00000002000c7825 */ /* 0x040fe200078e0208 */
[----:B------:R-:W-:Y:S01]  /*64950*/  @P1 STG.E.U16 desc[UR38][R22.64], R24 ;  /* 0x0000001816001986 */ /* 0x000fe2000c101526 */
[----:B------:R-:W0:Y:S01]  /*64960*/  LDCU UR10, c[0x0][0x398] ;  /* 0x00007300ff0a77ac */ /* 0x000e220008000800 */
[----:B------:R-:W-:Y:S01]  /*64970*/  ISETP.GE.AND P1, PT, R3, UR33, PT ;  /* 0x0000002103007c0c */ /* 0x000fe2000bf26270 */
[----:B-1----:R-:W-:Y:S01]  /*64980*/  IMAD.WIDE R20, R0, 0x2, R10 ;  /* 0x0000000200147825 */ /* 0x002fe200078e020a */
[----:B--2---:R1:W-:Y:S01]  /*64990*/  @P2 STG.E.U16 desc[UR38][R12.64], R28 ;  /* 0x0000001c0c002986 */ /* 0x0043e2000c101526 */
[----:B------:R-:W-:Y:S02]  /*649a0*/  PRMT R3, R28, 0x7632, R3 ;  /* 0x000076321c037816 */ /* 0x000fe40000000003 */
[----:B-1----:R-:W-:-:S05]  /*649b0*/  IMAD.WIDE R12, R0, 0x2, R16 ;  /* 0x00000002000c7825 */ /* 0x002fca00078e0210 */
[----:B------:R-:W-:Y:S01]  /*649c0*/  @P5 STG.E.U16 desc[UR38][R12.64], R3 ;  /* 0x000000030c005986 */ /* 0x000fe2000c101526 */
[----:B---3--:R-:W-:-:S03]  /*649d0*/  PRMT R14, R5, 0x7632, R14 ;  /* 0x00007632050e7816 */ /* 0x008fc6000000000e */
[----:B------:R1:W-:Y:S04]  /*649e0*/  @P3 STG.E.U16 desc[UR38][R20.64], R5 ;  /* 0x0000000514003986 */ /* 0x0003e8000c101526 */
[----:B-1----:R-:W2:Y:S04]  /*649f0*/  LDL.LU R5, [R1+0x1c0] ;  /* 0x0001c00001057983 */ /* 0x002ea80000300800 */
[----:B------:R-:W3:Y:S01]  /*64a00*/  LDL.LU R28, [R1+0x190] ;  /* 0x00019000011c7983 */ /* 0x000ee20000300800 */
[----:B----4-:R-:W-:Y:S01]  /*64a10*/  ISETP.LT.AND P4, PT, R7, UR11, !P4 ;  /* 0x0000000b07007c0c */ /* 0x010fe2000e781270 */
[----:B------:R-:W-:Y:S01]  /*64a20*/  IMAD.WIDE R22, R0, 0x2, R18 ;  /* 0x0000000200167825 */ /* 0x000fe200078e0212 */
[----:B------:R-:W-:Y:S01]  /*64a30*/  ISETP.LT.AND P3, PT, R29, UR12, !P6 ;  /* 0x0000000c1d007c0c */ /* 0x000fe2000f761270 */
[----:B------:R-:W1:Y:S01]  /*64a40*/  LDCU UR11, c[0x0][0x398] ;  /* 0x00007300ff0b77ac */ /* 0x000e620008000800 */
[----:B------:R-:W-:Y:S01]  /*64a50*/  ISETP.LT.AND P5, PT, R26, UR9, !P6 ;  /* 0x000000091a007c0c */ /* 0x000fe2000f7a1270 */
[----:B------:R-:W-:-:S02]  /*64a60*/  VIADD R0, R0, UR4 ;  /* 0x0000000400007c36 */ /* 0x000fc40008000000 */
[----:B------:R-:W-:Y:S01]  /*64a70*/  VIADD R3, R6, 0x39 ;  /* 0x0000003906037836 */ /* 0x000fe20000000000 */
[----:B------:R-:W4:Y:S01]  /*64a80*/  LDCU UR12, c[0x0][0x398] ;  /* 0x00007300ff0c77ac */ /* 0x000f220008000800 */
[----:B------:R-:W-:-:S04]  /*64a90*/  IMAD.WIDE R12, R0, 0x2, R8 ;  /* 0x00000002000c7825 */ /* 0x000fc800078e0208 */
[----:B------:R-:W-:Y:S01]  /*64aa0*/  @P4 STG.E.U16 desc[UR38][R22.64], R14 ;  /* 0x0000000e16004986 */ /* 0x000fe2000c101526 */
[----:B------:R-:W-:Y:S01]  /*64ab0*/  ISETP.LT.AND P4, PT, R27, UR13, !P6 ;  /* 0x0000000d1b007c0c */ /* 0x000fe2000f781270 */
[----:B------:R-:W-:Y:S01]  /*64ac0*/  IMAD.WIDE R20, R0, 0x2, R16 ;  /* 0x0000000200147825 */ /* 0x000fe200078e0210 */
[----:B------:R-:W-:Y:S01]  /*64ad0*/  ISETP.GE.AND P2, PT, R3, UR47, PT ;  /* 0x0000002f03007c0c */ /* 0x000fe2000bf46270 */
[----:B------:R0:W-:Y:S01]  /*64ae0*/  @P3 STG.E.U16 desc[UR38][R12.64], R25 ;  /* 0x000000190c003986 */ /* 0x0001e2000c101526 */
[----:B------:R-:W-:Y:S01]  /*64af0*/  PRMT R3, R25, 0x7632, R3 ;  /* 0x0000763219037816 */ /* 0x000fe20000000003 */
[----:B------:R-:W1:Y:S01]  /*64b00*/  LDCU UR9, c[0x0][0x398] ;  /* 0x00007300ff0977ac */ /* 0x000e620008000800 */
[----:B------:R-:W-:-:S03]  /*64b10*/  ISETP.LT.AND P6, PT, R7, UR8, !P6 ;  /* 0x0000000807007c0c */ /* 0x000fc6000f7c1270 */
[----:B------:R1:W-:Y:S01]  /*64b20*/  @P5 STG.E.U16 desc[UR38][R20.64], R3 ;  /* 0x0000000314005986 */ /* 0x0003e2000c101526 */
[----:B------:R-:W-:Y:S01]  /*64b30*/  ISETP.LT.AND P5, PT, R29, UR14, !P1 ;  /* 0x0000000e1d007c0c */ /* 0x000fe2000cfa1270 */
[----:B------:R-:W2:Y:S01]  /*64b40*/  LDCU UR13, c[0x0][0x398] ;  /* 0x00007300ff0d77ac */ /* 0x000ea20008000800 */
[----:B0-----:R-:W-:Y:S01]  /*64b50*/  IMAD.WIDE R12, R0, 0x2, R10 ;  /* 0x00000002000c7825 */ /* 0x001fe200078e020a */
[----:B------:R-:W-:Y:S01]  /*64b60*/  ISETP.LT.AND P3, PT, R27, UR15, !P1 ;  /* 0x0000000f1b007c0c */ /* 0x000fe2000cf61270 */
[----:B------:R0:W2:Y:S01]  /*64b70*/  LDS.128 R20, [R2] ;  /* 0x0000000002147984 */ /* 0x0000a20000000c00 */
[----:B------:R-:W2:Y:S03]  /*64b80*/  LDCU UR8, c[0x0][0x398] ;  /* 0x00007300ff0877ac */ /* 0x000ea60008000800 */
[----:B------:R4:W-:Y:S01]  /*64b90*/  @P4 STG.E.U16 desc[UR38][R12.64], R15 ;  /* 0x0000000f0c004986 */ /* 0x0009e2000c101526 */
[----:B------:R-:W-:Y:S01]  /*64ba0*/  ISETP.LT.AND P4, PT, R26, UR16, !P1 ;  /* 0x000000101a007c0c */ /* 0x000fe2000cf81270 */
[----:B------:R-:W2:Y:S01]  /*64bb0*/  LDCU UR14, c[0x0][0x398] ;  /* 0x00007300ff0e77ac */ /* 0x000ea20008000800 */
[----:B-1----:R-:W-:Y:S01]  /*64bc0*/  PRMT R3, R15, 0x7632, R3 ;  /* 0x000076320f037816 */ /* 0x002fe20000000003 */
[----:B0-----:R-:W-:Y:S01]  /*64bd0*/  VIADD R2, R6, 0x3a ;  /* 0x0000003a06027836 */ /* 0x001fe20000000000 */
[----:B------:R-:W0:Y:S01]  /*64be0*/  LDCU UR15, c[0x0][0x398] ;  /* 0x00007300ff0f77ac */ /* 0x000e220008000800 */
[----:B------:R-:W1:Y:S01]  /*64bf0*/  LDCU UR16, c[0x0][0x398] ;  /* 0x00007300ff1077ac */ /* 0x000e620008000800 */
[----:B----4-:R-:W-:-:S04]  /*64c00*/  IMAD.WIDE R12, R0, 0x2, R18 ;  /* 0x00000002000c7825 */ /* 0x010fc800078e0212 */
[----:B------:R-:W-:Y:S01]  /*64c10*/  VIADD R0, R0, UR4 ;  /* 0x0000000400007c36 */ /* 0x000fe20008000000 */
[----:B------:R4:W-:Y:S01]  /*64c20*/  @P6 STG.E.U16 desc[UR38][R12.64], R3 ;  /* 0x000000030c006986 */ /* 0x0009e2000c101526 */
[----:B------:R-:W-:Y:S01]  /*64c30*/  ISETP.LT.AND P6, PT, R7, UR10, !P1 ;  /* 0x0000000a07007c0c */ /* 0x000fe2000cfc1270 */
[----:B------:R-:W0:Y:S01]  /*64c40*/  LDCU UR10, c[0x0][0x398] ;  /* 0x00007300ff0a77ac */ /* 0x000e220008000800 */
[----:B------:R-:W-:Y:S01]  /*64c50*/  IMAD.WIDE R14, R0, 0x2, R8 ;  /* 0x00000002000e7825 */ /* 0x000fe200078e0208 */
[----:B------:R-:W-:-:S03]  /*64c60*/  ISETP.GE.AND P1, PT, R2, UR27, PT ;  /* 0x0000001b02007c0c */ /* 0x000fc6000bf26270 */
[----:B----4-:R-:W-:-:S04]  /*64c70*/  IMAD.WIDE R12, R0, 0x2, R16 ;  /* 0x00000002000c7825 */ /* 0x010fc800078e0210 */
[----:B------:R-:W-:Y:S01]  /*64c80*/  IMAD.WIDE R24, R0, 0x2, R10 ;  /* 0x0000000200187825 */ /* 0x000fe200078e020a */
[----:B--2---:R-:W-:Y:S01]  /*64c90*/  PRMT R3, R5, 0x7632, R3 ;  /* 0x0000763205037816 */ /* 0x004fe20000000003 */
[----:B------:R2:W-:Y:S01]  /*64ca0*/  @P5 STG.E.U16 desc[UR38][R14.64], R5 ;  /* 0x000000050e005986 */ /* 0x0005e2000c101526 */
[----:B------:R-:W-:Y:S01]  /*64cb0*/  ISETP.LT.AND P5, PT, R29, UR11, !P2 ;  /* 0x0000000b1d007c0c */ /* 0x000fe2000d7a1270 */
[----:B------:R-:W4:Y:S02]  /*64cc0*/  LDCU UR11, c[0x0][0x398] ;  /* 0x00007300ff0b77ac */ /* 0x000f240008000800 */
[----:B------:R0:W-:Y:S01]  /*64cd0*/  @P4 STG.E.U16 desc[UR38][R12.64], R3 ;  /* 0x000000030c004986 */ /* 0x0001e2000c101526 */
[----:B------:R-:W-:-:S03]  /*64ce0*/  ISETP.LT.AND P4, PT, R26, UR17, !P2 ;  /* 0x000000111a007c0c */ /* 0x000fc6000d781270 */
[----:B---3--:R3:W-:Y:S04]  /*64cf0*/  @P3 STG.E.U16 desc[UR38][R24.64], R28 ;  /* 0x0000001c18003986 */ /* 0x0087e8000c101526 */
[----:B--2---:R-:W2:Y:S01]  /*64d00*/  LDL.LU R5, [R1+0x1ff8] ;  /* 0x001ff80001057983 */ /* 0x004ea20000300800 */
[----:B0-----:R-:W-:Y:S01]  /*64d10*/  PRMT R12, R28, 0x7632, R12 ;  /* 0x000076321c0c7816 */ /* 0x001fe2000000000c */
[----:B------:R-:W-:Y:S01]  /*64d20*/  IMAD.WIDE R2, R0, 0x2, R18 ;  /* 0x0000000200027825 */ /* 0x000fe200078e0212 */
[----:B---3--:R-:W-:-:S03]  /*64d30*/  PRMT R25, R4, 0x7632, R25 ;  /* 0x0000763204197816 */ /* 0x008fc60000000019 */
[----:B------:R-:W-:Y:S01]  /*64d40*/  VIADD R0, R0, UR4 ;  /* 0x0000000400007c36 */ /* 0x000fe20008000000 */
[----:B------:R0:W-:Y:S04]  /*64d50*/  @P6 STG.E.U16 desc[UR38][R2.64], R12 ;  /* 0x0000000c02006986 */ /* 0x0001e8000c101526 */
[----:B------:R-:W3:Y:S04]  /*64d60*/  LDL.LU R28, [R1+0x1c4] ;  /* 0x0001c400011c7983 */ /* 0x000ee80000300800 */
[----:B------:R-:W2:Y:S01]  /*64d70*/  LDL.LU R29, [R1+0x194] ;  /* 0x00019400011d7983 */ /* 0x000ea20000300800 */
[----:B0-----:R-:W-:-:S04]  /*64d80*/  IMAD.WIDE R2, R0, 0x2, R8 ;  /* 0x0000000200027825 */ /* 0x001fc800078e0208 */
[----:B------:R-:W-:Y:S01]  /*64d90*/  IMAD.WIDE R12, R0, 0x2, R16 ;  /* 0x00000002000c7825 */ /* 0x000fe200078e0210 */
[----:B------:R-:W-:Y:S04]  /*64da0*/  @P5 STG.E.U16 desc[UR38][R2.64], R4 ;  /* 0x0000000402005986 */ /* 0x000fe8000c101526 */
[----:B------:R0:W-:Y:S04]  /*64db0*/  @P4 STG.E.U16 desc[UR38][R12.64], R25 ;  /* 0x000000190c004986 */ /* 0x0001e8000c101526 */
[----:B0-----:R-:W2:Y:S01]  /*64dc0*/  LDL.LU R25, [R1+0xbdc] ;  /* 0x000bdc0001197983 */ /* 0x001ea20000300800 */
[----:B------:R-:W-:-:S02]  /*64dd0*/  ISETP.LT.AND P3, PT, R27, UR12, !P2 ;  /* 0x0000000c1b007c0c */ /* 0x000fc4000d761270 */
[----:B------:R-:W-:Y:S01]  /*64de0*/  ISETP.LT.AND P6, PT, R7, UR9, !P2 ;  /* 0x0000000907007c0c */ /* 0x000fe2000d7c1270 */
[----:B------:R-:W-:-:S04]  /*64df0*/  IMAD.WIDE R14, R0, 0x2, R10 ;  /* 0x00000002000e7825 */ /* 0x000fc800078e020a */
[----:B------:R-:W-:Y:S01]  /*64e00*/  IMAD.WIDE R2, R0, 0x2, R18 ;  /* 0x0000000200027825 */ /* 0x000fe200078e0212 */
[----:B------:R-:W-:Y:S01]  /*64e10*/  ISETP.LT.AND P4, PT, R26, UR18, !P1 ;  /* 0x000000121a007c0c */ /* 0x000fe2000cf81270 */
[----:B------:R-:W0:Y:S04]  /*64e20*/  LDCU UR9, c[0x0][0x398] ;  /* 0x00007300ff0977ac */ /* 0x000e280008000800 */
[----:B------:R1:W-:Y:S01]  /*64e30*/  @P3 STG.E.U16 desc[UR38][R14.64], R20 ;  /* 0x000000140e003986 */ /* 0x0003e2000c101526 */
[----:B------:R-:W-:Y:S01]  /*64e40*/  VIADD R0, R0, UR4 ;  /* 0x0000000400007c36 */ /* 0x000fe20008000000 */
[----:B------:R-:W0:Y:S01]  /*64e50*/  LDCU UR12, c[0x0][0x398] ;  /* 0x00007300ff0c77ac */ /* 0x000e220008000800 */
[----:B-1----:R-:W-:-:S05]  /*64e60*/  PRMT R20, R20, 0x7632, R20 ;  /* 0x0000763214147816 */ /* 0x002fca0000000014 */
[----:B------:R1:W-:Y:S02]  /*64e70*/  @P6 STG.E.U16 desc[UR38][R2.64], R20 ;  /* 0x0000001402006986 */ /* 0x0003e4000c101526 */
[----:B-1----:R-:W-:Y:S01]  /*64e80*/  IMAD.WIDE R2, R0, 0x2, R8 ;  /* 0x0000000200027825 */ /* 0x002fe200078e0208 */
[----:B---3--:R-:W-:Y:S02]  /*64e90*/  PRMT R20, R28, 0x7632, R20 ;  /* 0x000076321c147816 */ /* 0x008fe40000000014 */
[----:B--2---:R-:W-:Y:S01]  /*64ea0*/  ISETP.LT.AND P5, PT, R25, UR13, !P1 ;  /* 0x0000000d19007c0c */ /* 0x004fe2000cfa1270 */
[----:B------:R-:W-:Y:S01]  /*64eb0*/  VIADD R24, R6, 0x3b ;  /* 0x0000003b06187836 */ /* 0x000fe20000000000 */
[----:B------:R-:W-:Y:S01]  /*64ec0*/  ISETP.LT.AND P3, PT, R27, UR8, !P1 ;  /* 0x000000081b007c0c */ /* 0x000fe2000cf61270 */
[C---:B------:R-:W-:Y:S01]  /*64ed0*/  IMAD.WIDE R12, R0.reuse, 0x2, R16 ;  /* 0x00000002000c7825 */ /* 0x040fe200078e0210 */
[----:B------:R-:W-:Y:S01]  /*64ee0*/  ISETP.LT.AND P6, PT, R7, UR19, !P1 ;  /* 0x0000001307007c0c */ /* 0x000fe2000cfc1270 */
[----:B------:R-:W1:Y:S02]  /*64ef0*/  LDCU UR8, c[0x0][0x398] ;  /* 0x00007300ff0877ac */ /* 0x000e640008000800 */
[----:B------:R-:W-:Y:S01]  /*64f00*/  IMAD.WIDE R14, R0, 0x2, R10 ;  /* 0x00000002000e7825 */ /* 0x000fe200078e020a */
[----:B------:R-:W2:Y:S05]  /*64f10*/  LDCU UR13, c[0x0][0x398] ;  /* 0x00007300ff0d77ac */ /* 0x000eaa0008000800 */
[----:B------:R3:W-:Y:S04]  /*64f20*/  @P5 STG.E.U16 desc[UR38][R2.64], R28 ;  /* 0x0000001c02005986 */ /* 0x0007e8000c101526 */
[----:B---3--:R-:W3:Y:S01]  /*64f30*/  LDL.LU R28, [R1+0x1c8] ;  /* 0x0001c800011c7983 */ /* 0x008ee20000300800 */
[----:B------:R-:W-:Y:S01]  /*64f40*/  ISETP.GE.AND P2, PT, R24, UR49, PT ;  /* 0x0000003118007c0c */ /* 0x000fe2000bf46270 */
[----:B------:R-:W-:-:S02]  /*64f50*/  IMAD.WIDE R2, R0, 0x2, R18 ;  /* 0x0000000200027825 */ /* 0x000fc400078e0212 */
[----:B------:R0:W-:Y:S01]  /*64f60*/  @P4 STG.E.U16 desc[UR38][R12.64], R20 ;  /* 0x000000140c004986 */ /* 0x0001e2000c101526 */
[----:B------:R-:W-:Y:S01]  /*64f70*/  ISETP.LT.AND P5, PT, R25, UR14, !P2 ;  /* 0x0000000e19007c0c */ /* 0x000fe2000d7a1270 */
[----:B------:R-:W-:Y:S01]  /*64f80*/  VIADD R0, R0, UR4 ;  /* 0x0000000400007c36 */ /* 0x000fe20008000000 */
[----:B------:R-:W-:Y:S01]  /*64f90*/  ISETP.LT.AND P4, PT, R26, UR10, !P2 ;  /* 0x0000000a1a007c0c */ /* 0x000fe2000d781270 */
[C---:B------:R-:W-:Y:S01]  /*64fa0*/  VIADD R4, R6.reuse, 0x3c ;  /* 0x0000003c06047836 */ /* 0x040fe20000000000 */
[----:B------:R1:W-:Y:S01]  /*64fb0*/  @P3 STG.E.U16 desc[UR38][R14.64], R29 ;  /* 0x0000001d0e003986 */ /* 0x0003e2000c101526 */
[----:B------:R-:W-:Y:S01]  /*64fc0*/  ISETP.LT.AND P3, PT, R27, UR15, !P2 ;  /* 0x0000000f1b007c0c */ /* 0x000fe2000d761270 */
[----:B------:R-:W-:Y:S01]  /*64fd0*/  VIADD R24, R6, 0x3e ;  /* 0x0000003e06187836 */ /* 0x000fe20000000000 */
[----:B------:R-:W2:Y:S01]  /*64fe0*/  LDCU UR10, c[0x0][0x398] ;  /* 0x00007300ff0a77ac */ /* 0x000ea20008000800 */
[----:B0-----:R-:W-:Y:S01]  /*64ff0*/  PRMT R13, R29, 0x7632, R13 ;  /* 0x000076321d0d7816 */ /* 0x001fe2000000000d */
[----:B------:R-:W0:Y:S01]  /*65000*/  LDCU UR14, c[0x0][0x398] ;  /* 0x00007300ff0e77ac */ /* 0x000e220008000800 */
[----:B------:R-:W-:-:S03]  /*65010*/  PRMT R20, R5, 0x7632, R20 ;  /* 0x0000763205147816 */ /* 0x000fc60000000014 */
[----:B------:R2:W-:Y:S01]  /*65020*/  @P6 STG.E.U16 desc[UR38][R2.64], R13 ;  /* 0x0000000d02006986 */ /* 0x0005e2000c101526 */
[----:B----4-:R-:W-:Y:S02]  /*65030*/  ISETP.LT.AND P6, PT, R7, UR11, !P2 ;  /* 0x0000000b07007c0c */ /* 0x010fe4000d7c1270 */
[----:B------:R-:W-:Y:S01]  /*65040*/  ISETP.GE.AND P1, PT, R4, UR25, PT ;  /* 0x0000001904007c0c */ /* 0x000fe2000bf26270 */
[----:B-1----:R-:W4:Y:S01]  /*65050*/  LDL.LU R29, [R1+0x198] ;  /* 0x00019800011d7983 */ /* 0x002f220000300800 */
[C---:B--2---:R-:W-:Y:S01]  /*65060*/  IMAD.WIDE R2, R0.reuse, 0x2, R8 ;  /* 0x0000000200027825 */ /* 0x044fe200078e0208 */
[----:B------:R-:W1:Y:S03]  /*65070*/  LDCU UR11, c[0x0][0x398] ;  /* 0x00007300ff0b77ac */ /* 0x000e660008000800 */
[----:B------:R-:W-:Y:S01]  /*65080*/  IMAD.WIDE R12, R0, 0x2, R16 ;  /* 0x00000002000c7825 */ /* 0x000fe200078e0210 */
[----:B------:R2:W-:Y:S04]  /*65090*/  @P5 STG.E.U16 desc[UR38][R2.64], R5 ;  /* 0x0000000502005986 */ /* 0x0005e8000c101526 */
[----:B------:R0:W-:Y:S01]  /*650a0*/  @P4 STG.E.U16 desc[UR38][R12.64], R20 ;  /* 0x000000140c004986 */ /* 0x0001e2000c101526 */
[----:B------:R-:W-:Y:S01]  /*650b0*/  ISETP.LT.AND P4, PT, R25, UR9, !P1 ;  /* 0x0000000919007c0c */ /* 0x000fe2000cf81270 */
[----:B------:R-:W-:-:S02]  /*650c0*/  VIADD R4, R6, 0x3d ;  /* 0x0000003d06047836 */ /* 0x000fc40000000000 */
[C---:B------:R-:W-:Y:S01]  /*650d0*/  IMAD.WIDE R14, R0.reuse, 0x2, R10 ;  /* 0x00000002000e7825 */ /* 0x040fe200078e020a */
[----:B------:R-:W4:Y:S03]  /*650e0*/  LDL.LU R6, [R1+0x1ff4] ;  /* 0x001ff40001067983 */ /* 0x000f260000300800 */
[----:B--2---:R-:W-:Y:S01]  /*650f0*/  IMAD.WIDE R2, R0, 0x2, R18 ;  /* 0x0000000200027825 */ /* 0x004fe200078e0212 */
[----:B0-----:R-:W-:-:S03]  /*65100*/  PRMT R13, R21, 0x7632, R13 ;  /* 0x00007632150d7816 */ /* 0x001fc6000000000d */
[----:B------:R-:W-:Y:S01]  /*65110*/  VIADD R0, R0, UR4 ;  /* 0x0000000400007c36 */ /* 0x000fe20008000000 */
[----:B------:R-:W-:Y:S01]  /*65120*/  @P3 STG.E.U16 desc[UR38][R14.64], R21 ;  /* 0x000000150e003986 */ /* 0x000fe2000c101526 */
[----:B------:R-:W-:Y:S01]  /*65130*/  ISETP.LT.AND P5, PT, R26, UR12, !P1 ;  /* 0x0000000c1a007c0c */ /* 0x000fe2000cfa1270 */
[----:B------:R-:W0:Y:S02]  /*65140*/  LDCU UR9, c[0x0][0x398] ;  /* 0x00007300ff0977ac */ /* 0x000e240008000800 */
[----:B------:R2:W-:Y:S01]  /*65150*/  @P6 STG.E.U16 desc[UR38][R2.64], R13 ;  /* 0x0000000d02006986 */ /* 0x0005e2000c101526 */
[----:B---3--:R-:W-:Y:S01]  /*65160*/  PRMT R12, R28, 0x7632, R12 ;  /* 0x000076321c0c7816 */ /* 0x008fe2000000000c */
[----:B--2---:R-:W-:Y:S01]  /*65170*/  IMAD.WIDE R2, R0, 0x2, R8 ;  /* 0x0000000200027825 */ /* 0x004fe200078e0208 */
[----:B------:R-:W-:Y:S01]  /*65180*/  ISETP.GE.AND P2, PT, R4, UR51, PT ;  /* 0x0000003304007c0c */ /* 0x000fe2000bf46270 */
[----:B------:R-:W2:Y:S03]  /*65190*/  LDCU UR12, c[0x0][0x398] ;  /* 0x00007300ff0c77ac */ /* 0x000ea60008000800 */
[----:B------:R3:W-:Y:S04]  /*651a0*/  @P4 STG.E.U16 desc[UR38][R2.64], R28 ;  /* 0x0000001c02004986 */ /* 0x0007e8000c101526 */
[----:B---3--:R-:W3:Y:S01]  /*651b0*/  LDL.LU R28, [R1+0x1cc] ;  /* 0x0001cc00011c7983 */ /* 0x008ee20000300800 */
[----:B------:R-:W-:Y:S01]  /*651c0*/  ISETP.LT.AND P6, PT, R27, UR8, !P1 ;  /* 0x000000081b007c0c */ /* 0x000fe2000cfc1270 */
[C---:B------:R-:W-:Y:S01]  /*651d0*/  IMAD.WIDE R4, R0.reuse, 0x2, R16 ;  /* 0x0000000200047825 */ /* 0x040fe200078e0210 */
[----:B------:R-:W-:Y:S01]  /*651e0*/  ISETP.LT.AND P1, PT, R7, UR13, !P1 ;  /* 0x0000000d07007c0c */ /* 0x000fe2000cf21270 */
[----:B------:R-:W1:Y:S01]  /*651f0*/  LDCU UR8, c[0x0][0x398] ;  /* 0x00007300ff0877ac */ /* 0x000e620008000800 */
[----:B------:R-:W-:Y:S01]  /*65200*/  ISETP.LT.AND P4, PT, R25, UR16, !P2 ;  /* 0x0000001019007c0c */ /* 0x000fe2000d781270 */
[C---:B------:R-:W-:Y:S01]  /*65210*/  IMAD.WIDE R2, R0.reuse, 0x2, R10 ;  /* 0x0000000200027825 */ /* 0x040fe200078e020a */
[----:B------:R0:W-:Y:S01]  /*65220*/  @P5 STG.E.U16 desc[UR38][R4.64], R12 ;  /* 0x0000000c04005986 */ /* 0x0001e2000c101526 */
[----:B----4-:R-:W-:Y:S01]  /*65230*/  PRMT R13, R29, 0x7632, R13 ;  /* 0x000076321d0d7816 */ /* 0x010fe2000000000d */
[----:B------:R-:W4:Y:S01]  /*65240*/  LDCU UR13, c[0x0][0x398] ;  /* 0x00007300ff0d77ac */ /* 0x000f220008000800 */
[----:B------:R-:W-:Y:S01]  /*65250*/  VIADD R15, R0, UR4 ;  /* 0x00000004000f7c36 */ /* 0x000fe20008000000 */
[----:B------:R-:W-:-:S02]  /*65260*/  ISETP.LT.AND P5, PT, R26, UR10, !P2 ;  /* 0x0000000a1a007c0c */ /* 0x000fc4000d7a1270 */
[----:B------:R-:W-:Y:S01]  /*65270*/  ISETP.GE.AND P3, PT, R24, UR53, PT ;  /* 0x0000003518007c0c */ /* 0x000fe2000bf66270 */
[----:B------:R2:W-:Y:S01]  /*65280*/  @P6 STG.E.U16 desc[UR38][R2.64], R29 ;  /* 0x0000001d02006986 */ /* 0x0005e2000c101526 */
[----:B------:R-:W3:Y:S01]  /*65290*/  LDCU UR10, c[0x0][0x398] ;  /* 0x00007300ff0a77ac */ /* 0x000ee20008000800 */
[----:B0-----:R-:W-:Y:S01]  /*652a0*/  IMAD.WIDE R4, R0, 0x2, R18 ;  /* 0x0000000200047825 */ /* 0x001fe200078e0212 */
[----:B------:R-:W-:-:S03]  /*652b0*/  ISETP.LT.AND P6, PT, R25, UR9, !P3 ;  /* 0x0000000919007c0c */ /* 0x000fc6000dfc1270 */
[----:B------:R-:W-:Y:S01]  /*652c0*/  IMAD.WIDE R20, R15, 0x2, R8 ;  /* 0x000000020f147825 */ /* 0x000fe200078e0208 */
[----:B------:R0:W-:Y:S01]  /*652d0*/  @P1 STG.E.U16 desc[UR38][R4.64], R13 ;  /* 0x0000000d04001986 */ /* 0x0001e2000c101526 */
[----:B-1----:R-:W-:Y:S02]  /*652e0*/  ISETP.LT.AND P1, PT, R27, UR11, !P2 ;  /* 0x0000000b1b007c0c */ /* 0x002fe4000d721270 */
[----:B------:R-:W-:Y:S01]  /*652f0*/  ISETP.LT.AND P2, PT, R7, UR14, !P2 ;  /* 0x0000000e07007c0c */ /* 0x000fe2000d741270 */
[----:B--2---:R-:W2:Y:S01]  /*65300*/  LDL.LU R29, [R1+0x19c] ;  /* 0x00019c00011d7983 */ /* 0x004ea20000300800 */
[----:B------:R-:W-:-:S03]  /*65310*/  PRMT R0, R6, 0x7632, R0 ;  /* 0x0000763206007816 */ /* 0x000fc60000000000 */
[----:B------:R-:W-:Y:S01]  /*65320*/  @P4 STG.E.U16 desc[UR38][R20.64], R6 ;  /* 0x0000000614004986 */ /* 0x000fe2000c101526 */
[----:B------:R-:W-:Y:S01]  /*65330*/  ISETP.LT.AND P4, PT, R25, UR7, !P0 ;  /* 0x0000000719007c0c */ /* 0x000fe2000c781270 */
[----:B0-----:R-:W-:-:S04]  /*65340*/  IMAD.WIDE R12, R15, 0x2, R16 ;  /* 0x000000020f0c7825 */ /* 0x001fc800078e0210 */
[C---:B------:R-:W-:Y:S01]  /*65350*/  VIADD R25, R15.reuse, UR4 ;  /* 0x000000040f197c36 */ /* 0x040fe20008000000 */
[----:B------:R0:W-:Y:S01]  /*65360*/  @P5 STG.E.U16 desc[UR38][R12.64], R0 ;  /* 0x000000000c005986 */ /* 0x0001e2000c101526 */
[----:B------:R-:W-:-:S04]  /*65370*/  IMAD.WIDE R2, R15, 0x2, R10 ;  /* 0x000000020f027825 */ /* 0x000fc800078e020a */
[----:B------:R-:W-:Y:S01]  /*65380*/  IMAD.WIDE R4, R15, 0x2, R18 ;  /* 0x000000020f047825 */ /* 0x000fe200078e0212 */
[----:B------:R1:W-:Y:S03]  /*65390*/  @P1 STG.E.U16 desc[UR38][R2.64], R22 ;  /* 0x0000001602001986 */ /* 0x0003e6000c101526 */
[----:B------:R-:W-:Y:S01]  /*653a0*/  IMAD.WIDE R14, R25, 0x2, R8 ;  /* 0x00000002190e7825 */ /* 0x000fe200078e0208 */
[----:B0-----:R-:W-:Y:S02]  /*653b0*/  PRMT R13, R22, 0x7632, R13 ;  /* 0x00007632160d7816 */ /* 0x001fe4000000000d */
[----:B------:R-:W-:-:S03]  /*653c0*/  ISETP.LT.AND P1, PT, R26, UR6, !P0 ;  /* 0x000000061a007c0c */ /* 0x000fc6000c721270 */
[----:B------:R0:W-:Y:S01]  /*653d0*/  @P2 STG.E.U16 desc[UR38][R4.64], R13 ;  /* 0x0000000d04002986 */ /* 0x0001e2000c101526 */
[----:B------:R-:W-:Y:S02]  /*653e0*/  ISETP.LT.AND P5, PT, R26, UR8, !P3 ;  /* 0x000000081a007c0c */ /* 0x000fe4000dfa1270 */
[----:B------:R-:W-:Y:S02]  /*653f0*/  ISETP.LT.AND P2, PT, R27, UR5, !P0 ;  /* 0x000000051b007c0c */ /* 0x000fe4000c741270 */
[----:B----4-:R-:W-:Y:S01]  /*65400*/  ISETP.LT.AND P0, PT, R7, UR13, !P0 ;  /* 0x0000000d07007c0c */ /* 0x010fe2000c701270 */
[----:B---3--:R3:W-:Y:S01]  /*65410*/  @P6 STG.E.U16 desc[UR38][R14.64], R28 ;  /* 0x0000001c0e006986 */ /* 0x0087e2000c101526 */
[----:B------:R-:W-:Y:S02]  /*65420*/  ISETP.LT.AND P6, PT, R27, UR12, !P3 ;  /* 0x0000000c1b007c0c */ /* 0x000fe4000dfc1270 */
[----:B------:R-:W-:Y:S02]  /*65430*/  ISETP.LT.AND P3, PT, R7, UR10, !P3 ;  /* 0x0000000a07007c0c */ /* 0x000fe4000df61270 */
[----:B------:R-:W4:Y:S01]  /*65440*/  LDL.LU R7, [R1+0x1ff0] ;  /* 0x001ff00001077983 */ /* 0x000f220000300800 */
[C---:B------:R-:W-:Y:S01]  /*65450*/  VIADD R27, R25.reuse, UR4 ;  /* 0x00000004191b7c36 */ /* 0x040fe20008000000 */
[----:B------:R-:W-:Y:S01]  /*65460*/  PRMT R0, R28, 0x7632, R0 ;  /* 0x000076321c007816 */ /* 0x000fe20000000000 */
[----:B-1----:R-:W-:-:S04]  /*65470*/  IMAD.WIDE R2, R25, 0x2, R16 ;  /* 0x0000000219027825 */ /* 0x002fc800078e0210 */
[C---:B0-----:R-:W-:Y:S01]  /*65480*/  IMAD.WIDE R12, R25.reuse, 0x2, R10 ;  /* 0x00000002190c7825 */ /* 0x041fe200078e020a */
[----:B------:R3:W-:Y:S03]  /*65490*/  @P5 STG.E.U16 desc[UR38][R2.64], R0 ;  /* 0x0000000002005986 */ /* 0x0007e6000c101526 */
[----:B------:R-:W-:-:S04]  /*654a0*/  IMAD.WIDE R20, R25, 0x2, R18 ;  /* 0x0000000219147825 */ /* 0x000fc800078e0212 */
[----:B------:R-:W-:-:S04]  /*654b0*/  IMAD.WIDE R8, R27, 0x2, R8 ;  /* 0x000000021b087825 */ /* 0x000fc800078e0208 */
[----:B------:R-:W-:Y:S01]  /*654c0*/  IMAD.WIDE R16, R27, 0x2, R16 ;  /* 0x000000021b107825 */ /* 0x000fe200078e0210 */
[----:B--2---:R-:W-:-:S03]  /*654d0*/  PRMT R4, R29, 0x7632, R4 ;  /* 0x000076321d047816 */ /* 0x004fc60000000004 */
[C---:B------:R-:W-:Y:S01]  /*654e0*/  IMAD.WIDE R10, R27.reuse, 0x2, R10 ;  /* 0x000000021b0a7825 */ /* 0x040fe200078e020a */
[----:B------:R3:W-:Y:S04]  /*654f0*/  @P6 STG.E.U16 desc[UR38][R12.64], R29 ;  /* 0x0000001d0c006986 */ /* 0x0007e8000c101526 */
[----:B------:R3:W-:Y:S01]  /*65500*/  @P3 STG.E.U16 desc[UR38][R20.64], R4 ;  /* 0x0000000414003986 */ /* 0x0007e2000c101526 */
[----:B------:R-:W-:Y:S01]  /*65510*/  IMAD.WIDE R18, R27, 0x2, R18 ;  /* 0x000000021b127825 */ /* 0x000fe200078e0212 */
[----:B----4-:R-:W-:Y:S02]  /*65520*/  PRMT R5, R7, 0x7632, R5 ;  /* 0x0000763207057816 */ /* 0x010fe40000000005 */
[----:B------:R3:W-:Y:S04]  /*65530*/  @P4 STG.E.U16 desc[UR38][R8.64], R7 ;  /* 0x0000000708004986 */ /* 0x0007e8000c101526 */
[----:B------:R3:W-:Y:S04]  /*65540*/  @P1 STG.E.U16 desc[UR38][R16.64], R5 ;  /* 0x0000000510001986 */ /* 0x0007e8000c101526 */
[----:B------:R3:W-:Y:S01]  /*65550*/  @P2 STG.E.U16 desc[UR38][R10.64], R23 ;  /* 0x000000170a002986 */ /* 0x0007e2000c101526 */
[----:B------:R-:W-:Y:S05]  /*65560*/  @!P0 EXIT ;  /* 0x000000000000894d */ /* 0x000fea0003800000 */
[----:B---3--:R-:W-:-:S05]  /*65570*/  PRMT R9, R23, 0x7632, R9 ;  /* 0x0000763217097816 */ /* 0x008fca0000000009 */
[----:B------:R-:W-:Y:S01]  /*65580*/  STG.E.U16 desc[UR38][R18.64], R9 ;  /* 0x0000000912007986 */ /* 0x000fe2000c101526 */
[----:B------:R-:W-:Y:S05]  /*65590*/  EXIT ;  /* 0x000000000000794d */ /* 0x000fea0003800000 */
.L_x_2:
[----:B------:R-:W-:-:S00]  /*655a0*/  BRA `(.L_x_2) ;  /* 0xfffffffc00fc7947 */ /* 0x000fc0000383ffff */
[----:B------:R-:W-:-:S00]  /*655b0*/  NOP ;  /* 0x0000000000007918 */ /* 0x000fc00000000000 */
        /* <DEDUP_REMOVED lines=12> */
.L_x_3:


//--------------------- .nv.shared.matmul_kernel  --------------------------
	.section	.nv.shared.matmul_kernel,"aw",@nobits
	.sectionflags	@""
	.align	16
	.zero		1024


//--------------------- .nv.shared.reserved.0     --------------------------
	.section	.nv.shared.reserved.0,"aw",@nobits
	.weak		__nv_reservedSMEM_offset_0_alias
	.size		__nv_reservedSMEM_offset_0_alias, 0, 64
	.other		__nv_reservedSMEM_offset_0_alias,@"STO_CUDA_RESERVED_SHARED STV_DEFAULT"
__nv_reservedSMEM_offset_0_alias:
	.zero		0
	.zero		64


//--------------------- .nv.constant0.matmul_kernel --------------------------
	.section	.nv.constant0.matmul_kernel,"a",@progbits
	.sectionflags	@""
	.align	4
.nv.constant0.matmul_kernel:
	.zero		976


//--------------------- SYMBOLS --------------------------

	.type		.nv.reservedSmem.offset0,@object
	.size		.nv.reservedSmem.offset0,0x4
	.type		.nv.reservedSmem.cap,@object
	.size		.nv.reservedSmem.cap,0x4
